//
// Generated by NVIDIA NVVM Compiler
//
// Compiler Build ID: CL-36424714
// Cuda compilation tools, release 13.0, V13.0.88
// Based on NVVM 20.0.0
//

.version 9.0
.target sm_100
.address_size 64

	// .globl	bc7_kernel
.const .align 1 .b8 Palette_weights[28] = {0, 21, 43, 64, 0, 9, 18, 27, 37, 46, 55, 64, 0, 4, 9, 13, 17, 21, 26, 30, 34, 38, 43, 47, 51, 55, 60, 64};
.const .align 4 .b8 BC7_modes[512] = {0, 0, 0, 0, 5, 0, 0, 0, 5, 0, 0, 0, 5, 0, 0, 0, 0, 0, 0, 0, 3, 0, 0, 0, 4, 0, 0, 0, 0, 0, 0, 0, 0, 0, 0, 0, 2, 0, 0, 0, 3, 0, 0, 0, 8, 0, 0, 0, 4, 0, 0, 0, 0, 0, 0, 0, 0, 0, 0, 0, 0, 0, 0, 0, 1, 0, 0, 0, 7, 0, 0, 0, 7, 0, 0, 0, 7, 0, 0, 0, 0, 0, 0, 0, 2, 0, 0, 0, 6, 0, 0, 0, 0, 0, 0, 0, 0, 0, 0, 0, 1, 0, 0, 0, 3, 0, 0, 0, 8, 0, 0, 0, 4, 0, 0, 0, 0, 0, 0, 0, 0, 0, 0, 0, 0, 0, 0, 0, 2, 0, 0, 0, 5, 0, 0, 0, 5, 0, 0, 0, 5, 0, 0, 0, 0, 0, 0, 0, 3, 0, 0, 0, 6, 0, 0, 0, 0, 0, 0, 0, 0, 0, 0, 0, 0, 0, 0, 0, 2, 0, 0, 0, 4, 0, 0, 0, 0, 0, 0, 0, 0, 0, 0, 0, 0, 0, 0, 0, 0, 0, 0, 0, 3, 0, 0, 0, 8, 0, 0, 0, 8, 0, 0, 0, 8, 0, 0, 0, 0, 0, 0, 0, 2, 0, 0, 0, 6, 0, 0, 0, 0, 0, 0, 0, 0, 0, 0, 0, 2, 0, 0, 0, 2, 0, 0, 0, 4, 0, 0, 0, 0, 0, 0, 0, 0, 0, 0, 0, 0, 0, 0, 0, 0, 0, 0, 0, 4, 0, 0, 0, 5, 0, 0, 0, 5, 0, 0, 0, 5, 0, 0, 0, 6, 0, 0, 0, 1, 0, 0, 0, 0, 0, 0, 0, 2, 0, 0, 0, 1, 0, 0, 0, 0, 0, 0, 0, 2, 0, 0, 0, 4, 0, 0, 0, 0, 0, 0, 0, 3, 0, 0, 0, 8, 0, 0, 0, 4, 0, 0, 0, 5, 0, 0, 0, 7, 0, 0, 0, 7, 0, 0, 0, 7, 0, 0, 0, 8, 0, 0, 0, 1, 0, 0, 0, 0, 0, 0, 0, 2, 0, 0, 0, 0, 0, 0, 0, 0, 0, 0, 0, 2, 0, 0, 0, 4, 0, 0, 0, 0, 0, 0, 0, 2, 0, 0, 0, 4, 0, 0, 0, 0, 0, 0, 0, 6, 0, 0, 0, 8, 0, 0, 0, 8, 0, 0, 0, 8, 0, 0, 0, 8, 0, 0, 0, 1, 0, 0, 0, 0, 0, 0, 0, 0, 0, 0, 0, 0, 0, 0, 0, 2, 0, 0, 0, 4, 0, 0, 0, 16, 0, 0, 0, 12, 0, 0, 0, 0, 0, 0, 0, 0, 0, 0, 0, 0, 0, 0, 0, 7, 0, 0, 0, 6, 0, 0, 0, 6, 0, 0, 0, 6, 0, 0, 0, 6, 0, 0, 0, 2, 0, 0, 0, 6, 0, 0, 0, 0, 0, 0, 0, 0, 0, 0, 0, 2, 0, 0, 0, 2, 0, 0, 0, 4};
.const .align 1 .b8 Partition_table[3072] = {0, 0, 0, 0, 0, 0, 0, 0, 0, 0, 0, 0, 0, 0, 0, 0, 0, 0, 0, 0, 0, 0, 0, 0, 0, 0, 0, 0, 0, 0, 0, 0, 0, 0, 0, 0, 0, 0, 0, 0, 0, 0, 0, 0, 0, 0, 0, 0, 0, 0, 0, 0, 0, 0, 0, 0, 0, 0, 0, 0, 0, 0, 0, 0, 0, 0, 0, 0, 0, 0, 0, 0, 0, 0, 0, 0, 0, 0, 0, 0, 0, 0, 0, 0, 0, 0, 0, 0, 0, 0, 0, 0, 0, 0, 0, 0, 0, 0, 0, 0, 0, 0, 0, 0, 0, 0, 0, 0, 0, 0, 0, 0, 0, 0, 0, 0, 0, 0, 0, 0, 0, 0, 0, 0, 0, 0, 0, 0, 0, 0, 0, 0, 0, 0, 0, 0, 0, 0, 0, 0, 0, 0, 0, 0, 0, 0, 0, 0, 0, 0, 0, 0, 0, 0, 0, 0, 0, 0, 0, 0, 0, 0, 0, 0, 0, 0, 0, 0, 0, 0, 0, 0, 0, 0, 0, 0, 0, 0, 0, 0, 0, 0, 0, 0, 0, 0, 0, 0, 0, 0, 0, 0, 0, 0, 0, 0, 0, 0, 0, 0, 0, 0, 0, 0, 0, 0, 0, 0, 0, 0, 0, 0, 0, 0, 0, 0, 0, 0, 0, 0, 0, 0, 0, 0, 0, 0, 0, 0, 0, 0, 0, 0, 0, 0, 0, 0, 0, 0, 0, 0, 0, 0, 0, 0, 0, 0, 0, 0, 0, 0, 0, 0, 0, 0, 0, 0, 0, 0, 0, 0, 0, 0, 0, 0, 0, 0, 0, 0, 0, 0, 0, 0, 0, 0, 0, 0, 0, 0, 0, 0, 0, 0, 0, 0, 0, 0, 0, 0, 0, 0, 0, 0, 0, 0, 0, 0, 0, 0, 0, 0, 0, 0, 0, 0, 0, 0, 0, 0, 0, 0, 0, 0, 0, 0, 0, 0, 0, 0, 0, 0, 0, 0, 0, 0, 0, 0, 0, 0, 0, 0, 0, 0, 0, 0, 0, 0, 0, 0, 0, 0, 0, 0, 0, 0, 0, 0, 0, 0, 0, 0, 0, 0, 0, 0, 0, 0, 0, 0, 0, 0, 0, 0, 0, 0, 0, 0, 0, 0, 0, 0, 0, 0, 0, 0, 0, 0, 0, 0, 0, 0, 0, 0, 0, 0, 0, 0, 0, 0, 0, 0, 0, 0, 0, 0, 0, 0, 0, 0, 0, 0, 0, 0, 0, 0, 0, 0, 0, 0, 0, 0, 0, 0, 0, 0, 0, 0, 0, 0, 0, 0, 0, 0, 0, 0, 0, 0, 0, 0, 0, 0, 0, 0, 0, 0, 0, 0, 0, 0, 0, 0, 0, 0, 0, 0, 0, 0, 0, 0, 0, 0, 0, 0, 0, 0, 0, 0, 0, 0, 0, 0, 0, 0, 0, 0, 0, 0, 0, 0, 0, 0, 0, 0, 0, 0, 0, 0, 0, 0, 0, 0, 0, 0, 0, 0, 0, 0, 0, 0, 0, 0, 0, 0, 0, 0, 0, 0, 0, 0, 0, 0, 0, 0, 0, 0, 0, 0, 0, 0, 0, 0, 0, 0, 0, 0, 0, 0, 0, 0, 0, 0, 0, 0, 0, 0, 0, 0, 0, 0, 0, 0, 0, 0, 0, 0, 0, 0, 0, 0, 0, 0, 0, 0, 0, 0, 0, 0, 0, 0, 0, 0, 0, 0, 0, 0, 0, 0, 0, 0, 0, 0, 0, 0, 0, 0, 0, 0, 0, 0, 0, 0, 0, 0, 0, 0, 0, 0, 0, 0, 0, 0, 0, 0, 0, 0, 0, 0, 0, 0, 0, 0, 0, 0, 0, 0, 0, 0, 0, 0, 0, 0, 0, 0, 0, 0, 0, 0, 0, 0, 0, 0, 0, 0, 0, 0, 0, 0, 0, 0, 0, 0, 0, 0, 0, 0, 0, 0, 0, 0, 0, 0, 0, 0, 0, 0, 0, 0, 0, 0, 0, 0, 0, 0, 0, 0, 0, 0, 0, 0, 0, 0, 0, 0, 0, 0, 0, 0, 0, 0, 0, 0, 0, 0, 0, 0, 0, 0, 0, 0, 0, 0, 0, 0, 0, 0, 0, 0, 0, 0, 0, 0, 0, 0, 0, 0, 0, 0, 0, 0, 0, 0, 0, 0, 0, 0, 0, 0, 0, 0, 0, 0, 0, 0, 0, 0, 0, 0, 0, 0, 0, 0, 0, 0, 0, 0, 0, 0, 0, 0, 0, 0, 0, 0, 0, 0, 0, 0, 0, 0, 0, 0, 0, 0, 0, 0, 0, 0, 0, 0, 0, 0, 0, 0, 0, 0, 0, 0, 0, 0, 0, 0, 0, 0, 0, 0, 0, 0, 0, 0, 0, 0, 0, 0, 0, 0, 0, 0, 0, 0, 0, 0, 0, 0, 0, 0, 0, 0, 0, 0, 0, 0, 0, 0, 0, 0, 0, 0, 0, 0, 0, 0, 0, 0, 0, 0, 0, 0, 0, 0, 0, 0, 0, 0, 0, 0, 0, 0, 0, 0, 0, 0, 0, 0, 0, 0, 0, 0, 0, 0, 0, 0, 0, 0, 0, 0, 0, 0, 0, 0, 0, 0, 0, 0, 0, 0, 0, 0, 0, 0, 0, 0, 0, 0, 0, 0, 0, 0, 0, 0, 0, 0, 0, 0, 0, 0, 0, 0, 0, 0, 0, 0, 0, 0, 0, 0, 0, 0, 0, 0, 0, 0, 0, 0, 0, 0, 0, 0, 0, 0, 0, 0, 0, 0, 0, 0, 0, 0, 0, 0, 0, 0, 0, 0, 0, 0, 0, 0, 0, 0, 0, 0, 0, 0, 0, 0, 0, 0, 0, 0, 0, 0, 0, 0, 0, 0, 0, 0, 0, 0, 0, 0, 0, 0, 0, 0, 0, 0, 0, 0, 0, 0, 0, 0, 0, 0, 0, 0, 0, 0, 0, 0, 0, 0, 0, 0, 0, 0, 0, 0, 0, 0, 0, 0, 0, 0, 0, 0, 0, 0, 0, 0, 0, 0, 0, 0, 0, 0, 0, 0, 0, 0, 0, 0, 0, 0, 0, 0, 0, 0, 0, 0, 0, 0, 0, 0, 0, 0, 0, 0, 0, 0, 0, 0, 0, 0, 0, 0, 0, 0, 0, 0, 0, 0, 0, 0, 0, 0, 0, 0, 0, 0, 0, 0, 0, 0, 0, 0, 0, 0, 0, 0, 0, 0, 0, 0, 0, 0, 1, 1, 0, 0, 1, 1, 0, 0, 1, 1, 0, 0, 1, 1, 0, 0, 0, 1, 0, 0, 0, 1, 0, 0, 0, 1, 0, 0, 0, 1, 0, 1, 1, 1, 0, 1, 1, 1, 0, 1, 1, 1, 0, 1, 1, 1, 0, 0, 0, 1, 0, 0, 1, 1, 0, 0, 1, 1, 0, 1, 1, 1, 0, 0, 0, 0, 0, 0, 0, 1, 0, 0, 0, 1, 0, 0, 1, 1, 0, 0, 1, 1, 0, 1, 1, 1, 0, 1, 1, 1, 1, 1, 1, 1, 0, 0, 0, 1, 0, 0, 1, 1, 0, 1, 1, 1, 1, 1, 1, 1, 0, 0, 0, 0, 0, 0, 0, 1, 0, 0, 1, 1, 0, 1, 1, 1, 0, 0, 0, 0, 0, 0, 0, 0, 0, 0, 0, 1, 0, 0, 1, 1, 0, 0, 1, 1, 0, 1, 1, 1, 1, 1, 1, 1, 1, 1, 1, 1, 0, 0, 0, 0, 0, 0, 0, 1, 0, 1, 1, 1, 1, 1, 1, 1, 0, 0, 0, 0, 0, 0, 0, 0, 0, 0, 0, 1, 0, 1, 1, 1, 0, 0, 0, 1, 0, 1, 1, 1, 1, 1, 1, 1, 1, 1, 1, 1, 0, 0, 0, 0, 0, 0, 0, 0, 1, 1, 1, 1, 1, 1, 1, 1, 0, 0, 0, 0, 1, 1, 1, 1, 1, 1, 1, 1, 1, 1, 1, 1, 0, 0, 0, 0, 0, 0, 0, 0, 0, 0, 0, 0, 1, 1, 1, 1, 0, 0, 0, 0, 1, 0, 0, 0, 1, 1, 1, 0, 1, 1, 1, 1, 0, 1, 1, 1, 0, 0, 0, 1, 0, 0, 0, 0, 0, 0, 0, 0, 0, 0, 0, 0, 0, 0, 0, 0, 1, 0, 0, 0, 1, 1, 1, 0, 0, 1, 1, 1, 0, 0, 1, 1, 0, 0, 0, 1, 0, 0, 0, 0, 0, 0, 1, 1, 0, 0, 0, 1, 0, 0, 0, 0, 0, 0, 0, 0, 0, 0, 0, 0, 1, 0, 0, 0, 1, 1, 0, 0, 1, 1, 1, 0, 0, 0, 0, 0, 0, 0, 0, 0, 1, 0, 0, 0, 1, 1, 0, 0, 0, 1, 1, 1, 0, 0, 1, 1, 0, 0, 1, 1, 0, 0, 0, 1, 0, 0, 1, 1, 0, 0, 0, 1, 0, 0, 0, 1, 0, 0, 0, 0, 0, 0, 0, 0, 1, 0, 0, 0, 1, 0, 0, 0, 1, 1, 0, 0, 0, 1, 1, 0, 0, 1, 1, 0, 0, 1, 1, 0, 0, 1, 1, 0, 0, 0, 1, 1, 0, 1, 1, 0, 0, 1, 1, 0, 1, 1, 0, 0, 0, 0, 0, 1, 0, 1, 1, 1, 1, 1, 1, 0, 1, 0, 0, 0, 0, 0, 0, 0, 1, 1, 1, 1, 1, 1, 1, 1, 0, 0, 0, 0, 0, 1, 1, 1, 0, 0, 0, 1, 1, 0, 0, 0, 1, 1, 1, 0, 0, 0, 1, 1, 1, 0, 0, 1, 1, 0, 0, 1, 1, 1, 0, 0, 0, 1, 0, 1, 0, 1, 0, 1, 0, 1, 0, 1, 0, 1, 0, 1, 0, 0, 0, 0, 1, 1, 1, 1, 0, 0, 0, 0, 1, 1, 1, 1, 0, 1, 0, 1, 1, 0, 1, 0, 0, 1, 0, 1, 1, 0, 1, 0, 0, 0, 1, 1, 0, 0, 1, 1, 1, 1, 0, 0, 1, 1, 0, 0, 0, 0, 1, 1, 1, 1, 0, 0, 0, 0, 1, 1, 1, 1, 0, 0, 0, 1, 0, 1, 0, 1, 0, 1, 1, 0, 1, 0, 1, 0, 1, 0, 0, 1, 1, 0, 1, 0, 0, 1, 0, 1, 1, 0, 1, 0, 0, 1, 0, 1, 0, 1, 1, 0, 1, 0, 1, 0, 1, 0, 0, 1, 0, 1, 0, 1, 1, 1, 0, 0, 1, 1, 1, 1, 0, 0, 1, 1, 1, 0, 0, 0, 0, 1, 0, 0, 1, 1, 1, 1, 0, 0, 1, 0, 0, 0, 0, 0, 1, 1, 0, 0, 1, 0, 0, 1, 0, 0, 1, 1, 0, 0, 0, 0, 1, 1, 1, 0, 1, 1, 1, 1, 0, 1, 1, 1, 0, 0, 0, 1, 1, 0, 1, 0, 0, 1, 1, 0, 0, 1, 0, 1, 1, 0, 0, 0, 1, 1, 1, 1, 0, 0, 1, 1, 0, 0, 0, 0, 1, 1, 0, 1, 1, 0, 0, 1, 1, 0, 1, 0, 0, 1, 1, 0, 0, 1, 0, 0, 0, 0, 0, 1, 1, 0, 0, 1, 1, 0, 0, 0, 0, 0, 0, 1, 0, 0, 1, 1, 1, 0, 0, 1, 0, 0, 0, 0, 0, 0, 0, 0, 1, 0, 0, 1, 1, 1, 0, 0, 1, 0, 0, 0, 0, 0, 0, 0, 0, 0, 0, 0, 1, 0, 0, 1, 1, 1, 0, 0, 1, 0, 0, 0, 0, 0, 0, 1, 0, 0, 1, 1, 1, 0, 0, 1, 0, 0, 0, 1, 1, 0, 1, 1, 0, 0, 1, 0, 0, 1, 0, 0, 1, 1, 0, 0, 1, 1, 0, 1, 1, 0, 1, 1, 0, 0, 1, 0, 0, 1, 0, 1, 1, 0, 0, 0, 1, 1, 1, 0, 0, 1, 1, 1, 0, 0, 0, 0, 1, 1, 1, 0, 0, 1, 1, 1, 0, 0, 0, 1, 1, 0, 0, 1, 1, 0, 1, 1, 0, 0, 1, 1, 0, 0, 1, 0, 0, 1, 0, 1, 1, 0, 0, 0, 1, 1, 0, 0, 1, 1, 1, 0, 0, 1, 0, 1, 1, 1, 1, 1, 1, 0, 1, 0, 0, 0, 0, 0, 0, 1, 0, 0, 0, 1, 1, 0, 0, 0, 1, 1, 1, 0, 0, 1, 1, 1, 0, 0, 0, 0, 1, 1, 1, 1, 0, 0, 1, 1, 0, 0, 1, 1, 0, 0, 1, 1, 0, 0, 1, 1, 1, 1, 1, 1, 0, 0, 0, 0, 0, 0, 1, 0, 0, 0, 1, 0, 1, 1, 1, 0, 1, 1, 1, 0, 0, 1, 0, 0, 0, 1, 0, 0, 0, 1, 1, 1, 0, 1, 1, 1, 0, 0, 1, 1, 0, 0, 1, 1, 0, 2, 2, 1, 2, 2, 2, 2, 0, 0, 0, 1, 0, 0, 1, 1, 2, 2, 1, 1, 2, 2, 2, 1, 0, 0, 0, 0, 2, 0, 0, 1, 2, 2, 1, 1, 2, 2, 1, 1, 0, 2, 2, 2, 0, 0, 2, 2, 0, 0, 1, 1, 0, 1, 1, 1, 0, 0, 0, 0, 0, 0, 0, 0, 1, 1, 2, 2, 1, 1, 2, 2, 0, 0, 1, 1, 0, 0, 1, 1, 0, 0, 2, 2, 0, 0, 2, 2, 0, 0, 2, 2, 0, 0, 2, 2, 1, 1, 1, 1, 1, 1, 1, 1, 0, 0, 1, 1, 0, 0, 1, 1, 2, 2, 1, 1, 2, 2, 1, 1, 0, 0, 0, 0, 0, 0, 0, 0, 1, 1, 1, 1, 2, 2, 2, 2, 0, 0, 0, 0, 1, 1, 1, 1, 1, 1, 1, 1, 2, 2, 2, 2, 0, 0, 0, 0, 1, 1, 1, 1, 2, 2, 2, 2, 2, 2, 2, 2, 0, 0, 1, 2, 0, 0, 1, 2, 0, 0, 1, 2, 0, 0, 1, 2, 0, 1, 1, 2, 0, 1, 1, 2, 0, 1, 1, 2, 0, 1, 1, 2, 0, 1, 2, 2, 0, 1, 2, 2, 0, 1, 2, 2, 0, 1, 2, 2, 0, 0, 1, 1, 0, 1, 1, 2, 1, 1, 2, 2, 1, 2, 2, 2, 0, 0, 1, 1, 2, 0, 0, 1, 2, 2, 0, 0, 2, 2, 2, 0, 0, 0, 0, 1, 0, 0, 1, 1, 0, 1, 1, 2, 1, 1, 2, 2, 0, 1, 1, 1, 0, 0, 1, 1, 2, 0, 0, 1, 2, 2, 0, 0, 0, 0, 0, 0, 1, 1, 2, 2, 1, 1, 2, 2, 1, 1, 2, 2, 0, 0, 2, 2, 0, 0, 2, 2, 0, 0, 2, 2, 1, 1, 1, 1, 0, 1, 1, 1, 0, 1, 1, 1, 0, 2, 2, 2, 0, 2, 2, 2, 0, 0, 0, 1, 0, 0, 0, 1, 2, 2, 2, 1, 2, 2, 2, 1, 0, 0, 0, 0, 0, 0, 1, 1, 0, 1, 2, 2, 0, 1, 2, 2, 0, 0, 0, 0, 1, 1, 0, 0, 2, 2, 1, 0, 2, 2, 1, 0, 0, 1, 2, 2, 0, 1, 2, 2, 0, 0, 1, 1, 0, 0, 0, 0, 0, 0, 1, 2, 0, 0, 1, 2, 1, 1, 2, 2, 2, 2, 2, 2, 0, 1, 1, 0, 1, 2, 2, 1, 1, 2, 2, 1, 0, 1, 1, 0, 0, 0, 0, 0, 0, 1, 1, 0, 1, 2, 2, 1, 1, 2, 2, 1, 0, 0, 2, 2, 1, 1, 0, 2, 1, 1, 0, 2, 0, 0, 2, 2, 0, 1, 1, 0, 0, 1, 1, 0, 2, 0, 0, 2, 2, 2, 2, 2, 0, 0, 1, 1, 0, 1, 2, 2, 0, 1, 2, 2, 0, 0, 1, 1, 0, 0, 0, 0, 2, 0, 0, 0, 2, 2, 1, 1, 2, 2, 2, 1, 0, 0, 0, 0, 0, 0, 0, 2, 1, 1, 2, 2, 1, 2, 2, 2, 0, 2, 2, 2, 0, 0, 2, 2, 0, 0, 1, 2, 0, 0, 1, 1, 0, 0, 1, 1, 0, 0, 1, 2, 0, 0, 2, 2, 0, 2, 2, 2, 0, 1, 2, 0, 0, 1, 2, 0, 0, 1, 2, 0, 0, 1, 2, 0, 0, 0, 0, 0, 1, 1, 1, 1, 2, 2, 2, 2, 0, 0, 0, 0, 0, 1, 2, 0, 1, 2, 0, 1, 2, 0, 1, 2, 0, 1, 2, 0, 0, 1, 2, 0, 2, 0, 1, 2, 1, 2, 0, 1, 0, 1, 2, 0, 0, 0, 1, 1, 2, 2, 0, 0, 1, 1, 2, 2, 0, 0, 1, 1, 0, 0, 1, 1, 1, 1, 2, 2, 2, 2, 0, 0, 0, 0, 1, 1, 0, 1, 0, 1, 0, 1, 0, 1, 2, 2, 2, 2, 2, 2, 2, 2, 0, 0, 0, 0, 0, 0, 0, 0, 2, 1, 2, 1, 2, 1, 2, 1, 0, 0, 2, 2, 1, 1, 2, 2, 0, 0, 2, 2, 1, 1, 2, 2, 0, 0, 2, 2, 0, 0, 1, 1, 0, 0, 2, 2, 0, 0, 1, 1, 0, 2, 2, 0, 1, 2, 2, 1, 0, 2, 2, 0, 1, 2, 2, 1, 0, 1, 0, 1, 2, 2, 2, 2, 2, 2, 2, 2, 0, 1, 0, 1, 0, 0, 0, 0, 2, 1, 2, 1, 2, 1, 2, 1, 2, 1, 2, 1, 0, 1, 0, 1, 0, 1, 0, 1, 0, 1, 0, 1, 2, 2, 2, 2, 0, 2, 2, 2, 0, 1, 1, 1, 0, 2, 2, 2, 0, 1, 1, 1, 0, 0, 0, 2, 1, 1, 1, 2, 0, 0, 0, 2, 1, 1, 1, 2, 0, 0, 0, 0, 2, 1, 1, 2, 2, 1, 1, 2, 2, 1, 1, 2, 0, 2, 2, 2, 0, 1, 1, 1, 0, 1, 1, 1, 0, 2, 2, 2, 0, 0, 0, 2, 1, 1, 1, 2, 1, 1, 1, 2, 0, 0, 0, 2, 0, 1, 1, 0, 0, 1, 1, 0, 0, 1, 1, 0, 2, 2, 2, 2, 0, 0, 0, 0, 0, 0, 0, 0, 2, 1, 1, 2, 2, 1, 1, 2, 0, 1, 1, 0, 0, 1, 1, 0, 2, 2, 2, 2, 2, 2, 2, 2, 0, 0, 2, 2, 0, 0, 1, 1, 0, 0, 1, 1, 0, 0, 2, 2, 0, 0, 2, 2, 1, 1, 2, 2, 1, 1, 2, 2, 0, 0, 2, 2, 0, 0, 0, 0, 0, 0, 0, 0, 0, 0, 0, 0, 2, 1, 1, 2, 0, 0, 0, 2, 0, 0, 0, 1, 0, 0, 0, 2, 0, 0, 0, 1, 0, 2, 2, 2, 1, 2, 2, 2, 0, 2, 2, 2, 1, 2, 2, 2, 0, 1, 0, 1, 2, 2, 2, 2, 2, 2, 2, 2, 2, 2, 2, 2, 0, 1, 1, 1, 2, 0, 1, 1, 2, 2, 0, 1, 2, 2, 2};
.const .align 1 .b8 Anchor_table[576] = {0, 0, 0, 0, 0, 0, 0, 0, 0, 0, 0, 0, 0, 0, 0, 0, 0, 0, 0, 0, 0, 0, 0, 0, 0, 0, 0, 0, 0, 0, 0, 0, 0, 0, 0, 0, 0, 0, 0, 0, 0, 0, 0, 0, 0, 0, 0, 0, 0, 0, 0, 0, 0, 0, 0, 0, 0, 0, 0, 0, 0, 0, 0, 0, 0, 0, 0, 0, 0, 0, 0, 0, 0, 0, 0, 0, 0, 0, 0, 0, 0, 0, 0, 0, 0, 0, 0, 0, 0, 0, 0, 0, 0, 0, 0, 0, 0, 0, 0, 0, 0, 0, 0, 0, 0, 0, 0, 0, 0, 0, 0, 0, 0, 0, 0, 0, 0, 0, 0, 0, 0, 0, 0, 0, 0, 0, 0, 0, 0, 0, 0, 0, 0, 0, 0, 0, 0, 0, 0, 0, 0, 0, 0, 0, 0, 0, 0, 0, 0, 0, 0, 0, 0, 0, 0, 0, 0, 0, 0, 0, 0, 0, 0, 0, 0, 0, 0, 0, 0, 0, 0, 0, 0, 0, 0, 0, 0, 0, 0, 0, 0, 0, 0, 0, 0, 0, 0, 0, 0, 0, 0, 0, 0, 15, 0, 0, 15, 0, 0, 15, 0, 0, 15, 0, 0, 15, 0, 0, 15, 0, 0, 15, 0, 0, 15, 0, 0, 15, 0, 0, 15, 0, 0, 15, 0, 0, 15, 0, 0, 15, 0, 0, 15, 0, 0, 15, 0, 0, 15, 0, 0, 15, 0, 0, 2, 0, 0, 8, 0, 0, 2, 0, 0, 2, 0, 0, 8, 0, 0, 8, 0, 0, 15, 0, 0, 2, 0, 0, 8, 0, 0, 2, 0, 0, 2, 0, 0, 8, 0, 0, 8, 0, 0, 2, 0, 0, 2, 0, 0, 15, 0, 0, 15, 0, 0, 6, 0, 0, 8, 0, 0, 2, 0, 0, 8, 0, 0, 15, 0, 0, 15, 0, 0, 2, 0, 0, 8, 0, 0, 2, 0, 0, 2, 0, 0, 2, 0, 0, 15, 0, 0, 15, 0, 0, 6, 0, 0, 6, 0, 0, 2, 0, 0, 6, 0, 0, 8, 0, 0, 15, 0, 0, 15, 0, 0, 2, 0, 0, 2, 0, 0, 15, 0, 0, 15, 0, 0, 15, 0, 0, 15, 0, 0, 15, 0, 0, 2, 0, 0, 2, 0, 0, 15, 0, 0, 3, 15, 0, 3, 8, 0, 15, 8, 0, 15, 3, 0, 8, 15, 0, 3, 15, 0, 15, 3, 0, 15, 8, 0, 8, 15, 0, 8, 15, 0, 6, 15, 0, 6, 15, 0, 6, 15, 0, 5, 15, 0, 3, 15, 0, 3, 8, 0, 3, 15, 0, 3, 8, 0, 8, 15, 0, 15, 3, 0, 3, 15, 0, 3, 8, 0, 6, 15, 0, 10, 8, 0, 5, 3, 0, 8, 15, 0, 8, 6, 0, 6, 10, 0, 8, 15, 0, 5, 15, 0, 15, 10, 0, 15, 8, 0, 8, 15, 0, 15, 3, 0, 3, 15, 0, 5, 10, 0, 6, 10, 0, 10, 8, 0, 8, 9, 0, 15, 10, 0, 15, 6, 0, 3, 15, 0, 15, 8, 0, 5, 15, 0, 15, 3, 0, 15, 6, 0, 15, 6, 0, 15, 8, 0, 3, 15, 0, 15, 3, 0, 5, 15, 0, 5, 15, 0, 5, 15, 0, 8, 15, 0, 5, 15, 0, 10, 15, 0, 5, 15, 0, 10, 15, 0, 8, 15, 0, 13, 15, 0, 15, 3, 0, 12, 15, 0, 3, 15, 0, 3, 8};

.visible .entry bc7_kernel(
	.param .u64 .ptr .align 1 bc7_kernel_param_0,
	.param .u64 .ptr .align 1 bc7_kernel_param_1,
	.param .u32 bc7_kernel_param_2,
	.param .u32 bc7_kernel_param_3
)
{
	.local .align 16 .b8 	__local_depot0[672];
	.reg .b64 	%SP;
	.reg .b64 	%SPL;
	.reg .pred 	%p<1075>;
	.reg .b16 	%rs<2063>;
	.reg .b32 	%r<8352>;
	.reg .b32 	%f<12689>;
	.reg .b64 	%rd<1408>;

	mov.u64 	%SPL, __local_depot0;
	ld.param.u64 	%rd120, [bc7_kernel_param_0];
	ld.param.u64 	%rd121, [bc7_kernel_param_1];
	ld.param.u32 	%r1228, [bc7_kernel_param_2];
	ld.param.u32 	%r1229, [bc7_kernel_param_3];
	add.u64 	%rd1, %SPL, 32;
	add.u64 	%rd2, %SPL, 0;
	add.u64 	%rd3, %SPL, 0;
	add.u64 	%rd4, %SPL, 0;
	add.u64 	%rd5, %SPL, 0;
	add.u64 	%rd6, %SPL, 32;
	add.u64 	%rd7, %SPL, 32;
	add.u64 	%rd8, %SPL, 128;
	add.u64 	%rd9, %SPL, 288;
	add.u64 	%rd10, %SPL, 384;
	add.u64 	%rd11, %SPL, 512;
	add.u64 	%rd12, %SPL, 528;
	add.u64 	%rd13, %SPL, 544;
	add.u64 	%rd14, %SPL, 608;
	mov.u32 	%r1231, %ctaid.x;
	mov.u32 	%r1232, %ntid.x;
	mov.u32 	%r1233, %tid.x;
	mad.lo.s32 	%r1, %r1231, %r1232, %r1233;
	mov.u32 	%r1234, %ctaid.y;
	mov.u32 	%r1235, %ntid.y;
	mov.u32 	%r1236, %tid.y;
	mad.lo.s32 	%r1237, %r1234, %r1235, %r1236;
	setp.ge.u32 	%p1, %r1, %r1228;
	setp.ge.u32 	%p2, %r1237, %r1229;
	or.pred  	%p3, %p1, %p2;
	@%p3 bra 	$L__BB0_1403;
	cvta.to.global.u64 	%rd136, %rd120;
	cvta.to.global.u64 	%rd137, %rd121;
	shl.b32 	%r1240, %r1228, 2;
	mad.lo.s32 	%r1241, %r1240, %r1237, %r1;
	shl.b32 	%r1242, %r1241, 2;
	mul.wide.u32 	%rd138, %r1242, 4;
	add.s64 	%rd139, %rd137, %rd138;
	ld.global.u32 	%r1243, [%rd139];
	ld.global.u32 	%r1244, [%rd139+4];
	ld.global.u32 	%r1245, [%rd139+8];
	ld.global.u32 	%r1246, [%rd139+12];
	st.local.v4.b32 	[%rd14], {%r1243, %r1244, %r1245, %r1246};
	add.s32 	%r1247, %r1240, %r1242;
	mul.wide.u32 	%rd140, %r1247, 4;
	add.s64 	%rd141, %rd137, %rd140;
	ld.global.u32 	%r1248, [%rd141];
	ld.global.u32 	%r1249, [%rd141+4];
	ld.global.u32 	%r1250, [%rd141+8];
	ld.global.u32 	%r1251, [%rd141+12];
	st.local.v4.b32 	[%rd14+16], {%r1248, %r1249, %r1250, %r1251};
	add.s32 	%r1252, %r1247, %r1240;
	mul.wide.u32 	%rd142, %r1252, 4;
	add.s64 	%rd143, %rd137, %rd142;
	ld.global.u32 	%r1253, [%rd143];
	ld.global.u32 	%r1254, [%rd143+4];
	ld.global.u32 	%r1255, [%rd143+8];
	ld.global.u32 	%r1256, [%rd143+12];
	st.local.v4.b32 	[%rd14+32], {%r1253, %r1254, %r1255, %r1256};
	add.s32 	%r1257, %r1252, %r1240;
	mul.wide.u32 	%rd144, %r1257, 4;
	add.s64 	%rd145, %rd137, %rd144;
	ld.global.u32 	%r1258, [%rd145];
	ld.global.u32 	%r1259, [%rd145+4];
	ld.global.u32 	%r1260, [%rd145+8];
	ld.global.u32 	%r1261, [%rd145+12];
	st.local.v4.b32 	[%rd14+48], {%r1258, %r1259, %r1260, %r1261};
	mad.lo.s32 	%r1262, %r1228, %r1237, %r1;
	mul.wide.u32 	%rd146, %r1262, 16;
	add.s64 	%rd15, %rd136, %rd146;
	mov.b32 	%r7958, -1;
	mov.b32 	%r7957, 0;
$L__BB0_2:
	mul.wide.u32 	%rd147, %r7957, 64;
	mov.u64 	%rd148, BC7_modes;
	add.s64 	%rd16, %rd148, %rd147;
	mov.b32 	%r1264, -1;
	st.local.u32 	[%rd8], %r1264;
	ld.const.u32 	%r8246, [%rd16+20];
	ld.const.u32 	%r1265, [%rd16+4];
	shl.b32 	%r1266, %r1264, %r1265;
	not.b32 	%r1267, %r1266;
	cvt.rn.f32.u32 	%f1321, %r1267;
	div.rn.f32 	%f1, %f1321, 0f437F0000;
	ld.const.u32 	%r1268, [%rd16+8];
	shl.b32 	%r1269, %r1264, %r1268;
	not.b32 	%r1270, %r1269;
	cvt.rn.f32.u32 	%f1322, %r1270;
	div.rn.f32 	%f2, %f1322, 0f437F0000;
	ld.const.u32 	%r1271, [%rd16+12];
	shl.b32 	%r1272, %r1264, %r1271;
	not.b32 	%r1273, %r1272;
	cvt.rn.f32.u32 	%f1323, %r1273;
	div.rn.f32 	%f3, %f1323, 0f437F0000;
	ld.const.u32 	%r1274, [%rd16+16];
	shl.b32 	%r1275, %r1264, %r1274;
	not.b32 	%r1276, %r1275;
	cvt.rn.f32.u32 	%f1324, %r1276;
	div.rn.f32 	%f4, %f1324, 0f437F0000;
	mov.b32 	%r7960, 0;
$L__BB0_3:
	setp.eq.s32 	%p4, %r7960, 3;
	@%p4 bra 	$L__BB0_8;
	setp.eq.s32 	%p5, %r7960, 2;
	@%p5 bra 	$L__BB0_7;
	setp.ne.s32 	%p6, %r7960, 1;
	@%p6 bra 	$L__BB0_9;
	.pragma "used_bytes_mask 39321";
	ld.local.v4.b32 	{%r1322, %r1323, %r1324, %r1325}, [%rd14];
	bfe.u32 	%r1326, %r1325, 0, 8;
	bfe.u32 	%r1327, %r1325, 24, 8;
	bfe.u32 	%r1328, %r1324, 0, 8;
	bfe.u32 	%r1329, %r1324, 24, 8;
	bfe.u32 	%r1330, %r1323, 0, 8;
	bfe.u32 	%r1331, %r1323, 24, 8;
	bfe.u32 	%r1332, %r1322, 0, 8;
	bfe.u32 	%r1333, %r1322, 24, 8;
	st.local.u8 	[%rd14], %r1333;
	st.local.u8 	[%rd14+3], %r1332;
	st.local.u8 	[%rd14+4], %r1331;
	st.local.u8 	[%rd14+7], %r1330;
	st.local.u8 	[%rd14+8], %r1329;
	st.local.u8 	[%rd14+11], %r1328;
	st.local.u8 	[%rd14+12], %r1327;
	st.local.u8 	[%rd14+15], %r1326;
	.pragma "used_bytes_mask 39321";
	ld.local.v4.b32 	{%r1334, %r1335, %r1336, %r1337}, [%rd14+16];
	bfe.u32 	%r1338, %r1337, 0, 8;
	bfe.u32 	%r1339, %r1337, 24, 8;
	bfe.u32 	%r1340, %r1336, 0, 8;
	bfe.u32 	%r1341, %r1336, 24, 8;
	bfe.u32 	%r1342, %r1335, 0, 8;
	bfe.u32 	%r1343, %r1335, 24, 8;
	bfe.u32 	%r1344, %r1334, 0, 8;
	bfe.u32 	%r1345, %r1334, 24, 8;
	st.local.u8 	[%rd14+16], %r1345;
	st.local.u8 	[%rd14+19], %r1344;
	st.local.u8 	[%rd14+20], %r1343;
	st.local.u8 	[%rd14+23], %r1342;
	st.local.u8 	[%rd14+24], %r1341;
	st.local.u8 	[%rd14+27], %r1340;
	st.local.u8 	[%rd14+28], %r1339;
	st.local.u8 	[%rd14+31], %r1338;
	.pragma "used_bytes_mask 39321";
	ld.local.v4.b32 	{%r1346, %r1347, %r1348, %r1349}, [%rd14+32];
	bfe.u32 	%r1350, %r1349, 0, 8;
	bfe.u32 	%r1351, %r1349, 24, 8;
	bfe.u32 	%r1352, %r1348, 0, 8;
	bfe.u32 	%r1353, %r1348, 24, 8;
	bfe.u32 	%r1354, %r1347, 0, 8;
	bfe.u32 	%r1355, %r1347, 24, 8;
	bfe.u32 	%r1356, %r1346, 0, 8;
	bfe.u32 	%r1357, %r1346, 24, 8;
	st.local.u8 	[%rd14+32], %r1357;
	st.local.u8 	[%rd14+35], %r1356;
	st.local.u8 	[%rd14+36], %r1355;
	st.local.u8 	[%rd14+39], %r1354;
	st.local.u8 	[%rd14+40], %r1353;
	st.local.u8 	[%rd14+43], %r1352;
	st.local.u8 	[%rd14+44], %r1351;
	st.local.u8 	[%rd14+47], %r1350;
	.pragma "used_bytes_mask 39321";
	ld.local.v4.b32 	{%r1358, %r1359, %r1360, %r1361}, [%rd14+48];
	bfe.u32 	%r1362, %r1361, 0, 8;
	bfe.u32 	%r1363, %r1361, 24, 8;
	bfe.u32 	%r1364, %r1360, 0, 8;
	bfe.u32 	%r1365, %r1360, 24, 8;
	bfe.u32 	%r1366, %r1359, 0, 8;
	bfe.u32 	%r1367, %r1359, 24, 8;
	bfe.u32 	%r1368, %r1358, 0, 8;
	bfe.u32 	%r1369, %r1358, 24, 8;
	st.local.u8 	[%rd14+48], %r1369;
	st.local.u8 	[%rd14+51], %r1368;
	st.local.u8 	[%rd14+52], %r1367;
	st.local.u8 	[%rd14+55], %r1366;
	st.local.u8 	[%rd14+56], %r1365;
	st.local.u8 	[%rd14+59], %r1364;
	st.local.u8 	[%rd14+60], %r1363;
	st.local.u8 	[%rd14+63], %r1362;
	bra.uni 	$L__BB0_9;
$L__BB0_7:
	ld.local.u8 	%rs12, [%rd14+1];
	ld.local.u8 	%rs13, [%rd14+3];
	.pragma "used_bytes_mask 10";
	ld.local.u32 	%r1277, [%rd14+4];
	bfe.u32 	%r1278, %r1277, 8, 8;
	bfe.u32 	%r1279, %r1277, 24, 8;
	st.local.u8 	[%rd14+1], %rs13;
	st.local.u8 	[%rd14+3], %rs12;
	.pragma "used_bytes_mask 170";
	ld.local.v2.b32 	{%r1280, %r1281}, [%rd14+8];
	bfe.u32 	%r1282, %r1281, 8, 8;
	bfe.u32 	%r1283, %r1281, 24, 8;
	bfe.u32 	%r1284, %r1280, 8, 8;
	bfe.u32 	%r1285, %r1280, 24, 8;
	st.local.u8 	[%rd14+5], %r1279;
	st.local.u8 	[%rd14+7], %r1278;
	st.local.u8 	[%rd14+9], %r1285;
	st.local.u8 	[%rd14+11], %r1284;
	.pragma "used_bytes_mask 43690";
	ld.local.v4.b32 	{%r1286, %r1287, %r1288, %r1289}, [%rd14+16];
	bfe.u32 	%r1290, %r1289, 8, 8;
	bfe.u32 	%r1291, %r1289, 24, 8;
	bfe.u32 	%r1292, %r1288, 8, 8;
	bfe.u32 	%r1293, %r1288, 24, 8;
	bfe.u32 	%r1294, %r1287, 8, 8;
	bfe.u32 	%r1295, %r1287, 24, 8;
	bfe.u32 	%r1296, %r1286, 8, 8;
	bfe.u32 	%r1297, %r1286, 24, 8;
	st.local.u8 	[%rd14+13], %r1283;
	st.local.u8 	[%rd14+15], %r1282;
	st.local.u8 	[%rd14+17], %r1297;
	st.local.u8 	[%rd14+19], %r1296;
	st.local.u8 	[%rd14+21], %r1295;
	st.local.u8 	[%rd14+23], %r1294;
	st.local.u8 	[%rd14+25], %r1293;
	st.local.u8 	[%rd14+27], %r1292;
	.pragma "used_bytes_mask 43690";
	ld.local.v4.b32 	{%r1298, %r1299, %r1300, %r1301}, [%rd14+32];
	bfe.u32 	%r1302, %r1301, 8, 8;
	bfe.u32 	%r1303, %r1301, 24, 8;
	bfe.u32 	%r1304, %r1300, 8, 8;
	bfe.u32 	%r1305, %r1300, 24, 8;
	bfe.u32 	%r1306, %r1299, 8, 8;
	bfe.u32 	%r1307, %r1299, 24, 8;
	bfe.u32 	%r1308, %r1298, 8, 8;
	bfe.u32 	%r1309, %r1298, 24, 8;
	st.local.u8 	[%rd14+29], %r1291;
	st.local.u8 	[%rd14+31], %r1290;
	st.local.u8 	[%rd14+33], %r1309;
	st.local.u8 	[%rd14+35], %r1308;
	st.local.u8 	[%rd14+37], %r1307;
	st.local.u8 	[%rd14+39], %r1306;
	st.local.u8 	[%rd14+41], %r1305;
	st.local.u8 	[%rd14+43], %r1304;
	.pragma "used_bytes_mask 43690";
	ld.local.v4.b32 	{%r1310, %r1311, %r1312, %r1313}, [%rd14+48];
	bfe.u32 	%r1314, %r1313, 8, 8;
	bfe.u32 	%r1315, %r1313, 24, 8;
	bfe.u32 	%r1316, %r1312, 8, 8;
	bfe.u32 	%r1317, %r1312, 24, 8;
	bfe.u32 	%r1318, %r1311, 8, 8;
	bfe.u32 	%r1319, %r1311, 24, 8;
	bfe.u32 	%r1320, %r1310, 8, 8;
	bfe.u32 	%r1321, %r1310, 24, 8;
	st.local.u8 	[%rd14+45], %r1303;
	st.local.u8 	[%rd14+47], %r1302;
	st.local.u8 	[%rd14+49], %r1321;
	st.local.u8 	[%rd14+51], %r1320;
	st.local.u8 	[%rd14+53], %r1319;
	st.local.u8 	[%rd14+55], %r1318;
	st.local.u8 	[%rd14+57], %r1317;
	st.local.u8 	[%rd14+59], %r1316;
	st.local.u8 	[%rd14+61], %r1315;
	st.local.u8 	[%rd14+63], %r1314;
	bra.uni 	$L__BB0_9;
$L__BB0_8:
	ld.local.v2.u8 	{%rs14, %rs15}, [%rd14+2];
	st.local.v2.u8 	[%rd14+2], {%rs15, %rs14};
	ld.local.v2.u8 	{%rs16, %rs17}, [%rd14+6];
	st.local.v2.u8 	[%rd14+6], {%rs17, %rs16};
	ld.local.v2.u8 	{%rs18, %rs19}, [%rd14+10];
	st.local.v2.u8 	[%rd14+10], {%rs19, %rs18};
	ld.local.v2.u8 	{%rs20, %rs21}, [%rd14+14];
	st.local.v2.u8 	[%rd14+14], {%rs21, %rs20};
	ld.local.v2.u8 	{%rs22, %rs23}, [%rd14+18];
	st.local.v2.u8 	[%rd14+18], {%rs23, %rs22};
	ld.local.v2.u8 	{%rs24, %rs25}, [%rd14+22];
	st.local.v2.u8 	[%rd14+22], {%rs25, %rs24};
	ld.local.v2.u8 	{%rs26, %rs27}, [%rd14+26];
	st.local.v2.u8 	[%rd14+26], {%rs27, %rs26};
	ld.local.v2.u8 	{%rs28, %rs29}, [%rd14+30];
	st.local.v2.u8 	[%rd14+30], {%rs29, %rs28};
	ld.local.v2.u8 	{%rs30, %rs31}, [%rd14+34];
	st.local.v2.u8 	[%rd14+34], {%rs31, %rs30};
	ld.local.v2.u8 	{%rs32, %rs33}, [%rd14+38];
	st.local.v2.u8 	[%rd14+38], {%rs33, %rs32};
	ld.local.v2.u8 	{%rs34, %rs35}, [%rd14+42];
	st.local.v2.u8 	[%rd14+42], {%rs35, %rs34};
	ld.local.v2.u8 	{%rs36, %rs37}, [%rd14+46];
	st.local.v2.u8 	[%rd14+46], {%rs37, %rs36};
	ld.local.v2.u8 	{%rs38, %rs39}, [%rd14+50];
	st.local.v2.u8 	[%rd14+50], {%rs39, %rs38};
	ld.local.v2.u8 	{%rs40, %rs41}, [%rd14+54];
	st.local.v2.u8 	[%rd14+54], {%rs41, %rs40};
	ld.local.v2.u8 	{%rs42, %rs43}, [%rd14+58];
	st.local.v2.u8 	[%rd14+58], {%rs43, %rs42};
	ld.local.v2.u8 	{%rs44, %rs45}, [%rd14+62];
	st.local.v2.u8 	[%rd14+62], {%rs45, %rs44};
$L__BB0_9:
	mov.b32 	%r7962, 0;
$L__BB0_10:
	mov.b32 	%r7964, 0;
$L__BB0_11:
	ld.const.u32 	%r1372, [%rd16+20];
	setp.eq.s32 	%p7, %r1372, 0;
	@%p7 bra 	$L__BB0_664;
	add.s32 	%r1374, %r8246, -1;
	mul.wide.u32 	%rd149, %r1374, 1024;
	mov.u64 	%rd150, Partition_table;
	add.s64 	%rd151, %rd150, %rd149;
	mul.wide.u32 	%rd152, %r7964, 16;
	add.s64 	%rd153, %rd151, %rd152;
	ld.const.u32 	%r12, [%rd16+44];
	ld.const.u32 	%r13, [%rd16];
	ld.const.u8 	%r14, [%rd153];
	ld.local.v4.b32 	{%r15, %r16, %r17, %r18}, [%rd14];
	ld.const.u8 	%r19, [%rd153+1];
	ld.const.u8 	%r20, [%rd153+2];
	ld.const.u8 	%r21, [%rd153+3];
	ld.const.u8 	%r22, [%rd153+4];
	ld.local.v4.b32 	{%r23, %r24, %r25, %r26}, [%rd14+16];
	ld.const.u8 	%r27, [%rd153+5];
	ld.const.u8 	%r28, [%rd153+6];
	ld.const.u8 	%r29, [%rd153+7];
	ld.const.u8 	%r30, [%rd153+8];
	ld.local.v4.b32 	{%r31, %r32, %r33, %r34}, [%rd14+32];
	ld.const.u8 	%r35, [%rd153+9];
	ld.const.u8 	%r36, [%rd153+10];
	ld.const.u8 	%r37, [%rd153+11];
	ld.const.u8 	%r38, [%rd153+12];
	ld.local.v4.b32 	{%r39, %r40, %r41, %r42}, [%rd14+48];
	ld.const.u8 	%r43, [%rd153+13];
	ld.const.u8 	%r44, [%rd153+14];
	ld.const.u8 	%r45, [%rd153+15];
	mov.b32 	%r7965, 0;
$L__BB0_13:
	setp.ne.s32 	%p8, %r7965, %r14;
	mov.b32 	%r7967, 0;
	@%p8 bra 	$L__BB0_15;
	st.local.u32 	[%rd13], %r15;
	mov.b32 	%r7967, 1;
$L__BB0_15:
	setp.ne.s32 	%p9, %r7965, %r19;
	@%p9 bra 	$L__BB0_17;
	add.s32 	%r48, %r7967, 1;
	mul.wide.u32 	%rd154, %r7967, 4;
	add.s64 	%rd155, %rd13, %rd154;
	st.local.u32 	[%rd155], %r16;
	mov.u32 	%r7967, %r48;
$L__BB0_17:
	setp.ne.s32 	%p10, %r7965, %r20;
	@%p10 bra 	$L__BB0_19;
	add.s32 	%r50, %r7967, 1;
	mul.wide.u32 	%rd156, %r7967, 4;
	add.s64 	%rd157, %rd13, %rd156;
	st.local.u32 	[%rd157], %r17;
	mov.u32 	%r7967, %r50;
$L__BB0_19:
	setp.ne.s32 	%p11, %r7965, %r21;
	@%p11 bra 	$L__BB0_21;
	add.s32 	%r52, %r7967, 1;
	mul.wide.u32 	%rd158, %r7967, 4;
	add.s64 	%rd159, %rd13, %rd158;
	st.local.u32 	[%rd159], %r18;
	mov.u32 	%r7967, %r52;
$L__BB0_21:
	setp.ne.s32 	%p12, %r7965, %r22;
	@%p12 bra 	$L__BB0_23;
	add.s32 	%r54, %r7967, 1;
	mul.wide.u32 	%rd160, %r7967, 4;
	add.s64 	%rd161, %rd13, %rd160;
	st.local.u32 	[%rd161], %r23;
	mov.u32 	%r7967, %r54;
$L__BB0_23:
	setp.ne.s32 	%p13, %r7965, %r27;
	@%p13 bra 	$L__BB0_25;
	add.s32 	%r56, %r7967, 1;
	mul.wide.u32 	%rd162, %r7967, 4;
	add.s64 	%rd163, %rd13, %rd162;
	st.local.u32 	[%rd163], %r24;
	mov.u32 	%r7967, %r56;
$L__BB0_25:
	setp.ne.s32 	%p14, %r7965, %r28;
	@%p14 bra 	$L__BB0_27;
	add.s32 	%r58, %r7967, 1;
	mul.wide.u32 	%rd164, %r7967, 4;
	add.s64 	%rd165, %rd13, %rd164;
	st.local.u32 	[%rd165], %r25;
	mov.u32 	%r7967, %r58;
$L__BB0_27:
	setp.ne.s32 	%p15, %r7965, %r29;
	@%p15 bra 	$L__BB0_29;
	add.s32 	%r60, %r7967, 1;
	mul.wide.u32 	%rd166, %r7967, 4;
	add.s64 	%rd167, %rd13, %rd166;
	st.local.u32 	[%rd167], %r26;
	mov.u32 	%r7967, %r60;
$L__BB0_29:
	setp.ne.s32 	%p16, %r7965, %r30;
	@%p16 bra 	$L__BB0_31;
	add.s32 	%r62, %r7967, 1;
	mul.wide.u32 	%rd168, %r7967, 4;
	add.s64 	%rd169, %rd13, %rd168;
	st.local.u32 	[%rd169], %r31;
	mov.u32 	%r7967, %r62;
$L__BB0_31:
	setp.ne.s32 	%p17, %r7965, %r35;
	@%p17 bra 	$L__BB0_33;
	add.s32 	%r64, %r7967, 1;
	mul.wide.u32 	%rd170, %r7967, 4;
	add.s64 	%rd171, %rd13, %rd170;
	st.local.u32 	[%rd171], %r32;
	mov.u32 	%r7967, %r64;
$L__BB0_33:
	setp.ne.s32 	%p18, %r7965, %r36;
	@%p18 bra 	$L__BB0_35;
	add.s32 	%r66, %r7967, 1;
	mul.wide.u32 	%rd172, %r7967, 4;
	add.s64 	%rd173, %rd13, %rd172;
	st.local.u32 	[%rd173], %r33;
	mov.u32 	%r7967, %r66;
$L__BB0_35:
	setp.ne.s32 	%p19, %r7965, %r37;
	@%p19 bra 	$L__BB0_37;
	add.s32 	%r68, %r7967, 1;
	mul.wide.u32 	%rd174, %r7967, 4;
	add.s64 	%rd175, %rd13, %rd174;
	st.local.u32 	[%rd175], %r34;
	mov.u32 	%r7967, %r68;
$L__BB0_37:
	setp.ne.s32 	%p20, %r7965, %r38;
	@%p20 bra 	$L__BB0_39;
	add.s32 	%r70, %r7967, 1;
	mul.wide.u32 	%rd176, %r7967, 4;
	add.s64 	%rd177, %rd13, %rd176;
	st.local.u32 	[%rd177], %r39;
	mov.u32 	%r7967, %r70;
$L__BB0_39:
	setp.ne.s32 	%p21, %r7965, %r43;
	@%p21 bra 	$L__BB0_41;
	add.s32 	%r72, %r7967, 1;
	mul.wide.u32 	%rd178, %r7967, 4;
	add.s64 	%rd179, %rd13, %rd178;
	st.local.u32 	[%rd179], %r40;
	mov.u32 	%r7967, %r72;
$L__BB0_41:
	setp.ne.s32 	%p22, %r7965, %r44;
	@%p22 bra 	$L__BB0_43;
	add.s32 	%r74, %r7967, 1;
	mul.wide.u32 	%rd180, %r7967, 4;
	add.s64 	%rd181, %rd13, %rd180;
	st.local.u32 	[%rd181], %r41;
	mov.u32 	%r7967, %r74;
$L__BB0_43:
	setp.ne.s32 	%p23, %r7965, %r45;
	@%p23 bra 	$L__BB0_45;
	add.s32 	%r76, %r7967, 1;
	mul.wide.u32 	%rd182, %r7967, 4;
	add.s64 	%rd183, %rd13, %rd182;
	st.local.u32 	[%rd183], %r42;
	mov.u32 	%r7967, %r76;
$L__BB0_45:
	setp.eq.s32 	%p24, %r7967, 0;
	mov.f32 	%f12201, 0f7F7FFFFF;
	mov.f32 	%f12197, 0fFF7FFFFF;
	mov.f32 	%f12198, %f12197;
	mov.f32 	%f12199, %f12197;
	mov.f32 	%f12200, %f12197;
	mov.f32 	%f12202, %f12201;
	mov.f32 	%f12203, %f12201;
	mov.f32 	%f12204, %f12201;
	@%p24 bra 	$L__BB0_57;
	add.s32 	%r1378, %r7967, -1;
	and.b32  	%r78, %r7967, 7;
	setp.lt.u32 	%p25, %r1378, 7;
	mov.b32 	%r7984, 0;
	mov.f32 	%f12200, 0fFF7FFFFF;
	mov.f32 	%f12204, 0f7F7FFFFF;
	mov.f32 	%f12203, %f12204;
	mov.f32 	%f12202, %f12204;
	mov.f32 	%f12201, %f12204;
	mov.f32 	%f12199, %f12200;
	mov.f32 	%f12198, %f12200;
	mov.f32 	%f12197, %f12200;
	@%p25 bra 	$L__BB0_49;
	add.s64 	%rd1386, %rd13, 16;
	and.b32  	%r7984, %r7967, 65528;
	neg.s32 	%r7982, %r7984;
	mov.f32 	%f12200, 0fFF7FFFFF;
	mov.f32 	%f12204, 0f7F7FFFFF;
$L__BB0_48:
	.pragma "nounroll";
	ld.local.v4.b32 	{%r1379, %r1380, %r1381, %r1382}, [%rd1386+-16];
	bfe.u32 	%r1383, %r1382, 24, 8;
	cvt.u16.u32 	%rs46, %r1383;
	bfe.u32 	%r1384, %r1382, 16, 8;
	cvt.u16.u32 	%rs47, %r1384;
	bfe.u32 	%r1385, %r1382, 8, 8;
	cvt.u16.u32 	%rs48, %r1385;
	bfe.u32 	%r1386, %r1382, 0, 8;
	cvt.u16.u32 	%rs49, %r1386;
	bfe.u32 	%r1387, %r1381, 24, 8;
	cvt.u16.u32 	%rs50, %r1387;
	bfe.u32 	%r1388, %r1381, 16, 8;
	cvt.u16.u32 	%rs51, %r1388;
	bfe.u32 	%r1389, %r1381, 8, 8;
	cvt.u16.u32 	%rs52, %r1389;
	bfe.u32 	%r1390, %r1381, 0, 8;
	cvt.u16.u32 	%rs53, %r1390;
	bfe.u32 	%r1391, %r1380, 24, 8;
	cvt.u16.u32 	%rs54, %r1391;
	bfe.u32 	%r1392, %r1380, 16, 8;
	cvt.u16.u32 	%rs55, %r1392;
	bfe.u32 	%r1393, %r1380, 8, 8;
	cvt.u16.u32 	%rs56, %r1393;
	bfe.u32 	%r1394, %r1380, 0, 8;
	cvt.u16.u32 	%rs57, %r1394;
	bfe.u32 	%r1395, %r1379, 24, 8;
	cvt.u16.u32 	%rs58, %r1395;
	bfe.u32 	%r1396, %r1379, 16, 8;
	cvt.u16.u32 	%rs59, %r1396;
	bfe.u32 	%r1397, %r1379, 8, 8;
	cvt.u16.u32 	%rs60, %r1397;
	bfe.u32 	%r1398, %r1379, 0, 8;
	cvt.u16.u32 	%rs61, %r1398;
	and.b16  	%rs62, %rs61, 255;
	and.b16  	%rs63, %rs60, 255;
	and.b16  	%rs64, %rs59, 255;
	and.b16  	%rs65, %rs58, 255;
	and.b16  	%rs66, %rs57, 255;
	and.b16  	%rs67, %rs56, 255;
	and.b16  	%rs68, %rs55, 255;
	and.b16  	%rs69, %rs54, 255;
	and.b16  	%rs70, %rs53, 255;
	and.b16  	%rs71, %rs52, 255;
	and.b16  	%rs72, %rs51, 255;
	and.b16  	%rs73, %rs50, 255;
	and.b16  	%rs74, %rs49, 255;
	and.b16  	%rs75, %rs48, 255;
	and.b16  	%rs76, %rs47, 255;
	and.b16  	%rs77, %rs46, 255;
	cvt.rn.f32.u16 	%f1332, %rs62;
	cvt.rn.f32.u16 	%f1333, %rs63;
	cvt.rn.f32.u16 	%f1334, %rs64;
	cvt.rn.f32.u16 	%f1335, %rs65;
	min.f32 	%f1336, %f12204, %f1332;
	min.f32 	%f1337, %f12203, %f1333;
	min.f32 	%f1338, %f12202, %f1334;
	min.f32 	%f1339, %f12201, %f1335;
	max.f32 	%f1340, %f12200, %f1332;
	max.f32 	%f1341, %f12199, %f1333;
	max.f32 	%f1342, %f12198, %f1334;
	max.f32 	%f1343, %f12197, %f1335;
	cvt.rn.f32.u16 	%f1344, %rs66;
	cvt.rn.f32.u16 	%f1345, %rs67;
	cvt.rn.f32.u16 	%f1346, %rs68;
	cvt.rn.f32.u16 	%f1347, %rs69;
	min.f32 	%f1348, %f1336, %f1344;
	min.f32 	%f1349, %f1337, %f1345;
	min.f32 	%f1350, %f1338, %f1346;
	min.f32 	%f1351, %f1339, %f1347;
	max.f32 	%f1352, %f1340, %f1344;
	max.f32 	%f1353, %f1341, %f1345;
	max.f32 	%f1354, %f1342, %f1346;
	max.f32 	%f1355, %f1343, %f1347;
	cvt.rn.f32.u16 	%f1356, %rs70;
	cvt.rn.f32.u16 	%f1357, %rs71;
	cvt.rn.f32.u16 	%f1358, %rs72;
	cvt.rn.f32.u16 	%f1359, %rs73;
	min.f32 	%f1360, %f1348, %f1356;
	min.f32 	%f1361, %f1349, %f1357;
	min.f32 	%f1362, %f1350, %f1358;
	min.f32 	%f1363, %f1351, %f1359;
	max.f32 	%f1364, %f1352, %f1356;
	max.f32 	%f1365, %f1353, %f1357;
	max.f32 	%f1366, %f1354, %f1358;
	max.f32 	%f1367, %f1355, %f1359;
	cvt.rn.f32.u16 	%f1368, %rs74;
	cvt.rn.f32.u16 	%f1369, %rs75;
	cvt.rn.f32.u16 	%f1370, %rs76;
	cvt.rn.f32.u16 	%f1371, %rs77;
	min.f32 	%f1372, %f1360, %f1368;
	min.f32 	%f1373, %f1361, %f1369;
	min.f32 	%f1374, %f1362, %f1370;
	min.f32 	%f1375, %f1363, %f1371;
	max.f32 	%f1376, %f1364, %f1368;
	max.f32 	%f1377, %f1365, %f1369;
	max.f32 	%f1378, %f1366, %f1370;
	max.f32 	%f1379, %f1367, %f1371;
	ld.local.v4.b32 	{%r1399, %r1400, %r1401, %r1402}, [%rd1386];
	bfe.u32 	%r1403, %r1402, 24, 8;
	cvt.u16.u32 	%rs78, %r1403;
	bfe.u32 	%r1404, %r1402, 16, 8;
	cvt.u16.u32 	%rs79, %r1404;
	bfe.u32 	%r1405, %r1402, 8, 8;
	cvt.u16.u32 	%rs80, %r1405;
	bfe.u32 	%r1406, %r1402, 0, 8;
	cvt.u16.u32 	%rs81, %r1406;
	bfe.u32 	%r1407, %r1401, 24, 8;
	cvt.u16.u32 	%rs82, %r1407;
	bfe.u32 	%r1408, %r1401, 16, 8;
	cvt.u16.u32 	%rs83, %r1408;
	bfe.u32 	%r1409, %r1401, 8, 8;
	cvt.u16.u32 	%rs84, %r1409;
	bfe.u32 	%r1410, %r1401, 0, 8;
	cvt.u16.u32 	%rs85, %r1410;
	bfe.u32 	%r1411, %r1400, 24, 8;
	cvt.u16.u32 	%rs86, %r1411;
	bfe.u32 	%r1412, %r1400, 16, 8;
	cvt.u16.u32 	%rs87, %r1412;
	bfe.u32 	%r1413, %r1400, 8, 8;
	cvt.u16.u32 	%rs88, %r1413;
	bfe.u32 	%r1414, %r1400, 0, 8;
	cvt.u16.u32 	%rs89, %r1414;
	bfe.u32 	%r1415, %r1399, 24, 8;
	cvt.u16.u32 	%rs90, %r1415;
	bfe.u32 	%r1416, %r1399, 16, 8;
	cvt.u16.u32 	%rs91, %r1416;
	bfe.u32 	%r1417, %r1399, 8, 8;
	cvt.u16.u32 	%rs92, %r1417;
	bfe.u32 	%r1418, %r1399, 0, 8;
	cvt.u16.u32 	%rs93, %r1418;
	and.b16  	%rs94, %rs93, 255;
	and.b16  	%rs95, %rs92, 255;
	and.b16  	%rs96, %rs91, 255;
	and.b16  	%rs97, %rs90, 255;
	and.b16  	%rs98, %rs89, 255;
	and.b16  	%rs99, %rs88, 255;
	and.b16  	%rs100, %rs87, 255;
	and.b16  	%rs101, %rs86, 255;
	and.b16  	%rs102, %rs85, 255;
	and.b16  	%rs103, %rs84, 255;
	and.b16  	%rs104, %rs83, 255;
	and.b16  	%rs105, %rs82, 255;
	and.b16  	%rs106, %rs81, 255;
	and.b16  	%rs107, %rs80, 255;
	and.b16  	%rs108, %rs79, 255;
	and.b16  	%rs109, %rs78, 255;
	cvt.rn.f32.u16 	%f1380, %rs94;
	cvt.rn.f32.u16 	%f1381, %rs95;
	cvt.rn.f32.u16 	%f1382, %rs96;
	cvt.rn.f32.u16 	%f1383, %rs97;
	min.f32 	%f1384, %f1372, %f1380;
	min.f32 	%f1385, %f1373, %f1381;
	min.f32 	%f1386, %f1374, %f1382;
	min.f32 	%f1387, %f1375, %f1383;
	max.f32 	%f1388, %f1376, %f1380;
	max.f32 	%f1389, %f1377, %f1381;
	max.f32 	%f1390, %f1378, %f1382;
	max.f32 	%f1391, %f1379, %f1383;
	cvt.rn.f32.u16 	%f1392, %rs98;
	cvt.rn.f32.u16 	%f1393, %rs99;
	cvt.rn.f32.u16 	%f1394, %rs100;
	cvt.rn.f32.u16 	%f1395, %rs101;
	min.f32 	%f1396, %f1384, %f1392;
	min.f32 	%f1397, %f1385, %f1393;
	min.f32 	%f1398, %f1386, %f1394;
	min.f32 	%f1399, %f1387, %f1395;
	max.f32 	%f1400, %f1388, %f1392;
	max.f32 	%f1401, %f1389, %f1393;
	max.f32 	%f1402, %f1390, %f1394;
	max.f32 	%f1403, %f1391, %f1395;
	cvt.rn.f32.u16 	%f1404, %rs102;
	cvt.rn.f32.u16 	%f1405, %rs103;
	cvt.rn.f32.u16 	%f1406, %rs104;
	cvt.rn.f32.u16 	%f1407, %rs105;
	min.f32 	%f1408, %f1396, %f1404;
	min.f32 	%f1409, %f1397, %f1405;
	min.f32 	%f1410, %f1398, %f1406;
	min.f32 	%f1411, %f1399, %f1407;
	max.f32 	%f1412, %f1400, %f1404;
	max.f32 	%f1413, %f1401, %f1405;
	max.f32 	%f1414, %f1402, %f1406;
	max.f32 	%f1415, %f1403, %f1407;
	cvt.rn.f32.u16 	%f1416, %rs106;
	cvt.rn.f32.u16 	%f1417, %rs107;
	cvt.rn.f32.u16 	%f1418, %rs108;
	cvt.rn.f32.u16 	%f1419, %rs109;
	min.f32 	%f12204, %f1408, %f1416;
	min.f32 	%f12203, %f1409, %f1417;
	min.f32 	%f12202, %f1410, %f1418;
	min.f32 	%f12201, %f1411, %f1419;
	max.f32 	%f12200, %f1412, %f1416;
	max.f32 	%f12199, %f1413, %f1417;
	max.f32 	%f12198, %f1414, %f1418;
	max.f32 	%f12197, %f1415, %f1419;
	add.s32 	%r7982, %r7982, 8;
	add.s64 	%rd1386, %rd1386, 32;
	setp.ne.s32 	%p26, %r7982, 0;
	@%p26 bra 	$L__BB0_48;
$L__BB0_49:
	setp.eq.s32 	%p27, %r78, 0;
	@%p27 bra 	$L__BB0_57;
	and.b32  	%r84, %r7967, 3;
	setp.lt.u32 	%p28, %r78, 4;
	@%p28 bra 	$L__BB0_52;
	mul.wide.u32 	%rd184, %r7984, 4;
	add.s64 	%rd185, %rd13, %rd184;
	ld.local.u32 	%r1419, [%rd185];
	bfe.u32 	%r1420, %r1419, 0, 8;
	cvt.u16.u32 	%rs110, %r1420;
	and.b16  	%rs111, %rs110, 255;
	bfe.u32 	%r1421, %r1419, 8, 8;
	cvt.u16.u32 	%rs112, %r1421;
	and.b16  	%rs113, %rs112, 255;
	bfe.u32 	%r1422, %r1419, 16, 8;
	cvt.u16.u32 	%rs114, %r1422;
	and.b16  	%rs115, %rs114, 255;
	bfe.u32 	%r1423, %r1419, 24, 8;
	cvt.u16.u32 	%rs116, %r1423;
	and.b16  	%rs117, %rs116, 255;
	cvt.rn.f32.u16 	%f1421, %rs111;
	cvt.rn.f32.u16 	%f1422, %rs113;
	cvt.rn.f32.u16 	%f1423, %rs115;
	cvt.rn.f32.u16 	%f1424, %rs117;
	min.f32 	%f1425, %f12204, %f1421;
	min.f32 	%f1426, %f12203, %f1422;
	min.f32 	%f1427, %f12202, %f1423;
	min.f32 	%f1428, %f12201, %f1424;
	max.f32 	%f1429, %f12200, %f1421;
	max.f32 	%f1430, %f12199, %f1422;
	max.f32 	%f1431, %f12198, %f1423;
	max.f32 	%f1432, %f12197, %f1424;
	ld.local.u32 	%r1424, [%rd185+4];
	bfe.u32 	%r1425, %r1424, 0, 8;
	cvt.u16.u32 	%rs118, %r1425;
	and.b16  	%rs119, %rs118, 255;
	bfe.u32 	%r1426, %r1424, 8, 8;
	cvt.u16.u32 	%rs120, %r1426;
	and.b16  	%rs121, %rs120, 255;
	bfe.u32 	%r1427, %r1424, 16, 8;
	cvt.u16.u32 	%rs122, %r1427;
	and.b16  	%rs123, %rs122, 255;
	bfe.u32 	%r1428, %r1424, 24, 8;
	cvt.u16.u32 	%rs124, %r1428;
	and.b16  	%rs125, %rs124, 255;
	cvt.rn.f32.u16 	%f1433, %rs119;
	cvt.rn.f32.u16 	%f1434, %rs121;
	cvt.rn.f32.u16 	%f1435, %rs123;
	cvt.rn.f32.u16 	%f1436, %rs125;
	min.f32 	%f1437, %f1425, %f1433;
	min.f32 	%f1438, %f1426, %f1434;
	min.f32 	%f1439, %f1427, %f1435;
	min.f32 	%f1440, %f1428, %f1436;
	max.f32 	%f1441, %f1429, %f1433;
	max.f32 	%f1442, %f1430, %f1434;
	max.f32 	%f1443, %f1431, %f1435;
	max.f32 	%f1444, %f1432, %f1436;
	ld.local.u32 	%r1429, [%rd185+8];
	bfe.u32 	%r1430, %r1429, 0, 8;
	cvt.u16.u32 	%rs126, %r1430;
	and.b16  	%rs127, %rs126, 255;
	bfe.u32 	%r1431, %r1429, 8, 8;
	cvt.u16.u32 	%rs128, %r1431;
	and.b16  	%rs129, %rs128, 255;
	bfe.u32 	%r1432, %r1429, 16, 8;
	cvt.u16.u32 	%rs130, %r1432;
	and.b16  	%rs131, %rs130, 255;
	bfe.u32 	%r1433, %r1429, 24, 8;
	cvt.u16.u32 	%rs132, %r1433;
	and.b16  	%rs133, %rs132, 255;
	cvt.rn.f32.u16 	%f1445, %rs127;
	cvt.rn.f32.u16 	%f1446, %rs129;
	cvt.rn.f32.u16 	%f1447, %rs131;
	cvt.rn.f32.u16 	%f1448, %rs133;
	min.f32 	%f1449, %f1437, %f1445;
	min.f32 	%f1450, %f1438, %f1446;
	min.f32 	%f1451, %f1439, %f1447;
	min.f32 	%f1452, %f1440, %f1448;
	max.f32 	%f1453, %f1441, %f1445;
	max.f32 	%f1454, %f1442, %f1446;
	max.f32 	%f1455, %f1443, %f1447;
	max.f32 	%f1456, %f1444, %f1448;
	ld.local.u32 	%r1434, [%rd185+12];
	bfe.u32 	%r1435, %r1434, 0, 8;
	cvt.u16.u32 	%rs134, %r1435;
	and.b16  	%rs135, %rs134, 255;
	bfe.u32 	%r1436, %r1434, 8, 8;
	cvt.u16.u32 	%rs136, %r1436;
	and.b16  	%rs137, %rs136, 255;
	bfe.u32 	%r1437, %r1434, 16, 8;
	cvt.u16.u32 	%rs138, %r1437;
	and.b16  	%rs139, %rs138, 255;
	bfe.u32 	%r1438, %r1434, 24, 8;
	cvt.u16.u32 	%rs140, %r1438;
	and.b16  	%rs141, %rs140, 255;
	cvt.rn.f32.u16 	%f1457, %rs135;
	cvt.rn.f32.u16 	%f1458, %rs137;
	cvt.rn.f32.u16 	%f1459, %rs139;
	cvt.rn.f32.u16 	%f1460, %rs141;
	min.f32 	%f12204, %f1449, %f1457;
	min.f32 	%f12203, %f1450, %f1458;
	min.f32 	%f12202, %f1451, %f1459;
	min.f32 	%f12201, %f1452, %f1460;
	max.f32 	%f12200, %f1453, %f1457;
	max.f32 	%f12199, %f1454, %f1458;
	max.f32 	%f12198, %f1455, %f1459;
	max.f32 	%f12197, %f1456, %f1460;
	add.s32 	%r7984, %r7984, 4;
$L__BB0_52:
	setp.eq.s32 	%p29, %r84, 0;
	@%p29 bra 	$L__BB0_57;
	setp.eq.s32 	%p30, %r84, 1;
	@%p30 bra 	$L__BB0_55;
	mul.wide.u32 	%rd186, %r7984, 4;
	add.s64 	%rd187, %rd13, %rd186;
	ld.local.u32 	%r1439, [%rd187];
	bfe.u32 	%r1440, %r1439, 0, 8;
	cvt.u16.u32 	%rs142, %r1440;
	and.b16  	%rs143, %rs142, 255;
	bfe.u32 	%r1441, %r1439, 8, 8;
	cvt.u16.u32 	%rs144, %r1441;
	and.b16  	%rs145, %rs144, 255;
	bfe.u32 	%r1442, %r1439, 16, 8;
	cvt.u16.u32 	%rs146, %r1442;
	and.b16  	%rs147, %rs146, 255;
	bfe.u32 	%r1443, %r1439, 24, 8;
	cvt.u16.u32 	%rs148, %r1443;
	and.b16  	%rs149, %rs148, 255;
	cvt.rn.f32.u16 	%f1462, %rs143;
	cvt.rn.f32.u16 	%f1463, %rs145;
	cvt.rn.f32.u16 	%f1464, %rs147;
	cvt.rn.f32.u16 	%f1465, %rs149;
	min.f32 	%f1466, %f12204, %f1462;
	min.f32 	%f1467, %f12203, %f1463;
	min.f32 	%f1468, %f12202, %f1464;
	min.f32 	%f1469, %f12201, %f1465;
	max.f32 	%f1470, %f12200, %f1462;
	max.f32 	%f1471, %f12199, %f1463;
	max.f32 	%f1472, %f12198, %f1464;
	max.f32 	%f1473, %f12197, %f1465;
	ld.local.u32 	%r1444, [%rd187+4];
	bfe.u32 	%r1445, %r1444, 0, 8;
	cvt.u16.u32 	%rs150, %r1445;
	and.b16  	%rs151, %rs150, 255;
	bfe.u32 	%r1446, %r1444, 8, 8;
	cvt.u16.u32 	%rs152, %r1446;
	and.b16  	%rs153, %rs152, 255;
	bfe.u32 	%r1447, %r1444, 16, 8;
	cvt.u16.u32 	%rs154, %r1447;
	and.b16  	%rs155, %rs154, 255;
	bfe.u32 	%r1448, %r1444, 24, 8;
	cvt.u16.u32 	%rs156, %r1448;
	and.b16  	%rs157, %rs156, 255;
	cvt.rn.f32.u16 	%f1474, %rs151;
	cvt.rn.f32.u16 	%f1475, %rs153;
	cvt.rn.f32.u16 	%f1476, %rs155;
	cvt.rn.f32.u16 	%f1477, %rs157;
	min.f32 	%f12204, %f1466, %f1474;
	min.f32 	%f12203, %f1467, %f1475;
	min.f32 	%f12202, %f1468, %f1476;
	min.f32 	%f12201, %f1469, %f1477;
	max.f32 	%f12200, %f1470, %f1474;
	max.f32 	%f12199, %f1471, %f1475;
	max.f32 	%f12198, %f1472, %f1476;
	max.f32 	%f12197, %f1473, %f1477;
	add.s32 	%r7984, %r7984, 2;
$L__BB0_55:
	and.b32  	%r1449, %r7967, 1;
	setp.eq.b32 	%p31, %r1449, 1;
	not.pred 	%p32, %p31;
	@%p32 bra 	$L__BB0_57;
	mul.wide.u32 	%rd188, %r7984, 4;
	add.s64 	%rd189, %rd13, %rd188;
	ld.local.u32 	%r1450, [%rd189];
	bfe.u32 	%r1451, %r1450, 0, 8;
	cvt.u16.u32 	%rs158, %r1451;
	and.b16  	%rs159, %rs158, 255;
	bfe.u32 	%r1452, %r1450, 8, 8;
	cvt.u16.u32 	%rs160, %r1452;
	and.b16  	%rs161, %rs160, 255;
	bfe.u32 	%r1453, %r1450, 16, 8;
	cvt.u16.u32 	%rs162, %r1453;
	and.b16  	%rs163, %rs162, 255;
	bfe.u32 	%r1454, %r1450, 24, 8;
	cvt.u16.u32 	%rs164, %r1454;
	and.b16  	%rs165, %rs164, 255;
	cvt.rn.f32.u16 	%f1478, %rs159;
	cvt.rn.f32.u16 	%f1479, %rs161;
	cvt.rn.f32.u16 	%f1480, %rs163;
	cvt.rn.f32.u16 	%f1481, %rs165;
	min.f32 	%f12204, %f12204, %f1478;
	min.f32 	%f12203, %f12203, %f1479;
	min.f32 	%f12202, %f12202, %f1480;
	min.f32 	%f12201, %f12201, %f1481;
	max.f32 	%f12200, %f12200, %f1478;
	max.f32 	%f12199, %f12199, %f1479;
	max.f32 	%f12198, %f12198, %f1480;
	max.f32 	%f12197, %f12197, %f1481;
$L__BB0_57:
	mul.wide.u32 	%rd190, %r7965, 32;
	add.s64 	%rd191, %rd9, %rd190;
	st.local.v4.f32 	[%rd191], {%f12204, %f12203, %f12202, %f12201};
	st.local.v4.f32 	[%rd191+16], {%f12200, %f12199, %f12198, %f12197};
	add.s32 	%r89, %r7967, -1;
	mov.f32 	%f12221, 0f7F7FFFFF;
	mov.b32 	%r7986, 0;
	mov.f32 	%f117, %f12197;
	mov.f32 	%f118, %f12198;
	mov.f32 	%f12215, %f12199;
	mov.f32 	%f120, %f12200;
	mov.f32 	%f121, %f12201;
	mov.f32 	%f122, %f12202;
	mov.f32 	%f123, %f12203;
	mov.f32 	%f124, %f12204;
$L__BB0_58:
	setp.ne.s32 	%p33, %r7962, 1;
	add.f32 	%f1483, %f124, 0fBF800000;
	max.f32 	%f1484, %f1483, 0f00000000;
	min.f32 	%f134, %f1484, 0f437F0000;
	add.f32 	%f1485, %f124, 0f3F800000;
	max.f32 	%f1486, %f1485, 0f00000000;
	min.f32 	%f135, %f1486, 0f437F0000;
	mov.u32 	%r92, %r12;
	@%p33 bra 	$L__BB0_60;
	ld.const.u32 	%r92, [%rd16+56];
$L__BB0_60:
	setp.gt.u32 	%p34, %r13, 3;
	@%p34 bra 	$L__BB0_72;
	sub.f32 	%f136, %f120, %f134;
	sub.f32 	%f137, %f12215, %f123;
	sub.f32 	%f138, %f118, %f122;
	mul.f32 	%f1862, %f137, %f137;
	fma.rn.f32 	%f1863, %f136, %f136, %f1862;
	fma.rn.f32 	%f139, %f138, %f138, %f1863;
	setp.lt.f32 	%p50, %f139, 0f34000000;
	mov.f32 	%f12222, 0f00000000;
	mov.f32 	%f12223, %f12222;
	mov.f32 	%f12224, %f12222;
	mov.f32 	%f12225, %f12222;
	@%p50 bra 	$L__BB0_63;
	rsqrt.approx.f32 	%f12225, %f139;
	mul.f32 	%f12224, %f136, %f12225;
	mul.f32 	%f12223, %f137, %f12225;
	mul.f32 	%f12222, %f138, %f12225;
$L__BB0_63:
	cvt.rn.f32.u32 	%f1865, %r92;
	add.f32 	%f148, %f1865, 0fBF800000;
	mov.f32 	%f1866, 0f42800000;
	div.rn.f32 	%f149, %f1866, %f148;
	mov.f32 	%f12248, 0f00000000;
	@%p24 bra 	$L__BB0_93;
	setp.lt.u32 	%p52, %r89, 3;
	mov.f32 	%f12248, 0f00000000;
	mov.b32 	%r7994, 0;
	@%p52 bra 	$L__BB0_67;
	mov.f32 	%f12248, 0f00000000;
	mov.b32 	%r7988, 0;
$L__BB0_66:
	.pragma "nounroll";
	mul.wide.u32 	%rd203, %r7988, 4;
	add.s64 	%rd204, %rd13, %rd203;
	.pragma "used_bytes_mask 30583";
	ld.local.v4.b32 	{%r1517, %r1518, %r1519, %r1520}, [%rd204];
	bfe.u32 	%r1521, %r1520, 16, 8;
	cvt.u16.u32 	%rs232, %r1521;
	bfe.u32 	%r1522, %r1520, 8, 8;
	cvt.u16.u32 	%rs233, %r1522;
	bfe.u32 	%r1523, %r1520, 0, 8;
	cvt.u16.u32 	%rs234, %r1523;
	bfe.u32 	%r1524, %r1519, 16, 8;
	cvt.u16.u32 	%rs235, %r1524;
	bfe.u32 	%r1525, %r1519, 8, 8;
	cvt.u16.u32 	%rs236, %r1525;
	bfe.u32 	%r1526, %r1519, 0, 8;
	cvt.u16.u32 	%rs237, %r1526;
	bfe.u32 	%r1527, %r1518, 16, 8;
	cvt.u16.u32 	%rs238, %r1527;
	bfe.u32 	%r1528, %r1518, 8, 8;
	cvt.u16.u32 	%rs239, %r1528;
	bfe.u32 	%r1529, %r1518, 0, 8;
	cvt.u16.u32 	%rs240, %r1529;
	bfe.u32 	%r1530, %r1517, 16, 8;
	cvt.u16.u32 	%rs241, %r1530;
	bfe.u32 	%r1531, %r1517, 8, 8;
	cvt.u16.u32 	%rs242, %r1531;
	bfe.u32 	%r1532, %r1517, 0, 8;
	cvt.u16.u32 	%rs243, %r1532;
	and.b16  	%rs244, %rs243, 255;
	and.b16  	%rs245, %rs242, 255;
	and.b16  	%rs246, %rs241, 255;
	and.b16  	%rs247, %rs240, 255;
	and.b16  	%rs248, %rs239, 255;
	and.b16  	%rs249, %rs238, 255;
	and.b16  	%rs250, %rs237, 255;
	and.b16  	%rs251, %rs236, 255;
	and.b16  	%rs252, %rs235, 255;
	and.b16  	%rs253, %rs234, 255;
	and.b16  	%rs254, %rs233, 255;
	and.b16  	%rs255, %rs232, 255;
	cvt.rn.f32.u16 	%f1870, %rs244;
	cvt.rn.f32.u16 	%f1871, %rs245;
	cvt.rn.f32.u16 	%f1872, %rs246;
	sub.f32 	%f1873, %f1870, %f134;
	sub.f32 	%f1874, %f1871, %f123;
	sub.f32 	%f1875, %f1872, %f122;
	mul.f32 	%f1876, %f12223, %f1874;
	fma.rn.f32 	%f1877, %f12224, %f1873, %f1876;
	fma.rn.f32 	%f1878, %f12222, %f1875, %f1877;
	mul.f32 	%f1879, %f12225, %f1878;
	max.f32 	%f1880, %f1879, 0f00000000;
	min.f32 	%f1881, %f1880, 0f3F800000;
	mul.f32 	%f1882, %f148, %f1881;
	cvt.rni.u32.f32 	%r1533, %f1882;
	cvt.rn.f32.u32 	%f1883, %r1533;
	mul.f32 	%f1884, %f149, %f1883;
	cvt.rni.f32.f32 	%f1885, %f1884;
	mov.f32 	%f1886, 0f42800000;
	sub.f32 	%f1887, %f1886, %f1885;
	mul.f32 	%f1888, %f134, %f1887;
	fma.rn.f32 	%f1889, %f120, %f1885, %f1888;
	mul.f32 	%f1890, %f1889, 0f3C800000;
	mul.f32 	%f1891, %f123, %f1887;
	fma.rn.f32 	%f1892, %f12215, %f1885, %f1891;
	mul.f32 	%f1893, %f1892, 0f3C800000;
	mul.f32 	%f1894, %f122, %f1887;
	fma.rn.f32 	%f1895, %f118, %f1885, %f1894;
	mul.f32 	%f1896, %f1895, 0f3C800000;
	sub.f32 	%f1897, %f1870, %f1890;
	sub.f32 	%f1898, %f1871, %f1893;
	sub.f32 	%f1899, %f1872, %f1896;
	mul.f32 	%f1900, %f1898, %f1898;
	fma.rn.f32 	%f1901, %f1897, %f1897, %f1900;
	fma.rn.f32 	%f1902, %f1899, %f1899, %f1901;
	add.f32 	%f1903, %f12248, %f1902;
	cvt.rn.f32.u16 	%f1904, %rs247;
	cvt.rn.f32.u16 	%f1905, %rs248;
	cvt.rn.f32.u16 	%f1906, %rs249;
	sub.f32 	%f1907, %f1904, %f134;
	sub.f32 	%f1908, %f1905, %f123;
	sub.f32 	%f1909, %f1906, %f122;
	mul.f32 	%f1910, %f12223, %f1908;
	fma.rn.f32 	%f1911, %f12224, %f1907, %f1910;
	fma.rn.f32 	%f1912, %f12222, %f1909, %f1911;
	mul.f32 	%f1913, %f12225, %f1912;
	max.f32 	%f1914, %f1913, 0f00000000;
	min.f32 	%f1915, %f1914, 0f3F800000;
	mul.f32 	%f1916, %f148, %f1915;
	cvt.rni.u32.f32 	%r1534, %f1916;
	cvt.rn.f32.u32 	%f1917, %r1534;
	mul.f32 	%f1918, %f149, %f1917;
	cvt.rni.f32.f32 	%f1919, %f1918;
	sub.f32 	%f1920, %f1886, %f1919;
	mul.f32 	%f1921, %f134, %f1920;
	fma.rn.f32 	%f1922, %f120, %f1919, %f1921;
	mul.f32 	%f1923, %f1922, 0f3C800000;
	mul.f32 	%f1924, %f123, %f1920;
	fma.rn.f32 	%f1925, %f12215, %f1919, %f1924;
	mul.f32 	%f1926, %f1925, 0f3C800000;
	mul.f32 	%f1927, %f122, %f1920;
	fma.rn.f32 	%f1928, %f118, %f1919, %f1927;
	mul.f32 	%f1929, %f1928, 0f3C800000;
	sub.f32 	%f1930, %f1904, %f1923;
	sub.f32 	%f1931, %f1905, %f1926;
	sub.f32 	%f1932, %f1906, %f1929;
	mul.f32 	%f1933, %f1931, %f1931;
	fma.rn.f32 	%f1934, %f1930, %f1930, %f1933;
	fma.rn.f32 	%f1935, %f1932, %f1932, %f1934;
	add.f32 	%f1936, %f1903, %f1935;
	cvt.rn.f32.u16 	%f1937, %rs250;
	cvt.rn.f32.u16 	%f1938, %rs251;
	cvt.rn.f32.u16 	%f1939, %rs252;
	sub.f32 	%f1940, %f1937, %f134;
	sub.f32 	%f1941, %f1938, %f123;
	sub.f32 	%f1942, %f1939, %f122;
	mul.f32 	%f1943, %f12223, %f1941;
	fma.rn.f32 	%f1944, %f12224, %f1940, %f1943;
	fma.rn.f32 	%f1945, %f12222, %f1942, %f1944;
	mul.f32 	%f1946, %f12225, %f1945;
	max.f32 	%f1947, %f1946, 0f00000000;
	min.f32 	%f1948, %f1947, 0f3F800000;
	mul.f32 	%f1949, %f148, %f1948;
	cvt.rni.u32.f32 	%r1535, %f1949;
	cvt.rn.f32.u32 	%f1950, %r1535;
	mul.f32 	%f1951, %f149, %f1950;
	cvt.rni.f32.f32 	%f1952, %f1951;
	sub.f32 	%f1953, %f1886, %f1952;
	mul.f32 	%f1954, %f134, %f1953;
	fma.rn.f32 	%f1955, %f120, %f1952, %f1954;
	mul.f32 	%f1956, %f1955, 0f3C800000;
	mul.f32 	%f1957, %f123, %f1953;
	fma.rn.f32 	%f1958, %f12215, %f1952, %f1957;
	mul.f32 	%f1959, %f1958, 0f3C800000;
	mul.f32 	%f1960, %f122, %f1953;
	fma.rn.f32 	%f1961, %f118, %f1952, %f1960;
	mul.f32 	%f1962, %f1961, 0f3C800000;
	sub.f32 	%f1963, %f1937, %f1956;
	sub.f32 	%f1964, %f1938, %f1959;
	sub.f32 	%f1965, %f1939, %f1962;
	mul.f32 	%f1966, %f1964, %f1964;
	fma.rn.f32 	%f1967, %f1963, %f1963, %f1966;
	fma.rn.f32 	%f1968, %f1965, %f1965, %f1967;
	add.f32 	%f1969, %f1936, %f1968;
	cvt.rn.f32.u16 	%f1970, %rs253;
	cvt.rn.f32.u16 	%f1971, %rs254;
	cvt.rn.f32.u16 	%f1972, %rs255;
	sub.f32 	%f1973, %f1970, %f134;
	sub.f32 	%f1974, %f1971, %f123;
	sub.f32 	%f1975, %f1972, %f122;
	mul.f32 	%f1976, %f12223, %f1974;
	fma.rn.f32 	%f1977, %f12224, %f1973, %f1976;
	fma.rn.f32 	%f1978, %f12222, %f1975, %f1977;
	mul.f32 	%f1979, %f12225, %f1978;
	max.f32 	%f1980, %f1979, 0f00000000;
	min.f32 	%f1981, %f1980, 0f3F800000;
	mul.f32 	%f1982, %f148, %f1981;
	cvt.rni.u32.f32 	%r1536, %f1982;
	cvt.rn.f32.u32 	%f1983, %r1536;
	mul.f32 	%f1984, %f149, %f1983;
	cvt.rni.f32.f32 	%f1985, %f1984;
	sub.f32 	%f1986, %f1886, %f1985;
	mul.f32 	%f1987, %f134, %f1986;
	fma.rn.f32 	%f1988, %f120, %f1985, %f1987;
	mul.f32 	%f1989, %f1988, 0f3C800000;
	mul.f32 	%f1990, %f123, %f1986;
	fma.rn.f32 	%f1991, %f12215, %f1985, %f1990;
	mul.f32 	%f1992, %f1991, 0f3C800000;
	mul.f32 	%f1993, %f122, %f1986;
	fma.rn.f32 	%f1994, %f118, %f1985, %f1993;
	mul.f32 	%f1995, %f1994, 0f3C800000;
	sub.f32 	%f1996, %f1970, %f1989;
	sub.f32 	%f1997, %f1971, %f1992;
	sub.f32 	%f1998, %f1972, %f1995;
	mul.f32 	%f1999, %f1997, %f1997;
	fma.rn.f32 	%f2000, %f1996, %f1996, %f1999;
	fma.rn.f32 	%f2001, %f1998, %f1998, %f2000;
	add.f32 	%f12248, %f1969, %f2001;
	add.s32 	%r7988, %r7988, 4;
	and.b32  	%r7994, %r7967, 65532;
	setp.eq.s32 	%p53, %r7988, %r7994;
	@%p53 bra 	$L__BB0_67;
	bra.uni 	$L__BB0_66;
$L__BB0_67:
	and.b32  	%r107, %r7967, 3;
	setp.eq.s32 	%p54, %r107, 0;
	@%p54 bra 	$L__BB0_93;
	setp.eq.s32 	%p55, %r107, 1;
	@%p55 bra 	$L__BB0_70;
	mul.wide.u32 	%rd205, %r7994, 4;
	add.s64 	%rd206, %rd13, %rd205;
	.pragma "used_bytes_mask 7";
	ld.local.u32 	%r1537, [%rd206];
	bfe.u32 	%r1538, %r1537, 0, 8;
	cvt.u16.u32 	%rs256, %r1538;
	and.b16  	%rs257, %rs256, 255;
	bfe.u32 	%r1539, %r1537, 8, 8;
	cvt.u16.u32 	%rs258, %r1539;
	and.b16  	%rs259, %rs258, 255;
	bfe.u32 	%r1540, %r1537, 16, 8;
	cvt.u16.u32 	%rs260, %r1540;
	and.b16  	%rs261, %rs260, 255;
	cvt.rn.f32.u16 	%f2003, %rs257;
	cvt.rn.f32.u16 	%f2004, %rs259;
	cvt.rn.f32.u16 	%f2005, %rs261;
	sub.f32 	%f2006, %f2003, %f134;
	sub.f32 	%f2007, %f2004, %f123;
	sub.f32 	%f2008, %f2005, %f122;
	mul.f32 	%f2009, %f12223, %f2007;
	fma.rn.f32 	%f2010, %f12224, %f2006, %f2009;
	fma.rn.f32 	%f2011, %f12222, %f2008, %f2010;
	mul.f32 	%f2012, %f12225, %f2011;
	max.f32 	%f2013, %f2012, 0f00000000;
	min.f32 	%f2014, %f2013, 0f3F800000;
	mul.f32 	%f2015, %f148, %f2014;
	cvt.rni.u32.f32 	%r1541, %f2015;
	cvt.rn.f32.u32 	%f2016, %r1541;
	mul.f32 	%f2017, %f149, %f2016;
	cvt.rni.f32.f32 	%f2018, %f2017;
	mov.f32 	%f2019, 0f42800000;
	sub.f32 	%f2020, %f2019, %f2018;
	mul.f32 	%f2021, %f134, %f2020;
	fma.rn.f32 	%f2022, %f120, %f2018, %f2021;
	mul.f32 	%f2023, %f2022, 0f3C800000;
	mul.f32 	%f2024, %f123, %f2020;
	fma.rn.f32 	%f2025, %f12215, %f2018, %f2024;
	mul.f32 	%f2026, %f2025, 0f3C800000;
	mul.f32 	%f2027, %f122, %f2020;
	fma.rn.f32 	%f2028, %f118, %f2018, %f2027;
	mul.f32 	%f2029, %f2028, 0f3C800000;
	sub.f32 	%f2030, %f2003, %f2023;
	sub.f32 	%f2031, %f2004, %f2026;
	sub.f32 	%f2032, %f2005, %f2029;
	mul.f32 	%f2033, %f2031, %f2031;
	fma.rn.f32 	%f2034, %f2030, %f2030, %f2033;
	fma.rn.f32 	%f2035, %f2032, %f2032, %f2034;
	add.f32 	%f2036, %f12248, %f2035;
	.pragma "used_bytes_mask 7";
	ld.local.u32 	%r1542, [%rd206+4];
	bfe.u32 	%r1543, %r1542, 0, 8;
	cvt.u16.u32 	%rs262, %r1543;
	and.b16  	%rs263, %rs262, 255;
	bfe.u32 	%r1544, %r1542, 8, 8;
	cvt.u16.u32 	%rs264, %r1544;
	and.b16  	%rs265, %rs264, 255;
	bfe.u32 	%r1545, %r1542, 16, 8;
	cvt.u16.u32 	%rs266, %r1545;
	and.b16  	%rs267, %rs266, 255;
	cvt.rn.f32.u16 	%f2037, %rs263;
	cvt.rn.f32.u16 	%f2038, %rs265;
	cvt.rn.f32.u16 	%f2039, %rs267;
	sub.f32 	%f2040, %f2037, %f134;
	sub.f32 	%f2041, %f2038, %f123;
	sub.f32 	%f2042, %f2039, %f122;
	mul.f32 	%f2043, %f12223, %f2041;
	fma.rn.f32 	%f2044, %f12224, %f2040, %f2043;
	fma.rn.f32 	%f2045, %f12222, %f2042, %f2044;
	mul.f32 	%f2046, %f12225, %f2045;
	max.f32 	%f2047, %f2046, 0f00000000;
	min.f32 	%f2048, %f2047, 0f3F800000;
	mul.f32 	%f2049, %f148, %f2048;
	cvt.rni.u32.f32 	%r1546, %f2049;
	cvt.rn.f32.u32 	%f2050, %r1546;
	mul.f32 	%f2051, %f149, %f2050;
	cvt.rni.f32.f32 	%f2052, %f2051;
	sub.f32 	%f2053, %f2019, %f2052;
	mul.f32 	%f2054, %f134, %f2053;
	fma.rn.f32 	%f2055, %f120, %f2052, %f2054;
	mul.f32 	%f2056, %f2055, 0f3C800000;
	mul.f32 	%f2057, %f123, %f2053;
	fma.rn.f32 	%f2058, %f12215, %f2052, %f2057;
	mul.f32 	%f2059, %f2058, 0f3C800000;
	mul.f32 	%f2060, %f122, %f2053;
	fma.rn.f32 	%f2061, %f118, %f2052, %f2060;
	mul.f32 	%f2062, %f2061, 0f3C800000;
	sub.f32 	%f2063, %f2037, %f2056;
	sub.f32 	%f2064, %f2038, %f2059;
	sub.f32 	%f2065, %f2039, %f2062;
	mul.f32 	%f2066, %f2064, %f2064;
	fma.rn.f32 	%f2067, %f2063, %f2063, %f2066;
	fma.rn.f32 	%f2068, %f2065, %f2065, %f2067;
	add.f32 	%f12248, %f2036, %f2068;
	add.s32 	%r7994, %r7994, 2;
$L__BB0_70:
	and.b32  	%r1547, %r7967, 1;
	setp.eq.b32 	%p56, %r1547, 1;
	not.pred 	%p57, %p56;
	@%p57 bra 	$L__BB0_93;
	mul.wide.u32 	%rd207, %r7994, 4;
	add.s64 	%rd208, %rd13, %rd207;
	.pragma "used_bytes_mask 7";
	ld.local.u32 	%r1548, [%rd208];
	bfe.u32 	%r1549, %r1548, 0, 8;
	cvt.u16.u32 	%rs268, %r1549;
	and.b16  	%rs269, %rs268, 255;
	bfe.u32 	%r1550, %r1548, 8, 8;
	cvt.u16.u32 	%rs270, %r1550;
	and.b16  	%rs271, %rs270, 255;
	bfe.u32 	%r1551, %r1548, 16, 8;
	cvt.u16.u32 	%rs272, %r1551;
	and.b16  	%rs273, %rs272, 255;
	cvt.rn.f32.u16 	%f2069, %rs269;
	cvt.rn.f32.u16 	%f2070, %rs271;
	cvt.rn.f32.u16 	%f2071, %rs273;
	sub.f32 	%f2072, %f2069, %f134;
	sub.f32 	%f2073, %f2070, %f123;
	sub.f32 	%f2074, %f2071, %f122;
	mul.f32 	%f2075, %f12223, %f2073;
	fma.rn.f32 	%f2076, %f12224, %f2072, %f2075;
	fma.rn.f32 	%f2077, %f12222, %f2074, %f2076;
	mul.f32 	%f2078, %f12225, %f2077;
	max.f32 	%f2079, %f2078, 0f00000000;
	min.f32 	%f2080, %f2079, 0f3F800000;
	mul.f32 	%f2081, %f148, %f2080;
	cvt.rni.u32.f32 	%r1552, %f2081;
	cvt.rn.f32.u32 	%f2082, %r1552;
	mul.f32 	%f2083, %f149, %f2082;
	cvt.rni.f32.f32 	%f2084, %f2083;
	mov.f32 	%f2085, 0f42800000;
	sub.f32 	%f2086, %f2085, %f2084;
	mul.f32 	%f2087, %f134, %f2086;
	fma.rn.f32 	%f2088, %f120, %f2084, %f2087;
	mul.f32 	%f2089, %f2088, 0f3C800000;
	mul.f32 	%f2090, %f123, %f2086;
	fma.rn.f32 	%f2091, %f12215, %f2084, %f2090;
	mul.f32 	%f2092, %f2091, 0f3C800000;
	mul.f32 	%f2093, %f122, %f2086;
	fma.rn.f32 	%f2094, %f118, %f2084, %f2093;
	mul.f32 	%f2095, %f2094, 0f3C800000;
	sub.f32 	%f2096, %f2069, %f2089;
	sub.f32 	%f2097, %f2070, %f2092;
	sub.f32 	%f2098, %f2071, %f2095;
	mul.f32 	%f2099, %f2097, %f2097;
	fma.rn.f32 	%f2100, %f2096, %f2096, %f2099;
	fma.rn.f32 	%f2101, %f2098, %f2098, %f2100;
	add.f32 	%f12248, %f12248, %f2101;
	bra.uni 	$L__BB0_93;
$L__BB0_72:
	ld.const.u32 	%r1456, [%rd16];
	setp.gt.u32 	%p35, %r1456, 5;
	@%p35 bra 	$L__BB0_84;
	sub.f32 	%f152, %f120, %f134;
	sub.f32 	%f153, %f12215, %f123;
	sub.f32 	%f154, %f118, %f122;
	mul.f32 	%f1621, %f153, %f153;
	fma.rn.f32 	%f1622, %f152, %f152, %f1621;
	fma.rn.f32 	%f155, %f154, %f154, %f1622;
	setp.lt.f32 	%p42, %f155, 0f34000000;
	mov.f32 	%f12227, 0f00000000;
	mov.f32 	%f12228, %f12227;
	mov.f32 	%f12229, %f12227;
	mov.f32 	%f12230, %f12227;
	@%p42 bra 	$L__BB0_75;
	rsqrt.approx.f32 	%f12230, %f155;
	mul.f32 	%f12229, %f152, %f12230;
	mul.f32 	%f12228, %f153, %f12230;
	mul.f32 	%f12227, %f154, %f12230;
$L__BB0_75:
	cvt.rn.f32.u32 	%f1624, %r92;
	add.f32 	%f164, %f1624, 0fBF800000;
	mov.f32 	%f1625, 0f42800000;
	div.rn.f32 	%f165, %f1625, %f164;
	mov.f32 	%f12248, 0f00000000;
	@%p24 bra 	$L__BB0_93;
	setp.lt.u32 	%p44, %r89, 3;
	mov.f32 	%f12248, 0f00000000;
	mov.b32 	%r7990, 0;
	@%p44 bra 	$L__BB0_79;
	mov.f32 	%f12248, 0f00000000;
	mov.b32 	%r7991, 0;
$L__BB0_78:
	.pragma "nounroll";
	mul.wide.u32 	%rd197, %r7991, 4;
	add.s64 	%rd198, %rd13, %rd197;
	.pragma "used_bytes_mask 30583";
	ld.local.v4.b32 	{%r1479, %r1480, %r1481, %r1482}, [%rd198];
	bfe.u32 	%r1483, %r1482, 16, 8;
	cvt.u16.u32 	%rs190, %r1483;
	bfe.u32 	%r1484, %r1482, 8, 8;
	cvt.u16.u32 	%rs191, %r1484;
	bfe.u32 	%r1485, %r1482, 0, 8;
	cvt.u16.u32 	%rs192, %r1485;
	bfe.u32 	%r1486, %r1481, 16, 8;
	cvt.u16.u32 	%rs193, %r1486;
	bfe.u32 	%r1487, %r1481, 8, 8;
	cvt.u16.u32 	%rs194, %r1487;
	bfe.u32 	%r1488, %r1481, 0, 8;
	cvt.u16.u32 	%rs195, %r1488;
	bfe.u32 	%r1489, %r1480, 16, 8;
	cvt.u16.u32 	%rs196, %r1489;
	bfe.u32 	%r1490, %r1480, 8, 8;
	cvt.u16.u32 	%rs197, %r1490;
	bfe.u32 	%r1491, %r1480, 0, 8;
	cvt.u16.u32 	%rs198, %r1491;
	bfe.u32 	%r1492, %r1479, 16, 8;
	cvt.u16.u32 	%rs199, %r1492;
	bfe.u32 	%r1493, %r1479, 8, 8;
	cvt.u16.u32 	%rs200, %r1493;
	bfe.u32 	%r1494, %r1479, 0, 8;
	cvt.u16.u32 	%rs201, %r1494;
	and.b16  	%rs202, %rs201, 255;
	and.b16  	%rs203, %rs200, 255;
	and.b16  	%rs204, %rs199, 255;
	and.b16  	%rs205, %rs198, 255;
	and.b16  	%rs206, %rs197, 255;
	and.b16  	%rs207, %rs196, 255;
	and.b16  	%rs208, %rs195, 255;
	and.b16  	%rs209, %rs194, 255;
	and.b16  	%rs210, %rs193, 255;
	and.b16  	%rs211, %rs192, 255;
	and.b16  	%rs212, %rs191, 255;
	and.b16  	%rs213, %rs190, 255;
	cvt.rn.f32.u16 	%f1629, %rs202;
	cvt.rn.f32.u16 	%f1630, %rs203;
	cvt.rn.f32.u16 	%f1631, %rs204;
	sub.f32 	%f1632, %f1629, %f134;
	sub.f32 	%f1633, %f1630, %f123;
	sub.f32 	%f1634, %f1631, %f122;
	mul.f32 	%f1635, %f12228, %f1633;
	fma.rn.f32 	%f1636, %f12229, %f1632, %f1635;
	fma.rn.f32 	%f1637, %f12227, %f1634, %f1636;
	mul.f32 	%f1638, %f12230, %f1637;
	max.f32 	%f1639, %f1638, 0f00000000;
	min.f32 	%f1640, %f1639, 0f3F800000;
	mul.f32 	%f1641, %f164, %f1640;
	cvt.rni.u32.f32 	%r1495, %f1641;
	cvt.rn.f32.u32 	%f1642, %r1495;
	mul.f32 	%f1643, %f165, %f1642;
	cvt.rni.f32.f32 	%f1644, %f1643;
	mov.f32 	%f1645, 0f42800000;
	sub.f32 	%f1646, %f1645, %f1644;
	mul.f32 	%f1647, %f134, %f1646;
	fma.rn.f32 	%f1648, %f120, %f1644, %f1647;
	mul.f32 	%f1649, %f1648, 0f3C800000;
	mul.f32 	%f1650, %f123, %f1646;
	fma.rn.f32 	%f1651, %f12215, %f1644, %f1650;
	mul.f32 	%f1652, %f1651, 0f3C800000;
	mul.f32 	%f1653, %f122, %f1646;
	fma.rn.f32 	%f1654, %f118, %f1644, %f1653;
	mul.f32 	%f1655, %f1654, 0f3C800000;
	sub.f32 	%f1656, %f1629, %f1649;
	sub.f32 	%f1657, %f1630, %f1652;
	sub.f32 	%f1658, %f1631, %f1655;
	mul.f32 	%f1659, %f1657, %f1657;
	fma.rn.f32 	%f1660, %f1656, %f1656, %f1659;
	fma.rn.f32 	%f1661, %f1658, %f1658, %f1660;
	add.f32 	%f1662, %f12248, %f1661;
	cvt.rn.f32.u16 	%f1663, %rs205;
	cvt.rn.f32.u16 	%f1664, %rs206;
	cvt.rn.f32.u16 	%f1665, %rs207;
	sub.f32 	%f1666, %f1663, %f134;
	sub.f32 	%f1667, %f1664, %f123;
	sub.f32 	%f1668, %f1665, %f122;
	mul.f32 	%f1669, %f12228, %f1667;
	fma.rn.f32 	%f1670, %f12229, %f1666, %f1669;
	fma.rn.f32 	%f1671, %f12227, %f1668, %f1670;
	mul.f32 	%f1672, %f12230, %f1671;
	max.f32 	%f1673, %f1672, 0f00000000;
	min.f32 	%f1674, %f1673, 0f3F800000;
	mul.f32 	%f1675, %f164, %f1674;
	cvt.rni.u32.f32 	%r1496, %f1675;
	cvt.rn.f32.u32 	%f1676, %r1496;
	mul.f32 	%f1677, %f165, %f1676;
	cvt.rni.f32.f32 	%f1678, %f1677;
	sub.f32 	%f1679, %f1645, %f1678;
	mul.f32 	%f1680, %f134, %f1679;
	fma.rn.f32 	%f1681, %f120, %f1678, %f1680;
	mul.f32 	%f1682, %f1681, 0f3C800000;
	mul.f32 	%f1683, %f123, %f1679;
	fma.rn.f32 	%f1684, %f12215, %f1678, %f1683;
	mul.f32 	%f1685, %f1684, 0f3C800000;
	mul.f32 	%f1686, %f122, %f1679;
	fma.rn.f32 	%f1687, %f118, %f1678, %f1686;
	mul.f32 	%f1688, %f1687, 0f3C800000;
	sub.f32 	%f1689, %f1663, %f1682;
	sub.f32 	%f1690, %f1664, %f1685;
	sub.f32 	%f1691, %f1665, %f1688;
	mul.f32 	%f1692, %f1690, %f1690;
	fma.rn.f32 	%f1693, %f1689, %f1689, %f1692;
	fma.rn.f32 	%f1694, %f1691, %f1691, %f1693;
	add.f32 	%f1695, %f1662, %f1694;
	cvt.rn.f32.u16 	%f1696, %rs208;
	cvt.rn.f32.u16 	%f1697, %rs209;
	cvt.rn.f32.u16 	%f1698, %rs210;
	sub.f32 	%f1699, %f1696, %f134;
	sub.f32 	%f1700, %f1697, %f123;
	sub.f32 	%f1701, %f1698, %f122;
	mul.f32 	%f1702, %f12228, %f1700;
	fma.rn.f32 	%f1703, %f12229, %f1699, %f1702;
	fma.rn.f32 	%f1704, %f12227, %f1701, %f1703;
	mul.f32 	%f1705, %f12230, %f1704;
	max.f32 	%f1706, %f1705, 0f00000000;
	min.f32 	%f1707, %f1706, 0f3F800000;
	mul.f32 	%f1708, %f164, %f1707;
	cvt.rni.u32.f32 	%r1497, %f1708;
	cvt.rn.f32.u32 	%f1709, %r1497;
	mul.f32 	%f1710, %f165, %f1709;
	cvt.rni.f32.f32 	%f1711, %f1710;
	sub.f32 	%f1712, %f1645, %f1711;
	mul.f32 	%f1713, %f134, %f1712;
	fma.rn.f32 	%f1714, %f120, %f1711, %f1713;
	mul.f32 	%f1715, %f1714, 0f3C800000;
	mul.f32 	%f1716, %f123, %f1712;
	fma.rn.f32 	%f1717, %f12215, %f1711, %f1716;
	mul.f32 	%f1718, %f1717, 0f3C800000;
	mul.f32 	%f1719, %f122, %f1712;
	fma.rn.f32 	%f1720, %f118, %f1711, %f1719;
	mul.f32 	%f1721, %f1720, 0f3C800000;
	sub.f32 	%f1722, %f1696, %f1715;
	sub.f32 	%f1723, %f1697, %f1718;
	sub.f32 	%f1724, %f1698, %f1721;
	mul.f32 	%f1725, %f1723, %f1723;
	fma.rn.f32 	%f1726, %f1722, %f1722, %f1725;
	fma.rn.f32 	%f1727, %f1724, %f1724, %f1726;
	add.f32 	%f1728, %f1695, %f1727;
	cvt.rn.f32.u16 	%f1729, %rs211;
	cvt.rn.f32.u16 	%f1730, %rs212;
	cvt.rn.f32.u16 	%f1731, %rs213;
	sub.f32 	%f1732, %f1729, %f134;
	sub.f32 	%f1733, %f1730, %f123;
	sub.f32 	%f1734, %f1731, %f122;
	mul.f32 	%f1735, %f12228, %f1733;
	fma.rn.f32 	%f1736, %f12229, %f1732, %f1735;
	fma.rn.f32 	%f1737, %f12227, %f1734, %f1736;
	mul.f32 	%f1738, %f12230, %f1737;
	max.f32 	%f1739, %f1738, 0f00000000;
	min.f32 	%f1740, %f1739, 0f3F800000;
	mul.f32 	%f1741, %f164, %f1740;
	cvt.rni.u32.f32 	%r1498, %f1741;
	cvt.rn.f32.u32 	%f1742, %r1498;
	mul.f32 	%f1743, %f165, %f1742;
	cvt.rni.f32.f32 	%f1744, %f1743;
	sub.f32 	%f1745, %f1645, %f1744;
	mul.f32 	%f1746, %f134, %f1745;
	fma.rn.f32 	%f1747, %f120, %f1744, %f1746;
	mul.f32 	%f1748, %f1747, 0f3C800000;
	mul.f32 	%f1749, %f123, %f1745;
	fma.rn.f32 	%f1750, %f12215, %f1744, %f1749;
	mul.f32 	%f1751, %f1750, 0f3C800000;
	mul.f32 	%f1752, %f122, %f1745;
	fma.rn.f32 	%f1753, %f118, %f1744, %f1752;
	mul.f32 	%f1754, %f1753, 0f3C800000;
	sub.f32 	%f1755, %f1729, %f1748;
	sub.f32 	%f1756, %f1730, %f1751;
	sub.f32 	%f1757, %f1731, %f1754;
	mul.f32 	%f1758, %f1756, %f1756;
	fma.rn.f32 	%f1759, %f1755, %f1755, %f1758;
	fma.rn.f32 	%f1760, %f1757, %f1757, %f1759;
	add.f32 	%f12248, %f1728, %f1760;
	add.s32 	%r7991, %r7991, 4;
	and.b32  	%r7990, %r7967, 65532;
	setp.eq.s32 	%p45, %r7991, %r7990;
	@%p45 bra 	$L__BB0_79;
	bra.uni 	$L__BB0_78;
$L__BB0_79:
	and.b32  	%r97, %r7967, 3;
	setp.eq.s32 	%p46, %r97, 0;
	@%p46 bra 	$L__BB0_93;
	setp.eq.s32 	%p47, %r97, 1;
	@%p47 bra 	$L__BB0_82;
	mul.wide.u32 	%rd199, %r7990, 4;
	add.s64 	%rd200, %rd13, %rd199;
	.pragma "used_bytes_mask 7";
	ld.local.u32 	%r1499, [%rd200];
	bfe.u32 	%r1500, %r1499, 0, 8;
	cvt.u16.u32 	%rs214, %r1500;
	and.b16  	%rs215, %rs214, 255;
	bfe.u32 	%r1501, %r1499, 8, 8;
	cvt.u16.u32 	%rs216, %r1501;
	and.b16  	%rs217, %rs216, 255;
	bfe.u32 	%r1502, %r1499, 16, 8;
	cvt.u16.u32 	%rs218, %r1502;
	and.b16  	%rs219, %rs218, 255;
	cvt.rn.f32.u16 	%f1762, %rs215;
	cvt.rn.f32.u16 	%f1763, %rs217;
	cvt.rn.f32.u16 	%f1764, %rs219;
	sub.f32 	%f1765, %f1762, %f134;
	sub.f32 	%f1766, %f1763, %f123;
	sub.f32 	%f1767, %f1764, %f122;
	mul.f32 	%f1768, %f12228, %f1766;
	fma.rn.f32 	%f1769, %f12229, %f1765, %f1768;
	fma.rn.f32 	%f1770, %f12227, %f1767, %f1769;
	mul.f32 	%f1771, %f12230, %f1770;
	max.f32 	%f1772, %f1771, 0f00000000;
	min.f32 	%f1773, %f1772, 0f3F800000;
	mul.f32 	%f1774, %f164, %f1773;
	cvt.rni.u32.f32 	%r1503, %f1774;
	cvt.rn.f32.u32 	%f1775, %r1503;
	mul.f32 	%f1776, %f165, %f1775;
	cvt.rni.f32.f32 	%f1777, %f1776;
	mov.f32 	%f1778, 0f42800000;
	sub.f32 	%f1779, %f1778, %f1777;
	mul.f32 	%f1780, %f134, %f1779;
	fma.rn.f32 	%f1781, %f120, %f1777, %f1780;
	mul.f32 	%f1782, %f1781, 0f3C800000;
	mul.f32 	%f1783, %f123, %f1779;
	fma.rn.f32 	%f1784, %f12215, %f1777, %f1783;
	mul.f32 	%f1785, %f1784, 0f3C800000;
	mul.f32 	%f1786, %f122, %f1779;
	fma.rn.f32 	%f1787, %f118, %f1777, %f1786;
	mul.f32 	%f1788, %f1787, 0f3C800000;
	sub.f32 	%f1789, %f1762, %f1782;
	sub.f32 	%f1790, %f1763, %f1785;
	sub.f32 	%f1791, %f1764, %f1788;
	mul.f32 	%f1792, %f1790, %f1790;
	fma.rn.f32 	%f1793, %f1789, %f1789, %f1792;
	fma.rn.f32 	%f1794, %f1791, %f1791, %f1793;
	add.f32 	%f1795, %f12248, %f1794;
	.pragma "used_bytes_mask 7";
	ld.local.u32 	%r1504, [%rd200+4];
	bfe.u32 	%r1505, %r1504, 0, 8;
	cvt.u16.u32 	%rs220, %r1505;
	and.b16  	%rs221, %rs220, 255;
	bfe.u32 	%r1506, %r1504, 8, 8;
	cvt.u16.u32 	%rs222, %r1506;
	and.b16  	%rs223, %rs222, 255;
	bfe.u32 	%r1507, %r1504, 16, 8;
	cvt.u16.u32 	%rs224, %r1507;
	and.b16  	%rs225, %rs224, 255;
	cvt.rn.f32.u16 	%f1796, %rs221;
	cvt.rn.f32.u16 	%f1797, %rs223;
	cvt.rn.f32.u16 	%f1798, %rs225;
	sub.f32 	%f1799, %f1796, %f134;
	sub.f32 	%f1800, %f1797, %f123;
	sub.f32 	%f1801, %f1798, %f122;
	mul.f32 	%f1802, %f12228, %f1800;
	fma.rn.f32 	%f1803, %f12229, %f1799, %f1802;
	fma.rn.f32 	%f1804, %f12227, %f1801, %f1803;
	mul.f32 	%f1805, %f12230, %f1804;
	max.f32 	%f1806, %f1805, 0f00000000;
	min.f32 	%f1807, %f1806, 0f3F800000;
	mul.f32 	%f1808, %f164, %f1807;
	cvt.rni.u32.f32 	%r1508, %f1808;
	cvt.rn.f32.u32 	%f1809, %r1508;
	mul.f32 	%f1810, %f165, %f1809;
	cvt.rni.f32.f32 	%f1811, %f1810;
	sub.f32 	%f1812, %f1778, %f1811;
	mul.f32 	%f1813, %f134, %f1812;
	fma.rn.f32 	%f1814, %f120, %f1811, %f1813;
	mul.f32 	%f1815, %f1814, 0f3C800000;
	mul.f32 	%f1816, %f123, %f1812;
	fma.rn.f32 	%f1817, %f12215, %f1811, %f1816;
	mul.f32 	%f1818, %f1817, 0f3C800000;
	mul.f32 	%f1819, %f122, %f1812;
	fma.rn.f32 	%f1820, %f118, %f1811, %f1819;
	mul.f32 	%f1821, %f1820, 0f3C800000;
	sub.f32 	%f1822, %f1796, %f1815;
	sub.f32 	%f1823, %f1797, %f1818;
	sub.f32 	%f1824, %f1798, %f1821;
	mul.f32 	%f1825, %f1823, %f1823;
	fma.rn.f32 	%f1826, %f1822, %f1822, %f1825;
	fma.rn.f32 	%f1827, %f1824, %f1824, %f1826;
	add.f32 	%f12248, %f1795, %f1827;
	add.s32 	%r7990, %r7990, 2;
$L__BB0_82:
	and.b32  	%r1509, %r7967, 1;
	setp.eq.b32 	%p48, %r1509, 1;
	not.pred 	%p49, %p48;
	@%p49 bra 	$L__BB0_93;
	mul.wide.u32 	%rd201, %r7990, 4;
	add.s64 	%rd202, %rd13, %rd201;
	.pragma "used_bytes_mask 7";
	ld.local.u32 	%r1510, [%rd202];
	bfe.u32 	%r1511, %r1510, 0, 8;
	cvt.u16.u32 	%rs226, %r1511;
	and.b16  	%rs227, %rs226, 255;
	bfe.u32 	%r1512, %r1510, 8, 8;
	cvt.u16.u32 	%rs228, %r1512;
	and.b16  	%rs229, %rs228, 255;
	bfe.u32 	%r1513, %r1510, 16, 8;
	cvt.u16.u32 	%rs230, %r1513;
	and.b16  	%rs231, %rs230, 255;
	cvt.rn.f32.u16 	%f1828, %rs227;
	cvt.rn.f32.u16 	%f1829, %rs229;
	cvt.rn.f32.u16 	%f1830, %rs231;
	sub.f32 	%f1831, %f1828, %f134;
	sub.f32 	%f1832, %f1829, %f123;
	sub.f32 	%f1833, %f1830, %f122;
	mul.f32 	%f1834, %f12228, %f1832;
	fma.rn.f32 	%f1835, %f12229, %f1831, %f1834;
	fma.rn.f32 	%f1836, %f12227, %f1833, %f1835;
	mul.f32 	%f1837, %f12230, %f1836;
	max.f32 	%f1838, %f1837, 0f00000000;
	min.f32 	%f1839, %f1838, 0f3F800000;
	mul.f32 	%f1840, %f164, %f1839;
	cvt.rni.u32.f32 	%r1514, %f1840;
	cvt.rn.f32.u32 	%f1841, %r1514;
	mul.f32 	%f1842, %f165, %f1841;
	cvt.rni.f32.f32 	%f1843, %f1842;
	mov.f32 	%f1844, 0f42800000;
	sub.f32 	%f1845, %f1844, %f1843;
	mul.f32 	%f1846, %f134, %f1845;
	fma.rn.f32 	%f1847, %f120, %f1843, %f1846;
	mul.f32 	%f1848, %f1847, 0f3C800000;
	mul.f32 	%f1849, %f123, %f1845;
	fma.rn.f32 	%f1850, %f12215, %f1843, %f1849;
	mul.f32 	%f1851, %f1850, 0f3C800000;
	mul.f32 	%f1852, %f122, %f1845;
	fma.rn.f32 	%f1853, %f118, %f1843, %f1852;
	mul.f32 	%f1854, %f1853, 0f3C800000;
	sub.f32 	%f1855, %f1828, %f1848;
	sub.f32 	%f1856, %f1829, %f1851;
	sub.f32 	%f1857, %f1830, %f1854;
	mul.f32 	%f1858, %f1856, %f1856;
	fma.rn.f32 	%f1859, %f1855, %f1855, %f1858;
	fma.rn.f32 	%f1860, %f1857, %f1857, %f1859;
	add.f32 	%f12248, %f12248, %f1860;
	bra.uni 	$L__BB0_93;
$L__BB0_84:
	sub.f32 	%f174, %f120, %f134;
	sub.f32 	%f175, %f12215, %f123;
	sub.f32 	%f176, %f118, %f122;
	sub.f32 	%f177, %f117, %f121;
	mul.f32 	%f1488, %f175, %f175;
	fma.rn.f32 	%f1489, %f174, %f174, %f1488;
	fma.rn.f32 	%f1490, %f176, %f176, %f1489;
	fma.rn.f32 	%f178, %f177, %f177, %f1490;
	setp.lt.f32 	%p36, %f178, 0f34000000;
	mov.f32 	%f12236, 0f00000000;
	mov.f32 	%f12237, %f12236;
	mov.f32 	%f12238, %f12236;
	mov.f32 	%f12239, %f12236;
	mov.f32 	%f12240, %f12236;
	@%p36 bra 	$L__BB0_86;
	rsqrt.approx.f32 	%f12240, %f178;
	mul.f32 	%f12239, %f174, %f12240;
	mul.f32 	%f12238, %f175, %f12240;
	mul.f32 	%f12237, %f176, %f12240;
	mul.f32 	%f12236, %f177, %f12240;
$L__BB0_86:
	cvt.rn.f32.u32 	%f1492, %r92;
	add.f32 	%f189, %f1492, 0fBF800000;
	mov.f32 	%f1493, 0f42800000;
	div.rn.f32 	%f190, %f1493, %f189;
	mov.f32 	%f12248, 0f00000000;
	@%p24 bra 	$L__BB0_93;
	setp.eq.s32 	%p38, %r89, 0;
	mov.f32 	%f12248, 0f00000000;
	mov.b64 	%rd1387, 0;
	@%p38 bra 	$L__BB0_91;
	mov.f32 	%f12248, 0f00000000;
	mov.b32 	%r7992, 0;
$L__BB0_89:
	mul.wide.u32 	%rd193, %r7992, 4;
	add.s64 	%rd194, %rd13, %rd193;
	ld.local.v2.b32 	{%r1458, %r1459}, [%rd194];
	bfe.u32 	%r1460, %r1459, 24, 8;
	cvt.u16.u32 	%rs166, %r1460;
	bfe.u32 	%r1461, %r1459, 16, 8;
	cvt.u16.u32 	%rs167, %r1461;
	bfe.u32 	%r1462, %r1459, 8, 8;
	cvt.u16.u32 	%rs168, %r1462;
	bfe.u32 	%r1463, %r1459, 0, 8;
	cvt.u16.u32 	%rs169, %r1463;
	bfe.u32 	%r1464, %r1458, 24, 8;
	cvt.u16.u32 	%rs170, %r1464;
	bfe.u32 	%r1465, %r1458, 16, 8;
	cvt.u16.u32 	%rs171, %r1465;
	bfe.u32 	%r1466, %r1458, 8, 8;
	cvt.u16.u32 	%rs172, %r1466;
	bfe.u32 	%r1467, %r1458, 0, 8;
	cvt.u16.u32 	%rs173, %r1467;
	and.b16  	%rs174, %rs173, 255;
	and.b16  	%rs175, %rs172, 255;
	and.b16  	%rs176, %rs171, 255;
	and.b16  	%rs177, %rs170, 255;
	and.b16  	%rs178, %rs169, 255;
	and.b16  	%rs179, %rs168, 255;
	and.b16  	%rs180, %rs167, 255;
	and.b16  	%rs181, %rs166, 255;
	cvt.rn.f32.u16 	%f1497, %rs174;
	cvt.rn.f32.u16 	%f1498, %rs175;
	cvt.rn.f32.u16 	%f1499, %rs176;
	cvt.rn.f32.u16 	%f1500, %rs177;
	sub.f32 	%f1501, %f1497, %f134;
	sub.f32 	%f1502, %f1498, %f123;
	sub.f32 	%f1503, %f1499, %f122;
	sub.f32 	%f1504, %f1500, %f121;
	mul.f32 	%f1505, %f12238, %f1502;
	fma.rn.f32 	%f1506, %f12239, %f1501, %f1505;
	fma.rn.f32 	%f1507, %f12237, %f1503, %f1506;
	fma.rn.f32 	%f1508, %f12236, %f1504, %f1507;
	mul.f32 	%f1509, %f12240, %f1508;
	max.f32 	%f1510, %f1509, 0f00000000;
	min.f32 	%f1511, %f1510, 0f3F800000;
	mul.f32 	%f1512, %f189, %f1511;
	cvt.rni.u32.f32 	%r1468, %f1512;
	cvt.rn.f32.u32 	%f1513, %r1468;
	mul.f32 	%f1514, %f190, %f1513;
	cvt.rni.f32.f32 	%f1515, %f1514;
	mov.f32 	%f1516, 0f42800000;
	sub.f32 	%f1517, %f1516, %f1515;
	mul.f32 	%f1518, %f134, %f1517;
	fma.rn.f32 	%f1519, %f120, %f1515, %f1518;
	mul.f32 	%f1520, %f1519, 0f3C800000;
	mul.f32 	%f1521, %f123, %f1517;
	fma.rn.f32 	%f1522, %f12215, %f1515, %f1521;
	mul.f32 	%f1523, %f1522, 0f3C800000;
	mul.f32 	%f1524, %f122, %f1517;
	fma.rn.f32 	%f1525, %f118, %f1515, %f1524;
	mul.f32 	%f1526, %f1525, 0f3C800000;
	mul.f32 	%f1527, %f121, %f1517;
	fma.rn.f32 	%f1528, %f117, %f1515, %f1527;
	mul.f32 	%f1529, %f1528, 0f3C800000;
	sub.f32 	%f1530, %f1497, %f1520;
	sub.f32 	%f1531, %f1498, %f1523;
	sub.f32 	%f1532, %f1499, %f1526;
	sub.f32 	%f1533, %f1500, %f1529;
	mul.f32 	%f1534, %f1531, %f1531;
	fma.rn.f32 	%f1535, %f1530, %f1530, %f1534;
	fma.rn.f32 	%f1536, %f1532, %f1532, %f1535;
	fma.rn.f32 	%f1537, %f1533, %f1533, %f1536;
	add.f32 	%f1538, %f12248, %f1537;
	cvt.rn.f32.u16 	%f1539, %rs178;
	cvt.rn.f32.u16 	%f1540, %rs179;
	cvt.rn.f32.u16 	%f1541, %rs180;
	cvt.rn.f32.u16 	%f1542, %rs181;
	sub.f32 	%f1543, %f1539, %f134;
	sub.f32 	%f1544, %f1540, %f123;
	sub.f32 	%f1545, %f1541, %f122;
	sub.f32 	%f1546, %f1542, %f121;
	mul.f32 	%f1547, %f12238, %f1544;
	fma.rn.f32 	%f1548, %f12239, %f1543, %f1547;
	fma.rn.f32 	%f1549, %f12237, %f1545, %f1548;
	fma.rn.f32 	%f1550, %f12236, %f1546, %f1549;
	mul.f32 	%f1551, %f12240, %f1550;
	max.f32 	%f1552, %f1551, 0f00000000;
	min.f32 	%f1553, %f1552, 0f3F800000;
	mul.f32 	%f1554, %f189, %f1553;
	cvt.rni.u32.f32 	%r1469, %f1554;
	cvt.rn.f32.u32 	%f1555, %r1469;
	mul.f32 	%f1556, %f190, %f1555;
	cvt.rni.f32.f32 	%f1557, %f1556;
	sub.f32 	%f1558, %f1516, %f1557;
	mul.f32 	%f1559, %f134, %f1558;
	fma.rn.f32 	%f1560, %f120, %f1557, %f1559;
	mul.f32 	%f1561, %f1560, 0f3C800000;
	mul.f32 	%f1562, %f123, %f1558;
	fma.rn.f32 	%f1563, %f12215, %f1557, %f1562;
	mul.f32 	%f1564, %f1563, 0f3C800000;
	mul.f32 	%f1565, %f122, %f1558;
	fma.rn.f32 	%f1566, %f118, %f1557, %f1565;
	mul.f32 	%f1567, %f1566, 0f3C800000;
	mul.f32 	%f1568, %f121, %f1558;
	fma.rn.f32 	%f1569, %f117, %f1557, %f1568;
	mul.f32 	%f1570, %f1569, 0f3C800000;
	sub.f32 	%f1571, %f1539, %f1561;
	sub.f32 	%f1572, %f1540, %f1564;
	sub.f32 	%f1573, %f1541, %f1567;
	sub.f32 	%f1574, %f1542, %f1570;
	mul.f32 	%f1575, %f1572, %f1572;
	fma.rn.f32 	%f1576, %f1571, %f1571, %f1575;
	fma.rn.f32 	%f1577, %f1573, %f1573, %f1576;
	fma.rn.f32 	%f1578, %f1574, %f1574, %f1577;
	add.f32 	%f12248, %f1538, %f1578;
	add.s32 	%r7992, %r7992, 2;
	and.b32  	%r105, %r7967, 65534;
	setp.eq.s32 	%p39, %r7992, %r105;
	@%p39 bra 	$L__BB0_90;
	bra.uni 	$L__BB0_89;
$L__BB0_90:
	cvt.u64.u32 	%rd1387, %r105;
$L__BB0_91:
	and.b32  	%r1470, %r7967, 1;
	setp.eq.b32 	%p40, %r1470, 1;
	not.pred 	%p41, %p40;
	@%p41 bra 	$L__BB0_93;
	shl.b64 	%rd195, %rd1387, 2;
	add.s64 	%rd196, %rd13, %rd195;
	ld.local.u32 	%r1471, [%rd196];
	bfe.u32 	%r1472, %r1471, 0, 8;
	cvt.u16.u32 	%rs182, %r1472;
	and.b16  	%rs183, %rs182, 255;
	bfe.u32 	%r1473, %r1471, 8, 8;
	cvt.u16.u32 	%rs184, %r1473;
	and.b16  	%rs185, %rs184, 255;
	bfe.u32 	%r1474, %r1471, 16, 8;
	cvt.u16.u32 	%rs186, %r1474;
	and.b16  	%rs187, %rs186, 255;
	bfe.u32 	%r1475, %r1471, 24, 8;
	cvt.u16.u32 	%rs188, %r1475;
	and.b16  	%rs189, %rs188, 255;
	cvt.rn.f32.u16 	%f1579, %rs183;
	cvt.rn.f32.u16 	%f1580, %rs185;
	cvt.rn.f32.u16 	%f1581, %rs187;
	cvt.rn.f32.u16 	%f1582, %rs189;
	sub.f32 	%f1583, %f1579, %f134;
	sub.f32 	%f1584, %f1580, %f123;
	sub.f32 	%f1585, %f1581, %f122;
	sub.f32 	%f1586, %f1582, %f121;
	mul.f32 	%f1587, %f12238, %f1584;
	fma.rn.f32 	%f1588, %f12239, %f1583, %f1587;
	fma.rn.f32 	%f1589, %f12237, %f1585, %f1588;
	fma.rn.f32 	%f1590, %f12236, %f1586, %f1589;
	mul.f32 	%f1591, %f12240, %f1590;
	max.f32 	%f1592, %f1591, 0f00000000;
	min.f32 	%f1593, %f1592, 0f3F800000;
	mul.f32 	%f1594, %f189, %f1593;
	cvt.rni.u32.f32 	%r1476, %f1594;
	cvt.rn.f32.u32 	%f1595, %r1476;
	mul.f32 	%f1596, %f190, %f1595;
	cvt.rni.f32.f32 	%f1597, %f1596;
	mov.f32 	%f1598, 0f42800000;
	sub.f32 	%f1599, %f1598, %f1597;
	mul.f32 	%f1600, %f134, %f1599;
	fma.rn.f32 	%f1601, %f120, %f1597, %f1600;
	mul.f32 	%f1602, %f1601, 0f3C800000;
	mul.f32 	%f1603, %f123, %f1599;
	fma.rn.f32 	%f1604, %f12215, %f1597, %f1603;
	mul.f32 	%f1605, %f1604, 0f3C800000;
	mul.f32 	%f1606, %f122, %f1599;
	fma.rn.f32 	%f1607, %f118, %f1597, %f1606;
	mul.f32 	%f1608, %f1607, 0f3C800000;
	mul.f32 	%f1609, %f121, %f1599;
	fma.rn.f32 	%f1610, %f117, %f1597, %f1609;
	mul.f32 	%f1611, %f1610, 0f3C800000;
	sub.f32 	%f1612, %f1579, %f1602;
	sub.f32 	%f1613, %f1580, %f1605;
	sub.f32 	%f1614, %f1581, %f1608;
	sub.f32 	%f1615, %f1582, %f1611;
	mul.f32 	%f1616, %f1613, %f1613;
	fma.rn.f32 	%f1617, %f1612, %f1612, %f1616;
	fma.rn.f32 	%f1618, %f1614, %f1614, %f1617;
	fma.rn.f32 	%f1619, %f1615, %f1615, %f1618;
	add.f32 	%f12248, %f12248, %f1619;
$L__BB0_93:
	mov.u32 	%r111, %r12;
	@%p33 bra 	$L__BB0_95;
	ld.const.u32 	%r111, [%rd16+56];
$L__BB0_95:
	@%p34 bra 	$L__BB0_107;
	sub.f32 	%f203, %f120, %f135;
	sub.f32 	%f204, %f12215, %f123;
	sub.f32 	%f205, %f118, %f122;
	mul.f32 	%f2477, %f204, %f204;
	fma.rn.f32 	%f2478, %f203, %f203, %f2477;
	fma.rn.f32 	%f206, %f205, %f205, %f2478;
	setp.lt.f32 	%p75, %f206, 0f34000000;
	mov.f32 	%f12249, 0f00000000;
	mov.f32 	%f12250, %f12249;
	mov.f32 	%f12251, %f12249;
	mov.f32 	%f12252, %f12249;
	@%p75 bra 	$L__BB0_98;
	rsqrt.approx.f32 	%f12252, %f206;
	mul.f32 	%f12251, %f203, %f12252;
	mul.f32 	%f12250, %f204, %f12252;
	mul.f32 	%f12249, %f205, %f12252;
$L__BB0_98:
	cvt.rn.f32.u32 	%f2480, %r111;
	add.f32 	%f215, %f2480, 0fBF800000;
	mov.f32 	%f2481, 0f42800000;
	div.rn.f32 	%f216, %f2481, %f215;
	mov.f32 	%f12275, 0f00000000;
	@%p24 bra 	$L__BB0_128;
	setp.lt.u32 	%p77, %r89, 3;
	mov.f32 	%f12275, 0f00000000;
	mov.b32 	%r8002, 0;
	@%p77 bra 	$L__BB0_102;
	mov.f32 	%f12275, 0f00000000;
	mov.b32 	%r7996, 0;
$L__BB0_101:
	.pragma "nounroll";
	mul.wide.u32 	%rd220, %r7996, 4;
	add.s64 	%rd221, %rd13, %rd220;
	.pragma "used_bytes_mask 30583";
	ld.local.v4.b32 	{%r1614, %r1615, %r1616, %r1617}, [%rd221];
	bfe.u32 	%r1618, %r1617, 16, 8;
	cvt.u16.u32 	%rs340, %r1618;
	bfe.u32 	%r1619, %r1617, 8, 8;
	cvt.u16.u32 	%rs341, %r1619;
	bfe.u32 	%r1620, %r1617, 0, 8;
	cvt.u16.u32 	%rs342, %r1620;
	bfe.u32 	%r1621, %r1616, 16, 8;
	cvt.u16.u32 	%rs343, %r1621;
	bfe.u32 	%r1622, %r1616, 8, 8;
	cvt.u16.u32 	%rs344, %r1622;
	bfe.u32 	%r1623, %r1616, 0, 8;
	cvt.u16.u32 	%rs345, %r1623;
	bfe.u32 	%r1624, %r1615, 16, 8;
	cvt.u16.u32 	%rs346, %r1624;
	bfe.u32 	%r1625, %r1615, 8, 8;
	cvt.u16.u32 	%rs347, %r1625;
	bfe.u32 	%r1626, %r1615, 0, 8;
	cvt.u16.u32 	%rs348, %r1626;
	bfe.u32 	%r1627, %r1614, 16, 8;
	cvt.u16.u32 	%rs349, %r1627;
	bfe.u32 	%r1628, %r1614, 8, 8;
	cvt.u16.u32 	%rs350, %r1628;
	bfe.u32 	%r1629, %r1614, 0, 8;
	cvt.u16.u32 	%rs351, %r1629;
	and.b16  	%rs352, %rs351, 255;
	and.b16  	%rs353, %rs350, 255;
	and.b16  	%rs354, %rs349, 255;
	and.b16  	%rs355, %rs348, 255;
	and.b16  	%rs356, %rs347, 255;
	and.b16  	%rs357, %rs346, 255;
	and.b16  	%rs358, %rs345, 255;
	and.b16  	%rs359, %rs344, 255;
	and.b16  	%rs360, %rs343, 255;
	and.b16  	%rs361, %rs342, 255;
	and.b16  	%rs362, %rs341, 255;
	and.b16  	%rs363, %rs340, 255;
	cvt.rn.f32.u16 	%f2485, %rs352;
	cvt.rn.f32.u16 	%f2486, %rs353;
	cvt.rn.f32.u16 	%f2487, %rs354;
	sub.f32 	%f2488, %f2485, %f135;
	sub.f32 	%f2489, %f2486, %f123;
	sub.f32 	%f2490, %f2487, %f122;
	mul.f32 	%f2491, %f12250, %f2489;
	fma.rn.f32 	%f2492, %f12251, %f2488, %f2491;
	fma.rn.f32 	%f2493, %f12249, %f2490, %f2492;
	mul.f32 	%f2494, %f12252, %f2493;
	max.f32 	%f2495, %f2494, 0f00000000;
	min.f32 	%f2496, %f2495, 0f3F800000;
	mul.f32 	%f2497, %f215, %f2496;
	cvt.rni.u32.f32 	%r1630, %f2497;
	cvt.rn.f32.u32 	%f2498, %r1630;
	mul.f32 	%f2499, %f216, %f2498;
	cvt.rni.f32.f32 	%f2500, %f2499;
	mov.f32 	%f2501, 0f42800000;
	sub.f32 	%f2502, %f2501, %f2500;
	mul.f32 	%f2503, %f135, %f2502;
	fma.rn.f32 	%f2504, %f120, %f2500, %f2503;
	mul.f32 	%f2505, %f2504, 0f3C800000;
	mul.f32 	%f2506, %f123, %f2502;
	fma.rn.f32 	%f2507, %f12215, %f2500, %f2506;
	mul.f32 	%f2508, %f2507, 0f3C800000;
	mul.f32 	%f2509, %f122, %f2502;
	fma.rn.f32 	%f2510, %f118, %f2500, %f2509;
	mul.f32 	%f2511, %f2510, 0f3C800000;
	sub.f32 	%f2512, %f2485, %f2505;
	sub.f32 	%f2513, %f2486, %f2508;
	sub.f32 	%f2514, %f2487, %f2511;
	mul.f32 	%f2515, %f2513, %f2513;
	fma.rn.f32 	%f2516, %f2512, %f2512, %f2515;
	fma.rn.f32 	%f2517, %f2514, %f2514, %f2516;
	add.f32 	%f2518, %f12275, %f2517;
	cvt.rn.f32.u16 	%f2519, %rs355;
	cvt.rn.f32.u16 	%f2520, %rs356;
	cvt.rn.f32.u16 	%f2521, %rs357;
	sub.f32 	%f2522, %f2519, %f135;
	sub.f32 	%f2523, %f2520, %f123;
	sub.f32 	%f2524, %f2521, %f122;
	mul.f32 	%f2525, %f12250, %f2523;
	fma.rn.f32 	%f2526, %f12251, %f2522, %f2525;
	fma.rn.f32 	%f2527, %f12249, %f2524, %f2526;
	mul.f32 	%f2528, %f12252, %f2527;
	max.f32 	%f2529, %f2528, 0f00000000;
	min.f32 	%f2530, %f2529, 0f3F800000;
	mul.f32 	%f2531, %f215, %f2530;
	cvt.rni.u32.f32 	%r1631, %f2531;
	cvt.rn.f32.u32 	%f2532, %r1631;
	mul.f32 	%f2533, %f216, %f2532;
	cvt.rni.f32.f32 	%f2534, %f2533;
	sub.f32 	%f2535, %f2501, %f2534;
	mul.f32 	%f2536, %f135, %f2535;
	fma.rn.f32 	%f2537, %f120, %f2534, %f2536;
	mul.f32 	%f2538, %f2537, 0f3C800000;
	mul.f32 	%f2539, %f123, %f2535;
	fma.rn.f32 	%f2540, %f12215, %f2534, %f2539;
	mul.f32 	%f2541, %f2540, 0f3C800000;
	mul.f32 	%f2542, %f122, %f2535;
	fma.rn.f32 	%f2543, %f118, %f2534, %f2542;
	mul.f32 	%f2544, %f2543, 0f3C800000;
	sub.f32 	%f2545, %f2519, %f2538;
	sub.f32 	%f2546, %f2520, %f2541;
	sub.f32 	%f2547, %f2521, %f2544;
	mul.f32 	%f2548, %f2546, %f2546;
	fma.rn.f32 	%f2549, %f2545, %f2545, %f2548;
	fma.rn.f32 	%f2550, %f2547, %f2547, %f2549;
	add.f32 	%f2551, %f2518, %f2550;
	cvt.rn.f32.u16 	%f2552, %rs358;
	cvt.rn.f32.u16 	%f2553, %rs359;
	cvt.rn.f32.u16 	%f2554, %rs360;
	sub.f32 	%f2555, %f2552, %f135;
	sub.f32 	%f2556, %f2553, %f123;
	sub.f32 	%f2557, %f2554, %f122;
	mul.f32 	%f2558, %f12250, %f2556;
	fma.rn.f32 	%f2559, %f12251, %f2555, %f2558;
	fma.rn.f32 	%f2560, %f12249, %f2557, %f2559;
	mul.f32 	%f2561, %f12252, %f2560;
	max.f32 	%f2562, %f2561, 0f00000000;
	min.f32 	%f2563, %f2562, 0f3F800000;
	mul.f32 	%f2564, %f215, %f2563;
	cvt.rni.u32.f32 	%r1632, %f2564;
	cvt.rn.f32.u32 	%f2565, %r1632;
	mul.f32 	%f2566, %f216, %f2565;
	cvt.rni.f32.f32 	%f2567, %f2566;
	sub.f32 	%f2568, %f2501, %f2567;
	mul.f32 	%f2569, %f135, %f2568;
	fma.rn.f32 	%f2570, %f120, %f2567, %f2569;
	mul.f32 	%f2571, %f2570, 0f3C800000;
	mul.f32 	%f2572, %f123, %f2568;
	fma.rn.f32 	%f2573, %f12215, %f2567, %f2572;
	mul.f32 	%f2574, %f2573, 0f3C800000;
	mul.f32 	%f2575, %f122, %f2568;
	fma.rn.f32 	%f2576, %f118, %f2567, %f2575;
	mul.f32 	%f2577, %f2576, 0f3C800000;
	sub.f32 	%f2578, %f2552, %f2571;
	sub.f32 	%f2579, %f2553, %f2574;
	sub.f32 	%f2580, %f2554, %f2577;
	mul.f32 	%f2581, %f2579, %f2579;
	fma.rn.f32 	%f2582, %f2578, %f2578, %f2581;
	fma.rn.f32 	%f2583, %f2580, %f2580, %f2582;
	add.f32 	%f2584, %f2551, %f2583;
	cvt.rn.f32.u16 	%f2585, %rs361;
	cvt.rn.f32.u16 	%f2586, %rs362;
	cvt.rn.f32.u16 	%f2587, %rs363;
	sub.f32 	%f2588, %f2585, %f135;
	sub.f32 	%f2589, %f2586, %f123;
	sub.f32 	%f2590, %f2587, %f122;
	mul.f32 	%f2591, %f12250, %f2589;
	fma.rn.f32 	%f2592, %f12251, %f2588, %f2591;
	fma.rn.f32 	%f2593, %f12249, %f2590, %f2592;
	mul.f32 	%f2594, %f12252, %f2593;
	max.f32 	%f2595, %f2594, 0f00000000;
	min.f32 	%f2596, %f2595, 0f3F800000;
	mul.f32 	%f2597, %f215, %f2596;
	cvt.rni.u32.f32 	%r1633, %f2597;
	cvt.rn.f32.u32 	%f2598, %r1633;
	mul.f32 	%f2599, %f216, %f2598;
	cvt.rni.f32.f32 	%f2600, %f2599;
	sub.f32 	%f2601, %f2501, %f2600;
	mul.f32 	%f2602, %f135, %f2601;
	fma.rn.f32 	%f2603, %f120, %f2600, %f2602;
	mul.f32 	%f2604, %f2603, 0f3C800000;
	mul.f32 	%f2605, %f123, %f2601;
	fma.rn.f32 	%f2606, %f12215, %f2600, %f2605;
	mul.f32 	%f2607, %f2606, 0f3C800000;
	mul.f32 	%f2608, %f122, %f2601;
	fma.rn.f32 	%f2609, %f118, %f2600, %f2608;
	mul.f32 	%f2610, %f2609, 0f3C800000;
	sub.f32 	%f2611, %f2585, %f2604;
	sub.f32 	%f2612, %f2586, %f2607;
	sub.f32 	%f2613, %f2587, %f2610;
	mul.f32 	%f2614, %f2612, %f2612;
	fma.rn.f32 	%f2615, %f2611, %f2611, %f2614;
	fma.rn.f32 	%f2616, %f2613, %f2613, %f2615;
	add.f32 	%f12275, %f2584, %f2616;
	add.s32 	%r7996, %r7996, 4;
	and.b32  	%r8002, %r7967, 65532;
	setp.eq.s32 	%p78, %r7996, %r8002;
	@%p78 bra 	$L__BB0_102;
	bra.uni 	$L__BB0_101;
$L__BB0_102:
	and.b32  	%r126, %r7967, 3;
	setp.eq.s32 	%p79, %r126, 0;
	@%p79 bra 	$L__BB0_128;
	setp.eq.s32 	%p80, %r126, 1;
	@%p80 bra 	$L__BB0_105;
	mul.wide.u32 	%rd222, %r8002, 4;
	add.s64 	%rd223, %rd13, %rd222;
	.pragma "used_bytes_mask 7";
	ld.local.u32 	%r1634, [%rd223];
	bfe.u32 	%r1635, %r1634, 0, 8;
	cvt.u16.u32 	%rs364, %r1635;
	and.b16  	%rs365, %rs364, 255;
	bfe.u32 	%r1636, %r1634, 8, 8;
	cvt.u16.u32 	%rs366, %r1636;
	and.b16  	%rs367, %rs366, 255;
	bfe.u32 	%r1637, %r1634, 16, 8;
	cvt.u16.u32 	%rs368, %r1637;
	and.b16  	%rs369, %rs368, 255;
	cvt.rn.f32.u16 	%f2618, %rs365;
	cvt.rn.f32.u16 	%f2619, %rs367;
	cvt.rn.f32.u16 	%f2620, %rs369;
	sub.f32 	%f2621, %f2618, %f135;
	sub.f32 	%f2622, %f2619, %f123;
	sub.f32 	%f2623, %f2620, %f122;
	mul.f32 	%f2624, %f12250, %f2622;
	fma.rn.f32 	%f2625, %f12251, %f2621, %f2624;
	fma.rn.f32 	%f2626, %f12249, %f2623, %f2625;
	mul.f32 	%f2627, %f12252, %f2626;
	max.f32 	%f2628, %f2627, 0f00000000;
	min.f32 	%f2629, %f2628, 0f3F800000;
	mul.f32 	%f2630, %f215, %f2629;
	cvt.rni.u32.f32 	%r1638, %f2630;
	cvt.rn.f32.u32 	%f2631, %r1638;
	mul.f32 	%f2632, %f216, %f2631;
	cvt.rni.f32.f32 	%f2633, %f2632;
	mov.f32 	%f2634, 0f42800000;
	sub.f32 	%f2635, %f2634, %f2633;
	mul.f32 	%f2636, %f135, %f2635;
	fma.rn.f32 	%f2637, %f120, %f2633, %f2636;
	mul.f32 	%f2638, %f2637, 0f3C800000;
	mul.f32 	%f2639, %f123, %f2635;
	fma.rn.f32 	%f2640, %f12215, %f2633, %f2639;
	mul.f32 	%f2641, %f2640, 0f3C800000;
	mul.f32 	%f2642, %f122, %f2635;
	fma.rn.f32 	%f2643, %f118, %f2633, %f2642;
	mul.f32 	%f2644, %f2643, 0f3C800000;
	sub.f32 	%f2645, %f2618, %f2638;
	sub.f32 	%f2646, %f2619, %f2641;
	sub.f32 	%f2647, %f2620, %f2644;
	mul.f32 	%f2648, %f2646, %f2646;
	fma.rn.f32 	%f2649, %f2645, %f2645, %f2648;
	fma.rn.f32 	%f2650, %f2647, %f2647, %f2649;
	add.f32 	%f2651, %f12275, %f2650;
	.pragma "used_bytes_mask 7";
	ld.local.u32 	%r1639, [%rd223+4];
	bfe.u32 	%r1640, %r1639, 0, 8;
	cvt.u16.u32 	%rs370, %r1640;
	and.b16  	%rs371, %rs370, 255;
	bfe.u32 	%r1641, %r1639, 8, 8;
	cvt.u16.u32 	%rs372, %r1641;
	and.b16  	%rs373, %rs372, 255;
	bfe.u32 	%r1642, %r1639, 16, 8;
	cvt.u16.u32 	%rs374, %r1642;
	and.b16  	%rs375, %rs374, 255;
	cvt.rn.f32.u16 	%f2652, %rs371;
	cvt.rn.f32.u16 	%f2653, %rs373;
	cvt.rn.f32.u16 	%f2654, %rs375;
	sub.f32 	%f2655, %f2652, %f135;
	sub.f32 	%f2656, %f2653, %f123;
	sub.f32 	%f2657, %f2654, %f122;
	mul.f32 	%f2658, %f12250, %f2656;
	fma.rn.f32 	%f2659, %f12251, %f2655, %f2658;
	fma.rn.f32 	%f2660, %f12249, %f2657, %f2659;
	mul.f32 	%f2661, %f12252, %f2660;
	max.f32 	%f2662, %f2661, 0f00000000;
	min.f32 	%f2663, %f2662, 0f3F800000;
	mul.f32 	%f2664, %f215, %f2663;
	cvt.rni.u32.f32 	%r1643, %f2664;
	cvt.rn.f32.u32 	%f2665, %r1643;
	mul.f32 	%f2666, %f216, %f2665;
	cvt.rni.f32.f32 	%f2667, %f2666;
	sub.f32 	%f2668, %f2634, %f2667;
	mul.f32 	%f2669, %f135, %f2668;
	fma.rn.f32 	%f2670, %f120, %f2667, %f2669;
	mul.f32 	%f2671, %f2670, 0f3C800000;
	mul.f32 	%f2672, %f123, %f2668;
	fma.rn.f32 	%f2673, %f12215, %f2667, %f2672;
	mul.f32 	%f2674, %f2673, 0f3C800000;
	mul.f32 	%f2675, %f122, %f2668;
	fma.rn.f32 	%f2676, %f118, %f2667, %f2675;
	mul.f32 	%f2677, %f2676, 0f3C800000;
	sub.f32 	%f2678, %f2652, %f2671;
	sub.f32 	%f2679, %f2653, %f2674;
	sub.f32 	%f2680, %f2654, %f2677;
	mul.f32 	%f2681, %f2679, %f2679;
	fma.rn.f32 	%f2682, %f2678, %f2678, %f2681;
	fma.rn.f32 	%f2683, %f2680, %f2680, %f2682;
	add.f32 	%f12275, %f2651, %f2683;
	add.s32 	%r8002, %r8002, 2;
$L__BB0_105:
	and.b32  	%r1644, %r7967, 1;
	setp.eq.b32 	%p81, %r1644, 1;
	not.pred 	%p82, %p81;
	@%p82 bra 	$L__BB0_128;
	mul.wide.u32 	%rd224, %r8002, 4;
	add.s64 	%rd225, %rd13, %rd224;
	.pragma "used_bytes_mask 7";
	ld.local.u32 	%r1645, [%rd225];
	bfe.u32 	%r1646, %r1645, 0, 8;
	cvt.u16.u32 	%rs376, %r1646;
	and.b16  	%rs377, %rs376, 255;
	bfe.u32 	%r1647, %r1645, 8, 8;
	cvt.u16.u32 	%rs378, %r1647;
	and.b16  	%rs379, %rs378, 255;
	bfe.u32 	%r1648, %r1645, 16, 8;
	cvt.u16.u32 	%rs380, %r1648;
	and.b16  	%rs381, %rs380, 255;
	cvt.rn.f32.u16 	%f2684, %rs377;
	cvt.rn.f32.u16 	%f2685, %rs379;
	cvt.rn.f32.u16 	%f2686, %rs381;
	sub.f32 	%f2687, %f2684, %f135;
	sub.f32 	%f2688, %f2685, %f123;
	sub.f32 	%f2689, %f2686, %f122;
	mul.f32 	%f2690, %f12250, %f2688;
	fma.rn.f32 	%f2691, %f12251, %f2687, %f2690;
	fma.rn.f32 	%f2692, %f12249, %f2689, %f2691;
	mul.f32 	%f2693, %f12252, %f2692;
	max.f32 	%f2694, %f2693, 0f00000000;
	min.f32 	%f2695, %f2694, 0f3F800000;
	mul.f32 	%f2696, %f215, %f2695;
	cvt.rni.u32.f32 	%r1649, %f2696;
	cvt.rn.f32.u32 	%f2697, %r1649;
	mul.f32 	%f2698, %f216, %f2697;
	cvt.rni.f32.f32 	%f2699, %f2698;
	mov.f32 	%f2700, 0f42800000;
	sub.f32 	%f2701, %f2700, %f2699;
	mul.f32 	%f2702, %f135, %f2701;
	fma.rn.f32 	%f2703, %f120, %f2699, %f2702;
	mul.f32 	%f2704, %f2703, 0f3C800000;
	mul.f32 	%f2705, %f123, %f2701;
	fma.rn.f32 	%f2706, %f12215, %f2699, %f2705;
	mul.f32 	%f2707, %f2706, 0f3C800000;
	mul.f32 	%f2708, %f122, %f2701;
	fma.rn.f32 	%f2709, %f118, %f2699, %f2708;
	mul.f32 	%f2710, %f2709, 0f3C800000;
	sub.f32 	%f2711, %f2684, %f2704;
	sub.f32 	%f2712, %f2685, %f2707;
	sub.f32 	%f2713, %f2686, %f2710;
	mul.f32 	%f2714, %f2712, %f2712;
	fma.rn.f32 	%f2715, %f2711, %f2711, %f2714;
	fma.rn.f32 	%f2716, %f2713, %f2713, %f2715;
	add.f32 	%f12275, %f12275, %f2716;
	bra.uni 	$L__BB0_128;
$L__BB0_107:
	ld.const.u32 	%r1553, [%rd16];
	setp.gt.u32 	%p60, %r1553, 5;
	@%p60 bra 	$L__BB0_119;
	sub.f32 	%f219, %f120, %f135;
	sub.f32 	%f220, %f12215, %f123;
	sub.f32 	%f221, %f118, %f122;
	mul.f32 	%f2236, %f220, %f220;
	fma.rn.f32 	%f2237, %f219, %f219, %f2236;
	fma.rn.f32 	%f222, %f221, %f221, %f2237;
	setp.lt.f32 	%p67, %f222, 0f34000000;
	mov.f32 	%f12254, 0f00000000;
	mov.f32 	%f12255, %f12254;
	mov.f32 	%f12256, %f12254;
	mov.f32 	%f12257, %f12254;
	@%p67 bra 	$L__BB0_110;
	rsqrt.approx.f32 	%f12257, %f222;
	mul.f32 	%f12256, %f219, %f12257;
	mul.f32 	%f12255, %f220, %f12257;
	mul.f32 	%f12254, %f221, %f12257;
$L__BB0_110:
	cvt.rn.f32.u32 	%f2239, %r111;
	add.f32 	%f231, %f2239, 0fBF800000;
	mov.f32 	%f2240, 0f42800000;
	div.rn.f32 	%f232, %f2240, %f231;
	mov.f32 	%f12275, 0f00000000;
	@%p24 bra 	$L__BB0_128;
	setp.lt.u32 	%p69, %r89, 3;
	mov.f32 	%f12275, 0f00000000;
	mov.b32 	%r7998, 0;
	@%p69 bra 	$L__BB0_114;
	mov.f32 	%f12275, 0f00000000;
	mov.b32 	%r7999, 0;
$L__BB0_113:
	.pragma "nounroll";
	mul.wide.u32 	%rd214, %r7999, 4;
	add.s64 	%rd215, %rd13, %rd214;
	.pragma "used_bytes_mask 30583";
	ld.local.v4.b32 	{%r1576, %r1577, %r1578, %r1579}, [%rd215];
	bfe.u32 	%r1580, %r1579, 16, 8;
	cvt.u16.u32 	%rs298, %r1580;
	bfe.u32 	%r1581, %r1579, 8, 8;
	cvt.u16.u32 	%rs299, %r1581;
	bfe.u32 	%r1582, %r1579, 0, 8;
	cvt.u16.u32 	%rs300, %r1582;
	bfe.u32 	%r1583, %r1578, 16, 8;
	cvt.u16.u32 	%rs301, %r1583;
	bfe.u32 	%r1584, %r1578, 8, 8;
	cvt.u16.u32 	%rs302, %r1584;
	bfe.u32 	%r1585, %r1578, 0, 8;
	cvt.u16.u32 	%rs303, %r1585;
	bfe.u32 	%r1586, %r1577, 16, 8;
	cvt.u16.u32 	%rs304, %r1586;
	bfe.u32 	%r1587, %r1577, 8, 8;
	cvt.u16.u32 	%rs305, %r1587;
	bfe.u32 	%r1588, %r1577, 0, 8;
	cvt.u16.u32 	%rs306, %r1588;
	bfe.u32 	%r1589, %r1576, 16, 8;
	cvt.u16.u32 	%rs307, %r1589;
	bfe.u32 	%r1590, %r1576, 8, 8;
	cvt.u16.u32 	%rs308, %r1590;
	bfe.u32 	%r1591, %r1576, 0, 8;
	cvt.u16.u32 	%rs309, %r1591;
	and.b16  	%rs310, %rs309, 255;
	and.b16  	%rs311, %rs308, 255;
	and.b16  	%rs312, %rs307, 255;
	and.b16  	%rs313, %rs306, 255;
	and.b16  	%rs314, %rs305, 255;
	and.b16  	%rs315, %rs304, 255;
	and.b16  	%rs316, %rs303, 255;
	and.b16  	%rs317, %rs302, 255;
	and.b16  	%rs318, %rs301, 255;
	and.b16  	%rs319, %rs300, 255;
	and.b16  	%rs320, %rs299, 255;
	and.b16  	%rs321, %rs298, 255;
	cvt.rn.f32.u16 	%f2244, %rs310;
	cvt.rn.f32.u16 	%f2245, %rs311;
	cvt.rn.f32.u16 	%f2246, %rs312;
	sub.f32 	%f2247, %f2244, %f135;
	sub.f32 	%f2248, %f2245, %f123;
	sub.f32 	%f2249, %f2246, %f122;
	mul.f32 	%f2250, %f12255, %f2248;
	fma.rn.f32 	%f2251, %f12256, %f2247, %f2250;
	fma.rn.f32 	%f2252, %f12254, %f2249, %f2251;
	mul.f32 	%f2253, %f12257, %f2252;
	max.f32 	%f2254, %f2253, 0f00000000;
	min.f32 	%f2255, %f2254, 0f3F800000;
	mul.f32 	%f2256, %f231, %f2255;
	cvt.rni.u32.f32 	%r1592, %f2256;
	cvt.rn.f32.u32 	%f2257, %r1592;
	mul.f32 	%f2258, %f232, %f2257;
	cvt.rni.f32.f32 	%f2259, %f2258;
	mov.f32 	%f2260, 0f42800000;
	sub.f32 	%f2261, %f2260, %f2259;
	mul.f32 	%f2262, %f135, %f2261;
	fma.rn.f32 	%f2263, %f120, %f2259, %f2262;
	mul.f32 	%f2264, %f2263, 0f3C800000;
	mul.f32 	%f2265, %f123, %f2261;
	fma.rn.f32 	%f2266, %f12215, %f2259, %f2265;
	mul.f32 	%f2267, %f2266, 0f3C800000;
	mul.f32 	%f2268, %f122, %f2261;
	fma.rn.f32 	%f2269, %f118, %f2259, %f2268;
	mul.f32 	%f2270, %f2269, 0f3C800000;
	sub.f32 	%f2271, %f2244, %f2264;
	sub.f32 	%f2272, %f2245, %f2267;
	sub.f32 	%f2273, %f2246, %f2270;
	mul.f32 	%f2274, %f2272, %f2272;
	fma.rn.f32 	%f2275, %f2271, %f2271, %f2274;
	fma.rn.f32 	%f2276, %f2273, %f2273, %f2275;
	add.f32 	%f2277, %f12275, %f2276;
	cvt.rn.f32.u16 	%f2278, %rs313;
	cvt.rn.f32.u16 	%f2279, %rs314;
	cvt.rn.f32.u16 	%f2280, %rs315;
	sub.f32 	%f2281, %f2278, %f135;
	sub.f32 	%f2282, %f2279, %f123;
	sub.f32 	%f2283, %f2280, %f122;
	mul.f32 	%f2284, %f12255, %f2282;
	fma.rn.f32 	%f2285, %f12256, %f2281, %f2284;
	fma.rn.f32 	%f2286, %f12254, %f2283, %f2285;
	mul.f32 	%f2287, %f12257, %f2286;
	max.f32 	%f2288, %f2287, 0f00000000;
	min.f32 	%f2289, %f2288, 0f3F800000;
	mul.f32 	%f2290, %f231, %f2289;
	cvt.rni.u32.f32 	%r1593, %f2290;
	cvt.rn.f32.u32 	%f2291, %r1593;
	mul.f32 	%f2292, %f232, %f2291;
	cvt.rni.f32.f32 	%f2293, %f2292;
	sub.f32 	%f2294, %f2260, %f2293;
	mul.f32 	%f2295, %f135, %f2294;
	fma.rn.f32 	%f2296, %f120, %f2293, %f2295;
	mul.f32 	%f2297, %f2296, 0f3C800000;
	mul.f32 	%f2298, %f123, %f2294;
	fma.rn.f32 	%f2299, %f12215, %f2293, %f2298;
	mul.f32 	%f2300, %f2299, 0f3C800000;
	mul.f32 	%f2301, %f122, %f2294;
	fma.rn.f32 	%f2302, %f118, %f2293, %f2301;
	mul.f32 	%f2303, %f2302, 0f3C800000;
	sub.f32 	%f2304, %f2278, %f2297;
	sub.f32 	%f2305, %f2279, %f2300;
	sub.f32 	%f2306, %f2280, %f2303;
	mul.f32 	%f2307, %f2305, %f2305;
	fma.rn.f32 	%f2308, %f2304, %f2304, %f2307;
	fma.rn.f32 	%f2309, %f2306, %f2306, %f2308;
	add.f32 	%f2310, %f2277, %f2309;
	cvt.rn.f32.u16 	%f2311, %rs316;
	cvt.rn.f32.u16 	%f2312, %rs317;
	cvt.rn.f32.u16 	%f2313, %rs318;
	sub.f32 	%f2314, %f2311, %f135;
	sub.f32 	%f2315, %f2312, %f123;
	sub.f32 	%f2316, %f2313, %f122;
	mul.f32 	%f2317, %f12255, %f2315;
	fma.rn.f32 	%f2318, %f12256, %f2314, %f2317;
	fma.rn.f32 	%f2319, %f12254, %f2316, %f2318;
	mul.f32 	%f2320, %f12257, %f2319;
	max.f32 	%f2321, %f2320, 0f00000000;
	min.f32 	%f2322, %f2321, 0f3F800000;
	mul.f32 	%f2323, %f231, %f2322;
	cvt.rni.u32.f32 	%r1594, %f2323;
	cvt.rn.f32.u32 	%f2324, %r1594;
	mul.f32 	%f2325, %f232, %f2324;
	cvt.rni.f32.f32 	%f2326, %f2325;
	sub.f32 	%f2327, %f2260, %f2326;
	mul.f32 	%f2328, %f135, %f2327;
	fma.rn.f32 	%f2329, %f120, %f2326, %f2328;
	mul.f32 	%f2330, %f2329, 0f3C800000;
	mul.f32 	%f2331, %f123, %f2327;
	fma.rn.f32 	%f2332, %f12215, %f2326, %f2331;
	mul.f32 	%f2333, %f2332, 0f3C800000;
	mul.f32 	%f2334, %f122, %f2327;
	fma.rn.f32 	%f2335, %f118, %f2326, %f2334;
	mul.f32 	%f2336, %f2335, 0f3C800000;
	sub.f32 	%f2337, %f2311, %f2330;
	sub.f32 	%f2338, %f2312, %f2333;
	sub.f32 	%f2339, %f2313, %f2336;
	mul.f32 	%f2340, %f2338, %f2338;
	fma.rn.f32 	%f2341, %f2337, %f2337, %f2340;
	fma.rn.f32 	%f2342, %f2339, %f2339, %f2341;
	add.f32 	%f2343, %f2310, %f2342;
	cvt.rn.f32.u16 	%f2344, %rs319;
	cvt.rn.f32.u16 	%f2345, %rs320;
	cvt.rn.f32.u16 	%f2346, %rs321;
	sub.f32 	%f2347, %f2344, %f135;
	sub.f32 	%f2348, %f2345, %f123;
	sub.f32 	%f2349, %f2346, %f122;
	mul.f32 	%f2350, %f12255, %f2348;
	fma.rn.f32 	%f2351, %f12256, %f2347, %f2350;
	fma.rn.f32 	%f2352, %f12254, %f2349, %f2351;
	mul.f32 	%f2353, %f12257, %f2352;
	max.f32 	%f2354, %f2353, 0f00000000;
	min.f32 	%f2355, %f2354, 0f3F800000;
	mul.f32 	%f2356, %f231, %f2355;
	cvt.rni.u32.f32 	%r1595, %f2356;
	cvt.rn.f32.u32 	%f2357, %r1595;
	mul.f32 	%f2358, %f232, %f2357;
	cvt.rni.f32.f32 	%f2359, %f2358;
	sub.f32 	%f2360, %f2260, %f2359;
	mul.f32 	%f2361, %f135, %f2360;
	fma.rn.f32 	%f2362, %f120, %f2359, %f2361;
	mul.f32 	%f2363, %f2362, 0f3C800000;
	mul.f32 	%f2364, %f123, %f2360;
	fma.rn.f32 	%f2365, %f12215, %f2359, %f2364;
	mul.f32 	%f2366, %f2365, 0f3C800000;
	mul.f32 	%f2367, %f122, %f2360;
	fma.rn.f32 	%f2368, %f118, %f2359, %f2367;
	mul.f32 	%f2369, %f2368, 0f3C800000;
	sub.f32 	%f2370, %f2344, %f2363;
	sub.f32 	%f2371, %f2345, %f2366;
	sub.f32 	%f2372, %f2346, %f2369;
	mul.f32 	%f2373, %f2371, %f2371;
	fma.rn.f32 	%f2374, %f2370, %f2370, %f2373;
	fma.rn.f32 	%f2375, %f2372, %f2372, %f2374;
	add.f32 	%f12275, %f2343, %f2375;
	add.s32 	%r7999, %r7999, 4;
	and.b32  	%r7998, %r7967, 65532;
	setp.eq.s32 	%p70, %r7999, %r7998;
	@%p70 bra 	$L__BB0_114;
	bra.uni 	$L__BB0_113;
$L__BB0_114:
	and.b32  	%r116, %r7967, 3;
	setp.eq.s32 	%p71, %r116, 0;
	@%p71 bra 	$L__BB0_128;
	setp.eq.s32 	%p72, %r116, 1;
	@%p72 bra 	$L__BB0_117;
	mul.wide.u32 	%rd216, %r7998, 4;
	add.s64 	%rd217, %rd13, %rd216;
	.pragma "used_bytes_mask 7";
	ld.local.u32 	%r1596, [%rd217];
	bfe.u32 	%r1597, %r1596, 0, 8;
	cvt.u16.u32 	%rs322, %r1597;
	and.b16  	%rs323, %rs322, 255;
	bfe.u32 	%r1598, %r1596, 8, 8;
	cvt.u16.u32 	%rs324, %r1598;
	and.b16  	%rs325, %rs324, 255;
	bfe.u32 	%r1599, %r1596, 16, 8;
	cvt.u16.u32 	%rs326, %r1599;
	and.b16  	%rs327, %rs326, 255;
	cvt.rn.f32.u16 	%f2377, %rs323;
	cvt.rn.f32.u16 	%f2378, %rs325;
	cvt.rn.f32.u16 	%f2379, %rs327;
	sub.f32 	%f2380, %f2377, %f135;
	sub.f32 	%f2381, %f2378, %f123;
	sub.f32 	%f2382, %f2379, %f122;
	mul.f32 	%f2383, %f12255, %f2381;
	fma.rn.f32 	%f2384, %f12256, %f2380, %f2383;
	fma.rn.f32 	%f2385, %f12254, %f2382, %f2384;
	mul.f32 	%f2386, %f12257, %f2385;
	max.f32 	%f2387, %f2386, 0f00000000;
	min.f32 	%f2388, %f2387, 0f3F800000;
	mul.f32 	%f2389, %f231, %f2388;
	cvt.rni.u32.f32 	%r1600, %f2389;
	cvt.rn.f32.u32 	%f2390, %r1600;
	mul.f32 	%f2391, %f232, %f2390;
	cvt.rni.f32.f32 	%f2392, %f2391;
	mov.f32 	%f2393, 0f42800000;
	sub.f32 	%f2394, %f2393, %f2392;
	mul.f32 	%f2395, %f135, %f2394;
	fma.rn.f32 	%f2396, %f120, %f2392, %f2395;
	mul.f32 	%f2397, %f2396, 0f3C800000;
	mul.f32 	%f2398, %f123, %f2394;
	fma.rn.f32 	%f2399, %f12215, %f2392, %f2398;
	mul.f32 	%f2400, %f2399, 0f3C800000;
	mul.f32 	%f2401, %f122, %f2394;
	fma.rn.f32 	%f2402, %f118, %f2392, %f2401;
	mul.f32 	%f2403, %f2402, 0f3C800000;
	sub.f32 	%f2404, %f2377, %f2397;
	sub.f32 	%f2405, %f2378, %f2400;
	sub.f32 	%f2406, %f2379, %f2403;
	mul.f32 	%f2407, %f2405, %f2405;
	fma.rn.f32 	%f2408, %f2404, %f2404, %f2407;
	fma.rn.f32 	%f2409, %f2406, %f2406, %f2408;
	add.f32 	%f2410, %f12275, %f2409;
	.pragma "used_bytes_mask 7";
	ld.local.u32 	%r1601, [%rd217+4];
	bfe.u32 	%r1602, %r1601, 0, 8;
	cvt.u16.u32 	%rs328, %r1602;
	and.b16  	%rs329, %rs328, 255;
	bfe.u32 	%r1603, %r1601, 8, 8;
	cvt.u16.u32 	%rs330, %r1603;
	and.b16  	%rs331, %rs330, 255;
	bfe.u32 	%r1604, %r1601, 16, 8;
	cvt.u16.u32 	%rs332, %r1604;
	and.b16  	%rs333, %rs332, 255;
	cvt.rn.f32.u16 	%f2411, %rs329;
	cvt.rn.f32.u16 	%f2412, %rs331;
	cvt.rn.f32.u16 	%f2413, %rs333;
	sub.f32 	%f2414, %f2411, %f135;
	sub.f32 	%f2415, %f2412, %f123;
	sub.f32 	%f2416, %f2413, %f122;
	mul.f32 	%f2417, %f12255, %f2415;
	fma.rn.f32 	%f2418, %f12256, %f2414, %f2417;
	fma.rn.f32 	%f2419, %f12254, %f2416, %f2418;
	mul.f32 	%f2420, %f12257, %f2419;
	max.f32 	%f2421, %f2420, 0f00000000;
	min.f32 	%f2422, %f2421, 0f3F800000;
	mul.f32 	%f2423, %f231, %f2422;
	cvt.rni.u32.f32 	%r1605, %f2423;
	cvt.rn.f32.u32 	%f2424, %r1605;
	mul.f32 	%f2425, %f232, %f2424;
	cvt.rni.f32.f32 	%f2426, %f2425;
	sub.f32 	%f2427, %f2393, %f2426;
	mul.f32 	%f2428, %f135, %f2427;
	fma.rn.f32 	%f2429, %f120, %f2426, %f2428;
	mul.f32 	%f2430, %f2429, 0f3C800000;
	mul.f32 	%f2431, %f123, %f2427;
	fma.rn.f32 	%f2432, %f12215, %f2426, %f2431;
	mul.f32 	%f2433, %f2432, 0f3C800000;
	mul.f32 	%f2434, %f122, %f2427;
	fma.rn.f32 	%f2435, %f118, %f2426, %f2434;
	mul.f32 	%f2436, %f2435, 0f3C800000;
	sub.f32 	%f2437, %f2411, %f2430;
	sub.f32 	%f2438, %f2412, %f2433;
	sub.f32 	%f2439, %f2413, %f2436;
	mul.f32 	%f2440, %f2438, %f2438;
	fma.rn.f32 	%f2441, %f2437, %f2437, %f2440;
	fma.rn.f32 	%f2442, %f2439, %f2439, %f2441;
	add.f32 	%f12275, %f2410, %f2442;
	add.s32 	%r7998, %r7998, 2;
$L__BB0_117:
	and.b32  	%r1606, %r7967, 1;
	setp.eq.b32 	%p73, %r1606, 1;
	not.pred 	%p74, %p73;
	@%p74 bra 	$L__BB0_128;
	mul.wide.u32 	%rd218, %r7998, 4;
	add.s64 	%rd219, %rd13, %rd218;
	.pragma "used_bytes_mask 7";
	ld.local.u32 	%r1607, [%rd219];
	bfe.u32 	%r1608, %r1607, 0, 8;
	cvt.u16.u32 	%rs334, %r1608;
	and.b16  	%rs335, %rs334, 255;
	bfe.u32 	%r1609, %r1607, 8, 8;
	cvt.u16.u32 	%rs336, %r1609;
	and.b16  	%rs337, %rs336, 255;
	bfe.u32 	%r1610, %r1607, 16, 8;
	cvt.u16.u32 	%rs338, %r1610;
	and.b16  	%rs339, %rs338, 255;
	cvt.rn.f32.u16 	%f2443, %rs335;
	cvt.rn.f32.u16 	%f2444, %rs337;
	cvt.rn.f32.u16 	%f2445, %rs339;
	sub.f32 	%f2446, %f2443, %f135;
	sub.f32 	%f2447, %f2444, %f123;
	sub.f32 	%f2448, %f2445, %f122;
	mul.f32 	%f2449, %f12255, %f2447;
	fma.rn.f32 	%f2450, %f12256, %f2446, %f2449;
	fma.rn.f32 	%f2451, %f12254, %f2448, %f2450;
	mul.f32 	%f2452, %f12257, %f2451;
	max.f32 	%f2453, %f2452, 0f00000000;
	min.f32 	%f2454, %f2453, 0f3F800000;
	mul.f32 	%f2455, %f231, %f2454;
	cvt.rni.u32.f32 	%r1611, %f2455;
	cvt.rn.f32.u32 	%f2456, %r1611;
	mul.f32 	%f2457, %f232, %f2456;
	cvt.rni.f32.f32 	%f2458, %f2457;
	mov.f32 	%f2459, 0f42800000;
	sub.f32 	%f2460, %f2459, %f2458;
	mul.f32 	%f2461, %f135, %f2460;
	fma.rn.f32 	%f2462, %f120, %f2458, %f2461;
	mul.f32 	%f2463, %f2462, 0f3C800000;
	mul.f32 	%f2464, %f123, %f2460;
	fma.rn.f32 	%f2465, %f12215, %f2458, %f2464;
	mul.f32 	%f2466, %f2465, 0f3C800000;
	mul.f32 	%f2467, %f122, %f2460;
	fma.rn.f32 	%f2468, %f118, %f2458, %f2467;
	mul.f32 	%f2469, %f2468, 0f3C800000;
	sub.f32 	%f2470, %f2443, %f2463;
	sub.f32 	%f2471, %f2444, %f2466;
	sub.f32 	%f2472, %f2445, %f2469;
	mul.f32 	%f2473, %f2471, %f2471;
	fma.rn.f32 	%f2474, %f2470, %f2470, %f2473;
	fma.rn.f32 	%f2475, %f2472, %f2472, %f2474;
	add.f32 	%f12275, %f12275, %f2475;
	bra.uni 	$L__BB0_128;
$L__BB0_119:
	sub.f32 	%f241, %f120, %f135;
	sub.f32 	%f242, %f12215, %f123;
	sub.f32 	%f243, %f118, %f122;
	sub.f32 	%f244, %f117, %f121;
	mul.f32 	%f2103, %f242, %f242;
	fma.rn.f32 	%f2104, %f241, %f241, %f2103;
	fma.rn.f32 	%f2105, %f243, %f243, %f2104;
	fma.rn.f32 	%f245, %f244, %f244, %f2105;
	setp.lt.f32 	%p61, %f245, 0f34000000;
	mov.f32 	%f12263, 0f00000000;
	mov.f32 	%f12264, %f12263;
	mov.f32 	%f12265, %f12263;
	mov.f32 	%f12266, %f12263;
	mov.f32 	%f12267, %f12263;
	@%p61 bra 	$L__BB0_121;
	rsqrt.approx.f32 	%f12267, %f245;
	mul.f32 	%f12266, %f241, %f12267;
	mul.f32 	%f12265, %f242, %f12267;
	mul.f32 	%f12264, %f243, %f12267;
	mul.f32 	%f12263, %f244, %f12267;
$L__BB0_121:
	cvt.rn.f32.u32 	%f2107, %r111;
	add.f32 	%f256, %f2107, 0fBF800000;
	mov.f32 	%f2108, 0f42800000;
	div.rn.f32 	%f257, %f2108, %f256;
	mov.f32 	%f12275, 0f00000000;
	@%p24 bra 	$L__BB0_128;
	setp.eq.s32 	%p63, %r89, 0;
	mov.f32 	%f12275, 0f00000000;
	mov.b64 	%rd1388, 0;
	@%p63 bra 	$L__BB0_126;
	mov.f32 	%f12275, 0f00000000;
	mov.b32 	%r8000, 0;
$L__BB0_124:
	mul.wide.u32 	%rd210, %r8000, 4;
	add.s64 	%rd211, %rd13, %rd210;
	ld.local.v2.b32 	{%r1555, %r1556}, [%rd211];
	bfe.u32 	%r1557, %r1556, 24, 8;
	cvt.u16.u32 	%rs274, %r1557;
	bfe.u32 	%r1558, %r1556, 16, 8;
	cvt.u16.u32 	%rs275, %r1558;
	bfe.u32 	%r1559, %r1556, 8, 8;
	cvt.u16.u32 	%rs276, %r1559;
	bfe.u32 	%r1560, %r1556, 0, 8;
	cvt.u16.u32 	%rs277, %r1560;
	bfe.u32 	%r1561, %r1555, 24, 8;
	cvt.u16.u32 	%rs278, %r1561;
	bfe.u32 	%r1562, %r1555, 16, 8;
	cvt.u16.u32 	%rs279, %r1562;
	bfe.u32 	%r1563, %r1555, 8, 8;
	cvt.u16.u32 	%rs280, %r1563;
	bfe.u32 	%r1564, %r1555, 0, 8;
	cvt.u16.u32 	%rs281, %r1564;
	and.b16  	%rs282, %rs281, 255;
	and.b16  	%rs283, %rs280, 255;
	and.b16  	%rs284, %rs279, 255;
	and.b16  	%rs285, %rs278, 255;
	and.b16  	%rs286, %rs277, 255;
	and.b16  	%rs287, %rs276, 255;
	and.b16  	%rs288, %rs275, 255;
	and.b16  	%rs289, %rs274, 255;
	cvt.rn.f32.u16 	%f2112, %rs282;
	cvt.rn.f32.u16 	%f2113, %rs283;
	cvt.rn.f32.u16 	%f2114, %rs284;
	cvt.rn.f32.u16 	%f2115, %rs285;
	sub.f32 	%f2116, %f2112, %f135;
	sub.f32 	%f2117, %f2113, %f123;
	sub.f32 	%f2118, %f2114, %f122;
	sub.f32 	%f2119, %f2115, %f121;
	mul.f32 	%f2120, %f12265, %f2117;
	fma.rn.f32 	%f2121, %f12266, %f2116, %f2120;
	fma.rn.f32 	%f2122, %f12264, %f2118, %f2121;
	fma.rn.f32 	%f2123, %f12263, %f2119, %f2122;
	mul.f32 	%f2124, %f12267, %f2123;
	max.f32 	%f2125, %f2124, 0f00000000;
	min.f32 	%f2126, %f2125, 0f3F800000;
	mul.f32 	%f2127, %f256, %f2126;
	cvt.rni.u32.f32 	%r1565, %f2127;
	cvt.rn.f32.u32 	%f2128, %r1565;
	mul.f32 	%f2129, %f257, %f2128;
	cvt.rni.f32.f32 	%f2130, %f2129;
	mov.f32 	%f2131, 0f42800000;
	sub.f32 	%f2132, %f2131, %f2130;
	mul.f32 	%f2133, %f135, %f2132;
	fma.rn.f32 	%f2134, %f120, %f2130, %f2133;
	mul.f32 	%f2135, %f2134, 0f3C800000;
	mul.f32 	%f2136, %f123, %f2132;
	fma.rn.f32 	%f2137, %f12215, %f2130, %f2136;
	mul.f32 	%f2138, %f2137, 0f3C800000;
	mul.f32 	%f2139, %f122, %f2132;
	fma.rn.f32 	%f2140, %f118, %f2130, %f2139;
	mul.f32 	%f2141, %f2140, 0f3C800000;
	mul.f32 	%f2142, %f121, %f2132;
	fma.rn.f32 	%f2143, %f117, %f2130, %f2142;
	mul.f32 	%f2144, %f2143, 0f3C800000;
	sub.f32 	%f2145, %f2112, %f2135;
	sub.f32 	%f2146, %f2113, %f2138;
	sub.f32 	%f2147, %f2114, %f2141;
	sub.f32 	%f2148, %f2115, %f2144;
	mul.f32 	%f2149, %f2146, %f2146;
	fma.rn.f32 	%f2150, %f2145, %f2145, %f2149;
	fma.rn.f32 	%f2151, %f2147, %f2147, %f2150;
	fma.rn.f32 	%f2152, %f2148, %f2148, %f2151;
	add.f32 	%f2153, %f12275, %f2152;
	cvt.rn.f32.u16 	%f2154, %rs286;
	cvt.rn.f32.u16 	%f2155, %rs287;
	cvt.rn.f32.u16 	%f2156, %rs288;
	cvt.rn.f32.u16 	%f2157, %rs289;
	sub.f32 	%f2158, %f2154, %f135;
	sub.f32 	%f2159, %f2155, %f123;
	sub.f32 	%f2160, %f2156, %f122;
	sub.f32 	%f2161, %f2157, %f121;
	mul.f32 	%f2162, %f12265, %f2159;
	fma.rn.f32 	%f2163, %f12266, %f2158, %f2162;
	fma.rn.f32 	%f2164, %f12264, %f2160, %f2163;
	fma.rn.f32 	%f2165, %f12263, %f2161, %f2164;
	mul.f32 	%f2166, %f12267, %f2165;
	max.f32 	%f2167, %f2166, 0f00000000;
	min.f32 	%f2168, %f2167, 0f3F800000;
	mul.f32 	%f2169, %f256, %f2168;
	cvt.rni.u32.f32 	%r1566, %f2169;
	cvt.rn.f32.u32 	%f2170, %r1566;
	mul.f32 	%f2171, %f257, %f2170;
	cvt.rni.f32.f32 	%f2172, %f2171;
	sub.f32 	%f2173, %f2131, %f2172;
	mul.f32 	%f2174, %f135, %f2173;
	fma.rn.f32 	%f2175, %f120, %f2172, %f2174;
	mul.f32 	%f2176, %f2175, 0f3C800000;
	mul.f32 	%f2177, %f123, %f2173;
	fma.rn.f32 	%f2178, %f12215, %f2172, %f2177;
	mul.f32 	%f2179, %f2178, 0f3C800000;
	mul.f32 	%f2180, %f122, %f2173;
	fma.rn.f32 	%f2181, %f118, %f2172, %f2180;
	mul.f32 	%f2182, %f2181, 0f3C800000;
	mul.f32 	%f2183, %f121, %f2173;
	fma.rn.f32 	%f2184, %f117, %f2172, %f2183;
	mul.f32 	%f2185, %f2184, 0f3C800000;
	sub.f32 	%f2186, %f2154, %f2176;
	sub.f32 	%f2187, %f2155, %f2179;
	sub.f32 	%f2188, %f2156, %f2182;
	sub.f32 	%f2189, %f2157, %f2185;
	mul.f32 	%f2190, %f2187, %f2187;
	fma.rn.f32 	%f2191, %f2186, %f2186, %f2190;
	fma.rn.f32 	%f2192, %f2188, %f2188, %f2191;
	fma.rn.f32 	%f2193, %f2189, %f2189, %f2192;
	add.f32 	%f12275, %f2153, %f2193;
	add.s32 	%r8000, %r8000, 2;
	and.b32  	%r124, %r7967, 65534;
	setp.eq.s32 	%p64, %r8000, %r124;
	@%p64 bra 	$L__BB0_125;
	bra.uni 	$L__BB0_124;
$L__BB0_125:
	cvt.u64.u32 	%rd1388, %r124;
$L__BB0_126:
	and.b32  	%r1567, %r7967, 1;
	setp.eq.b32 	%p65, %r1567, 1;
	not.pred 	%p66, %p65;
	@%p66 bra 	$L__BB0_128;
	shl.b64 	%rd212, %rd1388, 2;
	add.s64 	%rd213, %rd13, %rd212;
	ld.local.u32 	%r1568, [%rd213];
	bfe.u32 	%r1569, %r1568, 0, 8;
	cvt.u16.u32 	%rs290, %r1569;
	and.b16  	%rs291, %rs290, 255;
	bfe.u32 	%r1570, %r1568, 8, 8;
	cvt.u16.u32 	%rs292, %r1570;
	and.b16  	%rs293, %rs292, 255;
	bfe.u32 	%r1571, %r1568, 16, 8;
	cvt.u16.u32 	%rs294, %r1571;
	and.b16  	%rs295, %rs294, 255;
	bfe.u32 	%r1572, %r1568, 24, 8;
	cvt.u16.u32 	%rs296, %r1572;
	and.b16  	%rs297, %rs296, 255;
	cvt.rn.f32.u16 	%f2194, %rs291;
	cvt.rn.f32.u16 	%f2195, %rs293;
	cvt.rn.f32.u16 	%f2196, %rs295;
	cvt.rn.f32.u16 	%f2197, %rs297;
	sub.f32 	%f2198, %f2194, %f135;
	sub.f32 	%f2199, %f2195, %f123;
	sub.f32 	%f2200, %f2196, %f122;
	sub.f32 	%f2201, %f2197, %f121;
	mul.f32 	%f2202, %f12265, %f2199;
	fma.rn.f32 	%f2203, %f12266, %f2198, %f2202;
	fma.rn.f32 	%f2204, %f12264, %f2200, %f2203;
	fma.rn.f32 	%f2205, %f12263, %f2201, %f2204;
	mul.f32 	%f2206, %f12267, %f2205;
	max.f32 	%f2207, %f2206, 0f00000000;
	min.f32 	%f2208, %f2207, 0f3F800000;
	mul.f32 	%f2209, %f256, %f2208;
	cvt.rni.u32.f32 	%r1573, %f2209;
	cvt.rn.f32.u32 	%f2210, %r1573;
	mul.f32 	%f2211, %f257, %f2210;
	cvt.rni.f32.f32 	%f2212, %f2211;
	mov.f32 	%f2213, 0f42800000;
	sub.f32 	%f2214, %f2213, %f2212;
	mul.f32 	%f2215, %f135, %f2214;
	fma.rn.f32 	%f2216, %f120, %f2212, %f2215;
	mul.f32 	%f2217, %f2216, 0f3C800000;
	mul.f32 	%f2218, %f123, %f2214;
	fma.rn.f32 	%f2219, %f12215, %f2212, %f2218;
	mul.f32 	%f2220, %f2219, 0f3C800000;
	mul.f32 	%f2221, %f122, %f2214;
	fma.rn.f32 	%f2222, %f118, %f2212, %f2221;
	mul.f32 	%f2223, %f2222, 0f3C800000;
	mul.f32 	%f2224, %f121, %f2214;
	fma.rn.f32 	%f2225, %f117, %f2212, %f2224;
	mul.f32 	%f2226, %f2225, 0f3C800000;
	sub.f32 	%f2227, %f2194, %f2217;
	sub.f32 	%f2228, %f2195, %f2220;
	sub.f32 	%f2229, %f2196, %f2223;
	sub.f32 	%f2230, %f2197, %f2226;
	mul.f32 	%f2231, %f2228, %f2228;
	fma.rn.f32 	%f2232, %f2227, %f2227, %f2231;
	fma.rn.f32 	%f2233, %f2229, %f2229, %f2232;
	fma.rn.f32 	%f2234, %f2230, %f2230, %f2233;
	add.f32 	%f12275, %f12275, %f2234;
$L__BB0_128:
	sub.f32 	%f2717, %f12275, %f12248;
	mul.f32 	%f270, %f2717, 0f3F000000;
	add.f32 	%f2718, %f123, 0fBF800000;
	max.f32 	%f2719, %f2718, 0f00000000;
	min.f32 	%f271, %f2719, 0f437F0000;
	add.f32 	%f2720, %f123, 0f3F800000;
	max.f32 	%f2721, %f2720, 0f00000000;
	min.f32 	%f272, %f2721, 0f437F0000;
	mov.u32 	%r130, %r12;
	@%p33 bra 	$L__BB0_130;
	ld.const.u32 	%r130, [%rd16+56];
$L__BB0_130:
	@%p34 bra 	$L__BB0_142;
	sub.f32 	%f273, %f120, %f124;
	sub.f32 	%f274, %f12215, %f271;
	sub.f32 	%f275, %f118, %f122;
	mul.f32 	%f3097, %f274, %f274;
	fma.rn.f32 	%f3098, %f273, %f273, %f3097;
	fma.rn.f32 	%f276, %f275, %f275, %f3098;
	setp.lt.f32 	%p100, %f276, 0f34000000;
	mov.f32 	%f12276, 0f00000000;
	mov.f32 	%f12277, %f12276;
	mov.f32 	%f12278, %f12276;
	mov.f32 	%f12279, %f12276;
	@%p100 bra 	$L__BB0_133;
	rsqrt.approx.f32 	%f12279, %f276;
	mul.f32 	%f12278, %f273, %f12279;
	mul.f32 	%f12277, %f274, %f12279;
	mul.f32 	%f12276, %f275, %f12279;
$L__BB0_133:
	cvt.rn.f32.u32 	%f3100, %r130;
	add.f32 	%f285, %f3100, 0fBF800000;
	mov.f32 	%f3101, 0f42800000;
	div.rn.f32 	%f286, %f3101, %f285;
	mov.f32 	%f12302, 0f00000000;
	@%p24 bra 	$L__BB0_163;
	setp.lt.u32 	%p102, %r89, 3;
	mov.f32 	%f12302, 0f00000000;
	mov.b32 	%r8010, 0;
	@%p102 bra 	$L__BB0_137;
	mov.f32 	%f12302, 0f00000000;
	mov.b32 	%r8004, 0;
$L__BB0_136:
	.pragma "nounroll";
	mul.wide.u32 	%rd237, %r8004, 4;
	add.s64 	%rd238, %rd13, %rd237;
	.pragma "used_bytes_mask 30583";
	ld.local.v4.b32 	{%r1711, %r1712, %r1713, %r1714}, [%rd238];
	bfe.u32 	%r1715, %r1714, 16, 8;
	cvt.u16.u32 	%rs448, %r1715;
	bfe.u32 	%r1716, %r1714, 8, 8;
	cvt.u16.u32 	%rs449, %r1716;
	bfe.u32 	%r1717, %r1714, 0, 8;
	cvt.u16.u32 	%rs450, %r1717;
	bfe.u32 	%r1718, %r1713, 16, 8;
	cvt.u16.u32 	%rs451, %r1718;
	bfe.u32 	%r1719, %r1713, 8, 8;
	cvt.u16.u32 	%rs452, %r1719;
	bfe.u32 	%r1720, %r1713, 0, 8;
	cvt.u16.u32 	%rs453, %r1720;
	bfe.u32 	%r1721, %r1712, 16, 8;
	cvt.u16.u32 	%rs454, %r1721;
	bfe.u32 	%r1722, %r1712, 8, 8;
	cvt.u16.u32 	%rs455, %r1722;
	bfe.u32 	%r1723, %r1712, 0, 8;
	cvt.u16.u32 	%rs456, %r1723;
	bfe.u32 	%r1724, %r1711, 16, 8;
	cvt.u16.u32 	%rs457, %r1724;
	bfe.u32 	%r1725, %r1711, 8, 8;
	cvt.u16.u32 	%rs458, %r1725;
	bfe.u32 	%r1726, %r1711, 0, 8;
	cvt.u16.u32 	%rs459, %r1726;
	and.b16  	%rs460, %rs459, 255;
	and.b16  	%rs461, %rs458, 255;
	and.b16  	%rs462, %rs457, 255;
	and.b16  	%rs463, %rs456, 255;
	and.b16  	%rs464, %rs455, 255;
	and.b16  	%rs465, %rs454, 255;
	and.b16  	%rs466, %rs453, 255;
	and.b16  	%rs467, %rs452, 255;
	and.b16  	%rs468, %rs451, 255;
	and.b16  	%rs469, %rs450, 255;
	and.b16  	%rs470, %rs449, 255;
	and.b16  	%rs471, %rs448, 255;
	cvt.rn.f32.u16 	%f3105, %rs460;
	cvt.rn.f32.u16 	%f3106, %rs461;
	cvt.rn.f32.u16 	%f3107, %rs462;
	sub.f32 	%f3108, %f3105, %f124;
	sub.f32 	%f3109, %f3106, %f271;
	sub.f32 	%f3110, %f3107, %f122;
	mul.f32 	%f3111, %f12277, %f3109;
	fma.rn.f32 	%f3112, %f12278, %f3108, %f3111;
	fma.rn.f32 	%f3113, %f12276, %f3110, %f3112;
	mul.f32 	%f3114, %f12279, %f3113;
	max.f32 	%f3115, %f3114, 0f00000000;
	min.f32 	%f3116, %f3115, 0f3F800000;
	mul.f32 	%f3117, %f285, %f3116;
	cvt.rni.u32.f32 	%r1727, %f3117;
	cvt.rn.f32.u32 	%f3118, %r1727;
	mul.f32 	%f3119, %f286, %f3118;
	cvt.rni.f32.f32 	%f3120, %f3119;
	mov.f32 	%f3121, 0f42800000;
	sub.f32 	%f3122, %f3121, %f3120;
	mul.f32 	%f3123, %f124, %f3122;
	fma.rn.f32 	%f3124, %f120, %f3120, %f3123;
	mul.f32 	%f3125, %f3124, 0f3C800000;
	mul.f32 	%f3126, %f271, %f3122;
	fma.rn.f32 	%f3127, %f12215, %f3120, %f3126;
	mul.f32 	%f3128, %f3127, 0f3C800000;
	mul.f32 	%f3129, %f122, %f3122;
	fma.rn.f32 	%f3130, %f118, %f3120, %f3129;
	mul.f32 	%f3131, %f3130, 0f3C800000;
	sub.f32 	%f3132, %f3105, %f3125;
	sub.f32 	%f3133, %f3106, %f3128;
	sub.f32 	%f3134, %f3107, %f3131;
	mul.f32 	%f3135, %f3133, %f3133;
	fma.rn.f32 	%f3136, %f3132, %f3132, %f3135;
	fma.rn.f32 	%f3137, %f3134, %f3134, %f3136;
	add.f32 	%f3138, %f12302, %f3137;
	cvt.rn.f32.u16 	%f3139, %rs463;
	cvt.rn.f32.u16 	%f3140, %rs464;
	cvt.rn.f32.u16 	%f3141, %rs465;
	sub.f32 	%f3142, %f3139, %f124;
	sub.f32 	%f3143, %f3140, %f271;
	sub.f32 	%f3144, %f3141, %f122;
	mul.f32 	%f3145, %f12277, %f3143;
	fma.rn.f32 	%f3146, %f12278, %f3142, %f3145;
	fma.rn.f32 	%f3147, %f12276, %f3144, %f3146;
	mul.f32 	%f3148, %f12279, %f3147;
	max.f32 	%f3149, %f3148, 0f00000000;
	min.f32 	%f3150, %f3149, 0f3F800000;
	mul.f32 	%f3151, %f285, %f3150;
	cvt.rni.u32.f32 	%r1728, %f3151;
	cvt.rn.f32.u32 	%f3152, %r1728;
	mul.f32 	%f3153, %f286, %f3152;
	cvt.rni.f32.f32 	%f3154, %f3153;
	sub.f32 	%f3155, %f3121, %f3154;
	mul.f32 	%f3156, %f124, %f3155;
	fma.rn.f32 	%f3157, %f120, %f3154, %f3156;
	mul.f32 	%f3158, %f3157, 0f3C800000;
	mul.f32 	%f3159, %f271, %f3155;
	fma.rn.f32 	%f3160, %f12215, %f3154, %f3159;
	mul.f32 	%f3161, %f3160, 0f3C800000;
	mul.f32 	%f3162, %f122, %f3155;
	fma.rn.f32 	%f3163, %f118, %f3154, %f3162;
	mul.f32 	%f3164, %f3163, 0f3C800000;
	sub.f32 	%f3165, %f3139, %f3158;
	sub.f32 	%f3166, %f3140, %f3161;
	sub.f32 	%f3167, %f3141, %f3164;
	mul.f32 	%f3168, %f3166, %f3166;
	fma.rn.f32 	%f3169, %f3165, %f3165, %f3168;
	fma.rn.f32 	%f3170, %f3167, %f3167, %f3169;
	add.f32 	%f3171, %f3138, %f3170;
	cvt.rn.f32.u16 	%f3172, %rs466;
	cvt.rn.f32.u16 	%f3173, %rs467;
	cvt.rn.f32.u16 	%f3174, %rs468;
	sub.f32 	%f3175, %f3172, %f124;
	sub.f32 	%f3176, %f3173, %f271;
	sub.f32 	%f3177, %f3174, %f122;
	mul.f32 	%f3178, %f12277, %f3176;
	fma.rn.f32 	%f3179, %f12278, %f3175, %f3178;
	fma.rn.f32 	%f3180, %f12276, %f3177, %f3179;
	mul.f32 	%f3181, %f12279, %f3180;
	max.f32 	%f3182, %f3181, 0f00000000;
	min.f32 	%f3183, %f3182, 0f3F800000;
	mul.f32 	%f3184, %f285, %f3183;
	cvt.rni.u32.f32 	%r1729, %f3184;
	cvt.rn.f32.u32 	%f3185, %r1729;
	mul.f32 	%f3186, %f286, %f3185;
	cvt.rni.f32.f32 	%f3187, %f3186;
	sub.f32 	%f3188, %f3121, %f3187;
	mul.f32 	%f3189, %f124, %f3188;
	fma.rn.f32 	%f3190, %f120, %f3187, %f3189;
	mul.f32 	%f3191, %f3190, 0f3C800000;
	mul.f32 	%f3192, %f271, %f3188;
	fma.rn.f32 	%f3193, %f12215, %f3187, %f3192;
	mul.f32 	%f3194, %f3193, 0f3C800000;
	mul.f32 	%f3195, %f122, %f3188;
	fma.rn.f32 	%f3196, %f118, %f3187, %f3195;
	mul.f32 	%f3197, %f3196, 0f3C800000;
	sub.f32 	%f3198, %f3172, %f3191;
	sub.f32 	%f3199, %f3173, %f3194;
	sub.f32 	%f3200, %f3174, %f3197;
	mul.f32 	%f3201, %f3199, %f3199;
	fma.rn.f32 	%f3202, %f3198, %f3198, %f3201;
	fma.rn.f32 	%f3203, %f3200, %f3200, %f3202;
	add.f32 	%f3204, %f3171, %f3203;
	cvt.rn.f32.u16 	%f3205, %rs469;
	cvt.rn.f32.u16 	%f3206, %rs470;
	cvt.rn.f32.u16 	%f3207, %rs471;
	sub.f32 	%f3208, %f3205, %f124;
	sub.f32 	%f3209, %f3206, %f271;
	sub.f32 	%f3210, %f3207, %f122;
	mul.f32 	%f3211, %f12277, %f3209;
	fma.rn.f32 	%f3212, %f12278, %f3208, %f3211;
	fma.rn.f32 	%f3213, %f12276, %f3210, %f3212;
	mul.f32 	%f3214, %f12279, %f3213;
	max.f32 	%f3215, %f3214, 0f00000000;
	min.f32 	%f3216, %f3215, 0f3F800000;
	mul.f32 	%f3217, %f285, %f3216;
	cvt.rni.u32.f32 	%r1730, %f3217;
	cvt.rn.f32.u32 	%f3218, %r1730;
	mul.f32 	%f3219, %f286, %f3218;
	cvt.rni.f32.f32 	%f3220, %f3219;
	sub.f32 	%f3221, %f3121, %f3220;
	mul.f32 	%f3222, %f124, %f3221;
	fma.rn.f32 	%f3223, %f120, %f3220, %f3222;
	mul.f32 	%f3224, %f3223, 0f3C800000;
	mul.f32 	%f3225, %f271, %f3221;
	fma.rn.f32 	%f3226, %f12215, %f3220, %f3225;
	mul.f32 	%f3227, %f3226, 0f3C800000;
	mul.f32 	%f3228, %f122, %f3221;
	fma.rn.f32 	%f3229, %f118, %f3220, %f3228;
	mul.f32 	%f3230, %f3229, 0f3C800000;
	sub.f32 	%f3231, %f3205, %f3224;
	sub.f32 	%f3232, %f3206, %f3227;
	sub.f32 	%f3233, %f3207, %f3230;
	mul.f32 	%f3234, %f3232, %f3232;
	fma.rn.f32 	%f3235, %f3231, %f3231, %f3234;
	fma.rn.f32 	%f3236, %f3233, %f3233, %f3235;
	add.f32 	%f12302, %f3204, %f3236;
	add.s32 	%r8004, %r8004, 4;
	and.b32  	%r8010, %r7967, 65532;
	setp.eq.s32 	%p103, %r8004, %r8010;
	@%p103 bra 	$L__BB0_137;
	bra.uni 	$L__BB0_136;
$L__BB0_137:
	and.b32  	%r145, %r7967, 3;
	setp.eq.s32 	%p104, %r145, 0;
	@%p104 bra 	$L__BB0_163;
	setp.eq.s32 	%p105, %r145, 1;
	@%p105 bra 	$L__BB0_140;
	mul.wide.u32 	%rd239, %r8010, 4;
	add.s64 	%rd240, %rd13, %rd239;
	.pragma "used_bytes_mask 7";
	ld.local.u32 	%r1731, [%rd240];
	bfe.u32 	%r1732, %r1731, 0, 8;
	cvt.u16.u32 	%rs472, %r1732;
	and.b16  	%rs473, %rs472, 255;
	bfe.u32 	%r1733, %r1731, 8, 8;
	cvt.u16.u32 	%rs474, %r1733;
	and.b16  	%rs475, %rs474, 255;
	bfe.u32 	%r1734, %r1731, 16, 8;
	cvt.u16.u32 	%rs476, %r1734;
	and.b16  	%rs477, %rs476, 255;
	cvt.rn.f32.u16 	%f3238, %rs473;
	cvt.rn.f32.u16 	%f3239, %rs475;
	cvt.rn.f32.u16 	%f3240, %rs477;
	sub.f32 	%f3241, %f3238, %f124;
	sub.f32 	%f3242, %f3239, %f271;
	sub.f32 	%f3243, %f3240, %f122;
	mul.f32 	%f3244, %f12277, %f3242;
	fma.rn.f32 	%f3245, %f12278, %f3241, %f3244;
	fma.rn.f32 	%f3246, %f12276, %f3243, %f3245;
	mul.f32 	%f3247, %f12279, %f3246;
	max.f32 	%f3248, %f3247, 0f00000000;
	min.f32 	%f3249, %f3248, 0f3F800000;
	mul.f32 	%f3250, %f285, %f3249;
	cvt.rni.u32.f32 	%r1735, %f3250;
	cvt.rn.f32.u32 	%f3251, %r1735;
	mul.f32 	%f3252, %f286, %f3251;
	cvt.rni.f32.f32 	%f3253, %f3252;
	mov.f32 	%f3254, 0f42800000;
	sub.f32 	%f3255, %f3254, %f3253;
	mul.f32 	%f3256, %f124, %f3255;
	fma.rn.f32 	%f3257, %f120, %f3253, %f3256;
	mul.f32 	%f3258, %f3257, 0f3C800000;
	mul.f32 	%f3259, %f271, %f3255;
	fma.rn.f32 	%f3260, %f12215, %f3253, %f3259;
	mul.f32 	%f3261, %f3260, 0f3C800000;
	mul.f32 	%f3262, %f122, %f3255;
	fma.rn.f32 	%f3263, %f118, %f3253, %f3262;
	mul.f32 	%f3264, %f3263, 0f3C800000;
	sub.f32 	%f3265, %f3238, %f3258;
	sub.f32 	%f3266, %f3239, %f3261;
	sub.f32 	%f3267, %f3240, %f3264;
	mul.f32 	%f3268, %f3266, %f3266;
	fma.rn.f32 	%f3269, %f3265, %f3265, %f3268;
	fma.rn.f32 	%f3270, %f3267, %f3267, %f3269;
	add.f32 	%f3271, %f12302, %f3270;
	.pragma "used_bytes_mask 7";
	ld.local.u32 	%r1736, [%rd240+4];
	bfe.u32 	%r1737, %r1736, 0, 8;
	cvt.u16.u32 	%rs478, %r1737;
	and.b16  	%rs479, %rs478, 255;
	bfe.u32 	%r1738, %r1736, 8, 8;
	cvt.u16.u32 	%rs480, %r1738;
	and.b16  	%rs481, %rs480, 255;
	bfe.u32 	%r1739, %r1736, 16, 8;
	cvt.u16.u32 	%rs482, %r1739;
	and.b16  	%rs483, %rs482, 255;
	cvt.rn.f32.u16 	%f3272, %rs479;
	cvt.rn.f32.u16 	%f3273, %rs481;
	cvt.rn.f32.u16 	%f3274, %rs483;
	sub.f32 	%f3275, %f3272, %f124;
	sub.f32 	%f3276, %f3273, %f271;
	sub.f32 	%f3277, %f3274, %f122;
	mul.f32 	%f3278, %f12277, %f3276;
	fma.rn.f32 	%f3279, %f12278, %f3275, %f3278;
	fma.rn.f32 	%f3280, %f12276, %f3277, %f3279;
	mul.f32 	%f3281, %f12279, %f3280;
	max.f32 	%f3282, %f3281, 0f00000000;
	min.f32 	%f3283, %f3282, 0f3F800000;
	mul.f32 	%f3284, %f285, %f3283;
	cvt.rni.u32.f32 	%r1740, %f3284;
	cvt.rn.f32.u32 	%f3285, %r1740;
	mul.f32 	%f3286, %f286, %f3285;
	cvt.rni.f32.f32 	%f3287, %f3286;
	sub.f32 	%f3288, %f3254, %f3287;
	mul.f32 	%f3289, %f124, %f3288;
	fma.rn.f32 	%f3290, %f120, %f3287, %f3289;
	mul.f32 	%f3291, %f3290, 0f3C800000;
	mul.f32 	%f3292, %f271, %f3288;
	fma.rn.f32 	%f3293, %f12215, %f3287, %f3292;
	mul.f32 	%f3294, %f3293, 0f3C800000;
	mul.f32 	%f3295, %f122, %f3288;
	fma.rn.f32 	%f3296, %f118, %f3287, %f3295;
	mul.f32 	%f3297, %f3296, 0f3C800000;
	sub.f32 	%f3298, %f3272, %f3291;
	sub.f32 	%f3299, %f3273, %f3294;
	sub.f32 	%f3300, %f3274, %f3297;
	mul.f32 	%f3301, %f3299, %f3299;
	fma.rn.f32 	%f3302, %f3298, %f3298, %f3301;
	fma.rn.f32 	%f3303, %f3300, %f3300, %f3302;
	add.f32 	%f12302, %f3271, %f3303;
	add.s32 	%r8010, %r8010, 2;
$L__BB0_140:
	and.b32  	%r1741, %r7967, 1;
	setp.eq.b32 	%p106, %r1741, 1;
	not.pred 	%p107, %p106;
	@%p107 bra 	$L__BB0_163;
	mul.wide.u32 	%rd241, %r8010, 4;
	add.s64 	%rd242, %rd13, %rd241;
	.pragma "used_bytes_mask 7";
	ld.local.u32 	%r1742, [%rd242];
	bfe.u32 	%r1743, %r1742, 0, 8;
	cvt.u16.u32 	%rs484, %r1743;
	and.b16  	%rs485, %rs484, 255;
	bfe.u32 	%r1744, %r1742, 8, 8;
	cvt.u16.u32 	%rs486, %r1744;
	and.b16  	%rs487, %rs486, 255;
	bfe.u32 	%r1745, %r1742, 16, 8;
	cvt.u16.u32 	%rs488, %r1745;
	and.b16  	%rs489, %rs488, 255;
	cvt.rn.f32.u16 	%f3304, %rs485;
	cvt.rn.f32.u16 	%f3305, %rs487;
	cvt.rn.f32.u16 	%f3306, %rs489;
	sub.f32 	%f3307, %f3304, %f124;
	sub.f32 	%f3308, %f3305, %f271;
	sub.f32 	%f3309, %f3306, %f122;
	mul.f32 	%f3310, %f12277, %f3308;
	fma.rn.f32 	%f3311, %f12278, %f3307, %f3310;
	fma.rn.f32 	%f3312, %f12276, %f3309, %f3311;
	mul.f32 	%f3313, %f12279, %f3312;
	max.f32 	%f3314, %f3313, 0f00000000;
	min.f32 	%f3315, %f3314, 0f3F800000;
	mul.f32 	%f3316, %f285, %f3315;
	cvt.rni.u32.f32 	%r1746, %f3316;
	cvt.rn.f32.u32 	%f3317, %r1746;
	mul.f32 	%f3318, %f286, %f3317;
	cvt.rni.f32.f32 	%f3319, %f3318;
	mov.f32 	%f3320, 0f42800000;
	sub.f32 	%f3321, %f3320, %f3319;
	mul.f32 	%f3322, %f124, %f3321;
	fma.rn.f32 	%f3323, %f120, %f3319, %f3322;
	mul.f32 	%f3324, %f3323, 0f3C800000;
	mul.f32 	%f3325, %f271, %f3321;
	fma.rn.f32 	%f3326, %f12215, %f3319, %f3325;
	mul.f32 	%f3327, %f3326, 0f3C800000;
	mul.f32 	%f3328, %f122, %f3321;
	fma.rn.f32 	%f3329, %f118, %f3319, %f3328;
	mul.f32 	%f3330, %f3329, 0f3C800000;
	sub.f32 	%f3331, %f3304, %f3324;
	sub.f32 	%f3332, %f3305, %f3327;
	sub.f32 	%f3333, %f3306, %f3330;
	mul.f32 	%f3334, %f3332, %f3332;
	fma.rn.f32 	%f3335, %f3331, %f3331, %f3334;
	fma.rn.f32 	%f3336, %f3333, %f3333, %f3335;
	add.f32 	%f12302, %f12302, %f3336;
	bra.uni 	$L__BB0_163;
$L__BB0_142:
	ld.const.u32 	%r1650, [%rd16];
	setp.gt.u32 	%p85, %r1650, 5;
	@%p85 bra 	$L__BB0_154;
	sub.f32 	%f289, %f120, %f124;
	sub.f32 	%f290, %f12215, %f271;
	sub.f32 	%f291, %f118, %f122;
	mul.f32 	%f2856, %f290, %f290;
	fma.rn.f32 	%f2857, %f289, %f289, %f2856;
	fma.rn.f32 	%f292, %f291, %f291, %f2857;
	setp.lt.f32 	%p92, %f292, 0f34000000;
	mov.f32 	%f12281, 0f00000000;
	mov.f32 	%f12282, %f12281;
	mov.f32 	%f12283, %f12281;
	mov.f32 	%f12284, %f12281;
	@%p92 bra 	$L__BB0_145;
	rsqrt.approx.f32 	%f12284, %f292;
	mul.f32 	%f12283, %f289, %f12284;
	mul.f32 	%f12282, %f290, %f12284;
	mul.f32 	%f12281, %f291, %f12284;
$L__BB0_145:
	cvt.rn.f32.u32 	%f2859, %r130;
	add.f32 	%f301, %f2859, 0fBF800000;
	mov.f32 	%f2860, 0f42800000;
	div.rn.f32 	%f302, %f2860, %f301;
	mov.f32 	%f12302, 0f00000000;
	@%p24 bra 	$L__BB0_163;
	setp.lt.u32 	%p94, %r89, 3;
	mov.f32 	%f12302, 0f00000000;
	mov.b32 	%r8006, 0;
	@%p94 bra 	$L__BB0_149;
	mov.f32 	%f12302, 0f00000000;
	mov.b32 	%r8007, 0;
$L__BB0_148:
	.pragma "nounroll";
	mul.wide.u32 	%rd231, %r8007, 4;
	add.s64 	%rd232, %rd13, %rd231;
	.pragma "used_bytes_mask 30583";
	ld.local.v4.b32 	{%r1673, %r1674, %r1675, %r1676}, [%rd232];
	bfe.u32 	%r1677, %r1676, 16, 8;
	cvt.u16.u32 	%rs406, %r1677;
	bfe.u32 	%r1678, %r1676, 8, 8;
	cvt.u16.u32 	%rs407, %r1678;
	bfe.u32 	%r1679, %r1676, 0, 8;
	cvt.u16.u32 	%rs408, %r1679;
	bfe.u32 	%r1680, %r1675, 16, 8;
	cvt.u16.u32 	%rs409, %r1680;
	bfe.u32 	%r1681, %r1675, 8, 8;
	cvt.u16.u32 	%rs410, %r1681;
	bfe.u32 	%r1682, %r1675, 0, 8;
	cvt.u16.u32 	%rs411, %r1682;
	bfe.u32 	%r1683, %r1674, 16, 8;
	cvt.u16.u32 	%rs412, %r1683;
	bfe.u32 	%r1684, %r1674, 8, 8;
	cvt.u16.u32 	%rs413, %r1684;
	bfe.u32 	%r1685, %r1674, 0, 8;
	cvt.u16.u32 	%rs414, %r1685;
	bfe.u32 	%r1686, %r1673, 16, 8;
	cvt.u16.u32 	%rs415, %r1686;
	bfe.u32 	%r1687, %r1673, 8, 8;
	cvt.u16.u32 	%rs416, %r1687;
	bfe.u32 	%r1688, %r1673, 0, 8;
	cvt.u16.u32 	%rs417, %r1688;
	and.b16  	%rs418, %rs417, 255;
	and.b16  	%rs419, %rs416, 255;
	and.b16  	%rs420, %rs415, 255;
	and.b16  	%rs421, %rs414, 255;
	and.b16  	%rs422, %rs413, 255;
	and.b16  	%rs423, %rs412, 255;
	and.b16  	%rs424, %rs411, 255;
	and.b16  	%rs425, %rs410, 255;
	and.b16  	%rs426, %rs409, 255;
	and.b16  	%rs427, %rs408, 255;
	and.b16  	%rs428, %rs407, 255;
	and.b16  	%rs429, %rs406, 255;
	cvt.rn.f32.u16 	%f2864, %rs418;
	cvt.rn.f32.u16 	%f2865, %rs419;
	cvt.rn.f32.u16 	%f2866, %rs420;
	sub.f32 	%f2867, %f2864, %f124;
	sub.f32 	%f2868, %f2865, %f271;
	sub.f32 	%f2869, %f2866, %f122;
	mul.f32 	%f2870, %f12282, %f2868;
	fma.rn.f32 	%f2871, %f12283, %f2867, %f2870;
	fma.rn.f32 	%f2872, %f12281, %f2869, %f2871;
	mul.f32 	%f2873, %f12284, %f2872;
	max.f32 	%f2874, %f2873, 0f00000000;
	min.f32 	%f2875, %f2874, 0f3F800000;
	mul.f32 	%f2876, %f301, %f2875;
	cvt.rni.u32.f32 	%r1689, %f2876;
	cvt.rn.f32.u32 	%f2877, %r1689;
	mul.f32 	%f2878, %f302, %f2877;
	cvt.rni.f32.f32 	%f2879, %f2878;
	mov.f32 	%f2880, 0f42800000;
	sub.f32 	%f2881, %f2880, %f2879;
	mul.f32 	%f2882, %f124, %f2881;
	fma.rn.f32 	%f2883, %f120, %f2879, %f2882;
	mul.f32 	%f2884, %f2883, 0f3C800000;
	mul.f32 	%f2885, %f271, %f2881;
	fma.rn.f32 	%f2886, %f12215, %f2879, %f2885;
	mul.f32 	%f2887, %f2886, 0f3C800000;
	mul.f32 	%f2888, %f122, %f2881;
	fma.rn.f32 	%f2889, %f118, %f2879, %f2888;
	mul.f32 	%f2890, %f2889, 0f3C800000;
	sub.f32 	%f2891, %f2864, %f2884;
	sub.f32 	%f2892, %f2865, %f2887;
	sub.f32 	%f2893, %f2866, %f2890;
	mul.f32 	%f2894, %f2892, %f2892;
	fma.rn.f32 	%f2895, %f2891, %f2891, %f2894;
	fma.rn.f32 	%f2896, %f2893, %f2893, %f2895;
	add.f32 	%f2897, %f12302, %f2896;
	cvt.rn.f32.u16 	%f2898, %rs421;
	cvt.rn.f32.u16 	%f2899, %rs422;
	cvt.rn.f32.u16 	%f2900, %rs423;
	sub.f32 	%f2901, %f2898, %f124;
	sub.f32 	%f2902, %f2899, %f271;
	sub.f32 	%f2903, %f2900, %f122;
	mul.f32 	%f2904, %f12282, %f2902;
	fma.rn.f32 	%f2905, %f12283, %f2901, %f2904;
	fma.rn.f32 	%f2906, %f12281, %f2903, %f2905;
	mul.f32 	%f2907, %f12284, %f2906;
	max.f32 	%f2908, %f2907, 0f00000000;
	min.f32 	%f2909, %f2908, 0f3F800000;
	mul.f32 	%f2910, %f301, %f2909;
	cvt.rni.u32.f32 	%r1690, %f2910;
	cvt.rn.f32.u32 	%f2911, %r1690;
	mul.f32 	%f2912, %f302, %f2911;
	cvt.rni.f32.f32 	%f2913, %f2912;
	sub.f32 	%f2914, %f2880, %f2913;
	mul.f32 	%f2915, %f124, %f2914;
	fma.rn.f32 	%f2916, %f120, %f2913, %f2915;
	mul.f32 	%f2917, %f2916, 0f3C800000;
	mul.f32 	%f2918, %f271, %f2914;
	fma.rn.f32 	%f2919, %f12215, %f2913, %f2918;
	mul.f32 	%f2920, %f2919, 0f3C800000;
	mul.f32 	%f2921, %f122, %f2914;
	fma.rn.f32 	%f2922, %f118, %f2913, %f2921;
	mul.f32 	%f2923, %f2922, 0f3C800000;
	sub.f32 	%f2924, %f2898, %f2917;
	sub.f32 	%f2925, %f2899, %f2920;
	sub.f32 	%f2926, %f2900, %f2923;
	mul.f32 	%f2927, %f2925, %f2925;
	fma.rn.f32 	%f2928, %f2924, %f2924, %f2927;
	fma.rn.f32 	%f2929, %f2926, %f2926, %f2928;
	add.f32 	%f2930, %f2897, %f2929;
	cvt.rn.f32.u16 	%f2931, %rs424;
	cvt.rn.f32.u16 	%f2932, %rs425;
	cvt.rn.f32.u16 	%f2933, %rs426;
	sub.f32 	%f2934, %f2931, %f124;
	sub.f32 	%f2935, %f2932, %f271;
	sub.f32 	%f2936, %f2933, %f122;
	mul.f32 	%f2937, %f12282, %f2935;
	fma.rn.f32 	%f2938, %f12283, %f2934, %f2937;
	fma.rn.f32 	%f2939, %f12281, %f2936, %f2938;
	mul.f32 	%f2940, %f12284, %f2939;
	max.f32 	%f2941, %f2940, 0f00000000;
	min.f32 	%f2942, %f2941, 0f3F800000;
	mul.f32 	%f2943, %f301, %f2942;
	cvt.rni.u32.f32 	%r1691, %f2943;
	cvt.rn.f32.u32 	%f2944, %r1691;
	mul.f32 	%f2945, %f302, %f2944;
	cvt.rni.f32.f32 	%f2946, %f2945;
	sub.f32 	%f2947, %f2880, %f2946;
	mul.f32 	%f2948, %f124, %f2947;
	fma.rn.f32 	%f2949, %f120, %f2946, %f2948;
	mul.f32 	%f2950, %f2949, 0f3C800000;
	mul.f32 	%f2951, %f271, %f2947;
	fma.rn.f32 	%f2952, %f12215, %f2946, %f2951;
	mul.f32 	%f2953, %f2952, 0f3C800000;
	mul.f32 	%f2954, %f122, %f2947;
	fma.rn.f32 	%f2955, %f118, %f2946, %f2954;
	mul.f32 	%f2956, %f2955, 0f3C800000;
	sub.f32 	%f2957, %f2931, %f2950;
	sub.f32 	%f2958, %f2932, %f2953;
	sub.f32 	%f2959, %f2933, %f2956;
	mul.f32 	%f2960, %f2958, %f2958;
	fma.rn.f32 	%f2961, %f2957, %f2957, %f2960;
	fma.rn.f32 	%f2962, %f2959, %f2959, %f2961;
	add.f32 	%f2963, %f2930, %f2962;
	cvt.rn.f32.u16 	%f2964, %rs427;
	cvt.rn.f32.u16 	%f2965, %rs428;
	cvt.rn.f32.u16 	%f2966, %rs429;
	sub.f32 	%f2967, %f2964, %f124;
	sub.f32 	%f2968, %f2965, %f271;
	sub.f32 	%f2969, %f2966, %f122;
	mul.f32 	%f2970, %f12282, %f2968;
	fma.rn.f32 	%f2971, %f12283, %f2967, %f2970;
	fma.rn.f32 	%f2972, %f12281, %f2969, %f2971;
	mul.f32 	%f2973, %f12284, %f2972;
	max.f32 	%f2974, %f2973, 0f00000000;
	min.f32 	%f2975, %f2974, 0f3F800000;
	mul.f32 	%f2976, %f301, %f2975;
	cvt.rni.u32.f32 	%r1692, %f2976;
	cvt.rn.f32.u32 	%f2977, %r1692;
	mul.f32 	%f2978, %f302, %f2977;
	cvt.rni.f32.f32 	%f2979, %f2978;
	sub.f32 	%f2980, %f2880, %f2979;
	mul.f32 	%f2981, %f124, %f2980;
	fma.rn.f32 	%f2982, %f120, %f2979, %f2981;
	mul.f32 	%f2983, %f2982, 0f3C800000;
	mul.f32 	%f2984, %f271, %f2980;
	fma.rn.f32 	%f2985, %f12215, %f2979, %f2984;
	mul.f32 	%f2986, %f2985, 0f3C800000;
	mul.f32 	%f2987, %f122, %f2980;
	fma.rn.f32 	%f2988, %f118, %f2979, %f2987;
	mul.f32 	%f2989, %f2988, 0f3C800000;
	sub.f32 	%f2990, %f2964, %f2983;
	sub.f32 	%f2991, %f2965, %f2986;
	sub.f32 	%f2992, %f2966, %f2989;
	mul.f32 	%f2993, %f2991, %f2991;
	fma.rn.f32 	%f2994, %f2990, %f2990, %f2993;
	fma.rn.f32 	%f2995, %f2992, %f2992, %f2994;
	add.f32 	%f12302, %f2963, %f2995;
	add.s32 	%r8007, %r8007, 4;
	and.b32  	%r8006, %r7967, 65532;
	setp.eq.s32 	%p95, %r8007, %r8006;
	@%p95 bra 	$L__BB0_149;
	bra.uni 	$L__BB0_148;
$L__BB0_149:
	and.b32  	%r135, %r7967, 3;
	setp.eq.s32 	%p96, %r135, 0;
	@%p96 bra 	$L__BB0_163;
	setp.eq.s32 	%p97, %r135, 1;
	@%p97 bra 	$L__BB0_152;
	mul.wide.u32 	%rd233, %r8006, 4;
	add.s64 	%rd234, %rd13, %rd233;
	.pragma "used_bytes_mask 7";
	ld.local.u32 	%r1693, [%rd234];
	bfe.u32 	%r1694, %r1693, 0, 8;
	cvt.u16.u32 	%rs430, %r1694;
	and.b16  	%rs431, %rs430, 255;
	bfe.u32 	%r1695, %r1693, 8, 8;
	cvt.u16.u32 	%rs432, %r1695;
	and.b16  	%rs433, %rs432, 255;
	bfe.u32 	%r1696, %r1693, 16, 8;
	cvt.u16.u32 	%rs434, %r1696;
	and.b16  	%rs435, %rs434, 255;
	cvt.rn.f32.u16 	%f2997, %rs431;
	cvt.rn.f32.u16 	%f2998, %rs433;
	cvt.rn.f32.u16 	%f2999, %rs435;
	sub.f32 	%f3000, %f2997, %f124;
	sub.f32 	%f3001, %f2998, %f271;
	sub.f32 	%f3002, %f2999, %f122;
	mul.f32 	%f3003, %f12282, %f3001;
	fma.rn.f32 	%f3004, %f12283, %f3000, %f3003;
	fma.rn.f32 	%f3005, %f12281, %f3002, %f3004;
	mul.f32 	%f3006, %f12284, %f3005;
	max.f32 	%f3007, %f3006, 0f00000000;
	min.f32 	%f3008, %f3007, 0f3F800000;
	mul.f32 	%f3009, %f301, %f3008;
	cvt.rni.u32.f32 	%r1697, %f3009;
	cvt.rn.f32.u32 	%f3010, %r1697;
	mul.f32 	%f3011, %f302, %f3010;
	cvt.rni.f32.f32 	%f3012, %f3011;
	mov.f32 	%f3013, 0f42800000;
	sub.f32 	%f3014, %f3013, %f3012;
	mul.f32 	%f3015, %f124, %f3014;
	fma.rn.f32 	%f3016, %f120, %f3012, %f3015;
	mul.f32 	%f3017, %f3016, 0f3C800000;
	mul.f32 	%f3018, %f271, %f3014;
	fma.rn.f32 	%f3019, %f12215, %f3012, %f3018;
	mul.f32 	%f3020, %f3019, 0f3C800000;
	mul.f32 	%f3021, %f122, %f3014;
	fma.rn.f32 	%f3022, %f118, %f3012, %f3021;
	mul.f32 	%f3023, %f3022, 0f3C800000;
	sub.f32 	%f3024, %f2997, %f3017;
	sub.f32 	%f3025, %f2998, %f3020;
	sub.f32 	%f3026, %f2999, %f3023;
	mul.f32 	%f3027, %f3025, %f3025;
	fma.rn.f32 	%f3028, %f3024, %f3024, %f3027;
	fma.rn.f32 	%f3029, %f3026, %f3026, %f3028;
	add.f32 	%f3030, %f12302, %f3029;
	.pragma "used_bytes_mask 7";
	ld.local.u32 	%r1698, [%rd234+4];
	bfe.u32 	%r1699, %r1698, 0, 8;
	cvt.u16.u32 	%rs436, %r1699;
	and.b16  	%rs437, %rs436, 255;
	bfe.u32 	%r1700, %r1698, 8, 8;
	cvt.u16.u32 	%rs438, %r1700;
	and.b16  	%rs439, %rs438, 255;
	bfe.u32 	%r1701, %r1698, 16, 8;
	cvt.u16.u32 	%rs440, %r1701;
	and.b16  	%rs441, %rs440, 255;
	cvt.rn.f32.u16 	%f3031, %rs437;
	cvt.rn.f32.u16 	%f3032, %rs439;
	cvt.rn.f32.u16 	%f3033, %rs441;
	sub.f32 	%f3034, %f3031, %f124;
	sub.f32 	%f3035, %f3032, %f271;
	sub.f32 	%f3036, %f3033, %f122;
	mul.f32 	%f3037, %f12282, %f3035;
	fma.rn.f32 	%f3038, %f12283, %f3034, %f3037;
	fma.rn.f32 	%f3039, %f12281, %f3036, %f3038;
	mul.f32 	%f3040, %f12284, %f3039;
	max.f32 	%f3041, %f3040, 0f00000000;
	min.f32 	%f3042, %f3041, 0f3F800000;
	mul.f32 	%f3043, %f301, %f3042;
	cvt.rni.u32.f32 	%r1702, %f3043;
	cvt.rn.f32.u32 	%f3044, %r1702;
	mul.f32 	%f3045, %f302, %f3044;
	cvt.rni.f32.f32 	%f3046, %f3045;
	sub.f32 	%f3047, %f3013, %f3046;
	mul.f32 	%f3048, %f124, %f3047;
	fma.rn.f32 	%f3049, %f120, %f3046, %f3048;
	mul.f32 	%f3050, %f3049, 0f3C800000;
	mul.f32 	%f3051, %f271, %f3047;
	fma.rn.f32 	%f3052, %f12215, %f3046, %f3051;
	mul.f32 	%f3053, %f3052, 0f3C800000;
	mul.f32 	%f3054, %f122, %f3047;
	fma.rn.f32 	%f3055, %f118, %f3046, %f3054;
	mul.f32 	%f3056, %f3055, 0f3C800000;
	sub.f32 	%f3057, %f3031, %f3050;
	sub.f32 	%f3058, %f3032, %f3053;
	sub.f32 	%f3059, %f3033, %f3056;
	mul.f32 	%f3060, %f3058, %f3058;
	fma.rn.f32 	%f3061, %f3057, %f3057, %f3060;
	fma.rn.f32 	%f3062, %f3059, %f3059, %f3061;
	add.f32 	%f12302, %f3030, %f3062;
	add.s32 	%r8006, %r8006, 2;
$L__BB0_152:
	and.b32  	%r1703, %r7967, 1;
	setp.eq.b32 	%p98, %r1703, 1;
	not.pred 	%p99, %p98;
	@%p99 bra 	$L__BB0_163;
	mul.wide.u32 	%rd235, %r8006, 4;
	add.s64 	%rd236, %rd13, %rd235;
	.pragma "used_bytes_mask 7";
	ld.local.u32 	%r1704, [%rd236];
	bfe.u32 	%r1705, %r1704, 0, 8;
	cvt.u16.u32 	%rs442, %r1705;
	and.b16  	%rs443, %rs442, 255;
	bfe.u32 	%r1706, %r1704, 8, 8;
	cvt.u16.u32 	%rs444, %r1706;
	and.b16  	%rs445, %rs444, 255;
	bfe.u32 	%r1707, %r1704, 16, 8;
	cvt.u16.u32 	%rs446, %r1707;
	and.b16  	%rs447, %rs446, 255;
	cvt.rn.f32.u16 	%f3063, %rs443;
	cvt.rn.f32.u16 	%f3064, %rs445;
	cvt.rn.f32.u16 	%f3065, %rs447;
	sub.f32 	%f3066, %f3063, %f124;
	sub.f32 	%f3067, %f3064, %f271;
	sub.f32 	%f3068, %f3065, %f122;
	mul.f32 	%f3069, %f12282, %f3067;
	fma.rn.f32 	%f3070, %f12283, %f3066, %f3069;
	fma.rn.f32 	%f3071, %f12281, %f3068, %f3070;
	mul.f32 	%f3072, %f12284, %f3071;
	max.f32 	%f3073, %f3072, 0f00000000;
	min.f32 	%f3074, %f3073, 0f3F800000;
	mul.f32 	%f3075, %f301, %f3074;
	cvt.rni.u32.f32 	%r1708, %f3075;
	cvt.rn.f32.u32 	%f3076, %r1708;
	mul.f32 	%f3077, %f302, %f3076;
	cvt.rni.f32.f32 	%f3078, %f3077;
	mov.f32 	%f3079, 0f42800000;
	sub.f32 	%f3080, %f3079, %f3078;
	mul.f32 	%f3081, %f124, %f3080;
	fma.rn.f32 	%f3082, %f120, %f3078, %f3081;
	mul.f32 	%f3083, %f3082, 0f3C800000;
	mul.f32 	%f3084, %f271, %f3080;
	fma.rn.f32 	%f3085, %f12215, %f3078, %f3084;
	mul.f32 	%f3086, %f3085, 0f3C800000;
	mul.f32 	%f3087, %f122, %f3080;
	fma.rn.f32 	%f3088, %f118, %f3078, %f3087;
	mul.f32 	%f3089, %f3088, 0f3C800000;
	sub.f32 	%f3090, %f3063, %f3083;
	sub.f32 	%f3091, %f3064, %f3086;
	sub.f32 	%f3092, %f3065, %f3089;
	mul.f32 	%f3093, %f3091, %f3091;
	fma.rn.f32 	%f3094, %f3090, %f3090, %f3093;
	fma.rn.f32 	%f3095, %f3092, %f3092, %f3094;
	add.f32 	%f12302, %f12302, %f3095;
	bra.uni 	$L__BB0_163;
$L__BB0_154:
	sub.f32 	%f311, %f120, %f124;
	sub.f32 	%f312, %f12215, %f271;
	sub.f32 	%f313, %f118, %f122;
	sub.f32 	%f314, %f117, %f121;
	mul.f32 	%f2723, %f312, %f312;
	fma.rn.f32 	%f2724, %f311, %f311, %f2723;
	fma.rn.f32 	%f2725, %f313, %f313, %f2724;
	fma.rn.f32 	%f315, %f314, %f314, %f2725;
	setp.lt.f32 	%p86, %f315, 0f34000000;
	mov.f32 	%f12290, 0f00000000;
	mov.f32 	%f12291, %f12290;
	mov.f32 	%f12292, %f12290;
	mov.f32 	%f12293, %f12290;
	mov.f32 	%f12294, %f12290;
	@%p86 bra 	$L__BB0_156;
	rsqrt.approx.f32 	%f12294, %f315;
	mul.f32 	%f12293, %f311, %f12294;
	mul.f32 	%f12292, %f312, %f12294;
	mul.f32 	%f12291, %f313, %f12294;
	mul.f32 	%f12290, %f314, %f12294;
$L__BB0_156:
	cvt.rn.f32.u32 	%f2727, %r130;
	add.f32 	%f326, %f2727, 0fBF800000;
	mov.f32 	%f2728, 0f42800000;
	div.rn.f32 	%f327, %f2728, %f326;
	mov.f32 	%f12302, 0f00000000;
	@%p24 bra 	$L__BB0_163;
	setp.eq.s32 	%p88, %r89, 0;
	mov.f32 	%f12302, 0f00000000;
	mov.b64 	%rd1389, 0;
	@%p88 bra 	$L__BB0_161;
	mov.f32 	%f12302, 0f00000000;
	mov.b32 	%r8008, 0;
$L__BB0_159:
	mul.wide.u32 	%rd227, %r8008, 4;
	add.s64 	%rd228, %rd13, %rd227;
	ld.local.v2.b32 	{%r1652, %r1653}, [%rd228];
	bfe.u32 	%r1654, %r1653, 24, 8;
	cvt.u16.u32 	%rs382, %r1654;
	bfe.u32 	%r1655, %r1653, 16, 8;
	cvt.u16.u32 	%rs383, %r1655;
	bfe.u32 	%r1656, %r1653, 8, 8;
	cvt.u16.u32 	%rs384, %r1656;
	bfe.u32 	%r1657, %r1653, 0, 8;
	cvt.u16.u32 	%rs385, %r1657;
	bfe.u32 	%r1658, %r1652, 24, 8;
	cvt.u16.u32 	%rs386, %r1658;
	bfe.u32 	%r1659, %r1652, 16, 8;
	cvt.u16.u32 	%rs387, %r1659;
	bfe.u32 	%r1660, %r1652, 8, 8;
	cvt.u16.u32 	%rs388, %r1660;
	bfe.u32 	%r1661, %r1652, 0, 8;
	cvt.u16.u32 	%rs389, %r1661;
	and.b16  	%rs390, %rs389, 255;
	and.b16  	%rs391, %rs388, 255;
	and.b16  	%rs392, %rs387, 255;
	and.b16  	%rs393, %rs386, 255;
	and.b16  	%rs394, %rs385, 255;
	and.b16  	%rs395, %rs384, 255;
	and.b16  	%rs396, %rs383, 255;
	and.b16  	%rs397, %rs382, 255;
	cvt.rn.f32.u16 	%f2732, %rs390;
	cvt.rn.f32.u16 	%f2733, %rs391;
	cvt.rn.f32.u16 	%f2734, %rs392;
	cvt.rn.f32.u16 	%f2735, %rs393;
	sub.f32 	%f2736, %f2732, %f124;
	sub.f32 	%f2737, %f2733, %f271;
	sub.f32 	%f2738, %f2734, %f122;
	sub.f32 	%f2739, %f2735, %f121;
	mul.f32 	%f2740, %f12292, %f2737;
	fma.rn.f32 	%f2741, %f12293, %f2736, %f2740;
	fma.rn.f32 	%f2742, %f12291, %f2738, %f2741;
	fma.rn.f32 	%f2743, %f12290, %f2739, %f2742;
	mul.f32 	%f2744, %f12294, %f2743;
	max.f32 	%f2745, %f2744, 0f00000000;
	min.f32 	%f2746, %f2745, 0f3F800000;
	mul.f32 	%f2747, %f326, %f2746;
	cvt.rni.u32.f32 	%r1662, %f2747;
	cvt.rn.f32.u32 	%f2748, %r1662;
	mul.f32 	%f2749, %f327, %f2748;
	cvt.rni.f32.f32 	%f2750, %f2749;
	mov.f32 	%f2751, 0f42800000;
	sub.f32 	%f2752, %f2751, %f2750;
	mul.f32 	%f2753, %f124, %f2752;
	fma.rn.f32 	%f2754, %f120, %f2750, %f2753;
	mul.f32 	%f2755, %f2754, 0f3C800000;
	mul.f32 	%f2756, %f271, %f2752;
	fma.rn.f32 	%f2757, %f12215, %f2750, %f2756;
	mul.f32 	%f2758, %f2757, 0f3C800000;
	mul.f32 	%f2759, %f122, %f2752;
	fma.rn.f32 	%f2760, %f118, %f2750, %f2759;
	mul.f32 	%f2761, %f2760, 0f3C800000;
	mul.f32 	%f2762, %f121, %f2752;
	fma.rn.f32 	%f2763, %f117, %f2750, %f2762;
	mul.f32 	%f2764, %f2763, 0f3C800000;
	sub.f32 	%f2765, %f2732, %f2755;
	sub.f32 	%f2766, %f2733, %f2758;
	sub.f32 	%f2767, %f2734, %f2761;
	sub.f32 	%f2768, %f2735, %f2764;
	mul.f32 	%f2769, %f2766, %f2766;
	fma.rn.f32 	%f2770, %f2765, %f2765, %f2769;
	fma.rn.f32 	%f2771, %f2767, %f2767, %f2770;
	fma.rn.f32 	%f2772, %f2768, %f2768, %f2771;
	add.f32 	%f2773, %f12302, %f2772;
	cvt.rn.f32.u16 	%f2774, %rs394;
	cvt.rn.f32.u16 	%f2775, %rs395;
	cvt.rn.f32.u16 	%f2776, %rs396;
	cvt.rn.f32.u16 	%f2777, %rs397;
	sub.f32 	%f2778, %f2774, %f124;
	sub.f32 	%f2779, %f2775, %f271;
	sub.f32 	%f2780, %f2776, %f122;
	sub.f32 	%f2781, %f2777, %f121;
	mul.f32 	%f2782, %f12292, %f2779;
	fma.rn.f32 	%f2783, %f12293, %f2778, %f2782;
	fma.rn.f32 	%f2784, %f12291, %f2780, %f2783;
	fma.rn.f32 	%f2785, %f12290, %f2781, %f2784;
	mul.f32 	%f2786, %f12294, %f2785;
	max.f32 	%f2787, %f2786, 0f00000000;
	min.f32 	%f2788, %f2787, 0f3F800000;
	mul.f32 	%f2789, %f326, %f2788;
	cvt.rni.u32.f32 	%r1663, %f2789;
	cvt.rn.f32.u32 	%f2790, %r1663;
	mul.f32 	%f2791, %f327, %f2790;
	cvt.rni.f32.f32 	%f2792, %f2791;
	sub.f32 	%f2793, %f2751, %f2792;
	mul.f32 	%f2794, %f124, %f2793;
	fma.rn.f32 	%f2795, %f120, %f2792, %f2794;
	mul.f32 	%f2796, %f2795, 0f3C800000;
	mul.f32 	%f2797, %f271, %f2793;
	fma.rn.f32 	%f2798, %f12215, %f2792, %f2797;
	mul.f32 	%f2799, %f2798, 0f3C800000;
	mul.f32 	%f2800, %f122, %f2793;
	fma.rn.f32 	%f2801, %f118, %f2792, %f2800;
	mul.f32 	%f2802, %f2801, 0f3C800000;
	mul.f32 	%f2803, %f121, %f2793;
	fma.rn.f32 	%f2804, %f117, %f2792, %f2803;
	mul.f32 	%f2805, %f2804, 0f3C800000;
	sub.f32 	%f2806, %f2774, %f2796;
	sub.f32 	%f2807, %f2775, %f2799;
	sub.f32 	%f2808, %f2776, %f2802;
	sub.f32 	%f2809, %f2777, %f2805;
	mul.f32 	%f2810, %f2807, %f2807;
	fma.rn.f32 	%f2811, %f2806, %f2806, %f2810;
	fma.rn.f32 	%f2812, %f2808, %f2808, %f2811;
	fma.rn.f32 	%f2813, %f2809, %f2809, %f2812;
	add.f32 	%f12302, %f2773, %f2813;
	add.s32 	%r8008, %r8008, 2;
	and.b32  	%r143, %r7967, 65534;
	setp.eq.s32 	%p89, %r8008, %r143;
	@%p89 bra 	$L__BB0_160;
	bra.uni 	$L__BB0_159;
$L__BB0_160:
	cvt.u64.u32 	%rd1389, %r143;
$L__BB0_161:
	and.b32  	%r1664, %r7967, 1;
	setp.eq.b32 	%p90, %r1664, 1;
	not.pred 	%p91, %p90;
	@%p91 bra 	$L__BB0_163;
	shl.b64 	%rd229, %rd1389, 2;
	add.s64 	%rd230, %rd13, %rd229;
	ld.local.u32 	%r1665, [%rd230];
	bfe.u32 	%r1666, %r1665, 0, 8;
	cvt.u16.u32 	%rs398, %r1666;
	and.b16  	%rs399, %rs398, 255;
	bfe.u32 	%r1667, %r1665, 8, 8;
	cvt.u16.u32 	%rs400, %r1667;
	and.b16  	%rs401, %rs400, 255;
	bfe.u32 	%r1668, %r1665, 16, 8;
	cvt.u16.u32 	%rs402, %r1668;
	and.b16  	%rs403, %rs402, 255;
	bfe.u32 	%r1669, %r1665, 24, 8;
	cvt.u16.u32 	%rs404, %r1669;
	and.b16  	%rs405, %rs404, 255;
	cvt.rn.f32.u16 	%f2814, %rs399;
	cvt.rn.f32.u16 	%f2815, %rs401;
	cvt.rn.f32.u16 	%f2816, %rs403;
	cvt.rn.f32.u16 	%f2817, %rs405;
	sub.f32 	%f2818, %f2814, %f124;
	sub.f32 	%f2819, %f2815, %f271;
	sub.f32 	%f2820, %f2816, %f122;
	sub.f32 	%f2821, %f2817, %f121;
	mul.f32 	%f2822, %f12292, %f2819;
	fma.rn.f32 	%f2823, %f12293, %f2818, %f2822;
	fma.rn.f32 	%f2824, %f12291, %f2820, %f2823;
	fma.rn.f32 	%f2825, %f12290, %f2821, %f2824;
	mul.f32 	%f2826, %f12294, %f2825;
	max.f32 	%f2827, %f2826, 0f00000000;
	min.f32 	%f2828, %f2827, 0f3F800000;
	mul.f32 	%f2829, %f326, %f2828;
	cvt.rni.u32.f32 	%r1670, %f2829;
	cvt.rn.f32.u32 	%f2830, %r1670;
	mul.f32 	%f2831, %f327, %f2830;
	cvt.rni.f32.f32 	%f2832, %f2831;
	mov.f32 	%f2833, 0f42800000;
	sub.f32 	%f2834, %f2833, %f2832;
	mul.f32 	%f2835, %f124, %f2834;
	fma.rn.f32 	%f2836, %f120, %f2832, %f2835;
	mul.f32 	%f2837, %f2836, 0f3C800000;
	mul.f32 	%f2838, %f271, %f2834;
	fma.rn.f32 	%f2839, %f12215, %f2832, %f2838;
	mul.f32 	%f2840, %f2839, 0f3C800000;
	mul.f32 	%f2841, %f122, %f2834;
	fma.rn.f32 	%f2842, %f118, %f2832, %f2841;
	mul.f32 	%f2843, %f2842, 0f3C800000;
	mul.f32 	%f2844, %f121, %f2834;
	fma.rn.f32 	%f2845, %f117, %f2832, %f2844;
	mul.f32 	%f2846, %f2845, 0f3C800000;
	sub.f32 	%f2847, %f2814, %f2837;
	sub.f32 	%f2848, %f2815, %f2840;
	sub.f32 	%f2849, %f2816, %f2843;
	sub.f32 	%f2850, %f2817, %f2846;
	mul.f32 	%f2851, %f2848, %f2848;
	fma.rn.f32 	%f2852, %f2847, %f2847, %f2851;
	fma.rn.f32 	%f2853, %f2849, %f2849, %f2852;
	fma.rn.f32 	%f2854, %f2850, %f2850, %f2853;
	add.f32 	%f12302, %f12302, %f2854;
$L__BB0_163:
	mov.u32 	%r149, %r12;
	@%p33 bra 	$L__BB0_165;
	ld.const.u32 	%r149, [%rd16+56];
$L__BB0_165:
	@%p34 bra 	$L__BB0_177;
	sub.f32 	%f340, %f120, %f124;
	sub.f32 	%f341, %f12215, %f272;
	sub.f32 	%f342, %f118, %f122;
	mul.f32 	%f3712, %f341, %f341;
	fma.rn.f32 	%f3713, %f340, %f340, %f3712;
	fma.rn.f32 	%f343, %f342, %f342, %f3713;
	setp.lt.f32 	%p125, %f343, 0f34000000;
	mov.f32 	%f12303, 0f00000000;
	mov.f32 	%f12304, %f12303;
	mov.f32 	%f12305, %f12303;
	mov.f32 	%f12306, %f12303;
	@%p125 bra 	$L__BB0_168;
	rsqrt.approx.f32 	%f12306, %f343;
	mul.f32 	%f12305, %f340, %f12306;
	mul.f32 	%f12304, %f341, %f12306;
	mul.f32 	%f12303, %f342, %f12306;
$L__BB0_168:
	cvt.rn.f32.u32 	%f3715, %r149;
	add.f32 	%f352, %f3715, 0fBF800000;
	mov.f32 	%f3716, 0f42800000;
	div.rn.f32 	%f353, %f3716, %f352;
	mov.f32 	%f12329, 0f00000000;
	@%p24 bra 	$L__BB0_198;
	setp.lt.u32 	%p127, %r89, 3;
	mov.f32 	%f12329, 0f00000000;
	mov.b32 	%r8018, 0;
	@%p127 bra 	$L__BB0_172;
	mov.f32 	%f12329, 0f00000000;
	mov.b32 	%r8012, 0;
$L__BB0_171:
	.pragma "nounroll";
	mul.wide.u32 	%rd254, %r8012, 4;
	add.s64 	%rd255, %rd13, %rd254;
	.pragma "used_bytes_mask 30583";
	ld.local.v4.b32 	{%r1808, %r1809, %r1810, %r1811}, [%rd255];
	bfe.u32 	%r1812, %r1811, 16, 8;
	cvt.u16.u32 	%rs556, %r1812;
	bfe.u32 	%r1813, %r1811, 8, 8;
	cvt.u16.u32 	%rs557, %r1813;
	bfe.u32 	%r1814, %r1811, 0, 8;
	cvt.u16.u32 	%rs558, %r1814;
	bfe.u32 	%r1815, %r1810, 16, 8;
	cvt.u16.u32 	%rs559, %r1815;
	bfe.u32 	%r1816, %r1810, 8, 8;
	cvt.u16.u32 	%rs560, %r1816;
	bfe.u32 	%r1817, %r1810, 0, 8;
	cvt.u16.u32 	%rs561, %r1817;
	bfe.u32 	%r1818, %r1809, 16, 8;
	cvt.u16.u32 	%rs562, %r1818;
	bfe.u32 	%r1819, %r1809, 8, 8;
	cvt.u16.u32 	%rs563, %r1819;
	bfe.u32 	%r1820, %r1809, 0, 8;
	cvt.u16.u32 	%rs564, %r1820;
	bfe.u32 	%r1821, %r1808, 16, 8;
	cvt.u16.u32 	%rs565, %r1821;
	bfe.u32 	%r1822, %r1808, 8, 8;
	cvt.u16.u32 	%rs566, %r1822;
	bfe.u32 	%r1823, %r1808, 0, 8;
	cvt.u16.u32 	%rs567, %r1823;
	and.b16  	%rs568, %rs567, 255;
	and.b16  	%rs569, %rs566, 255;
	and.b16  	%rs570, %rs565, 255;
	and.b16  	%rs571, %rs564, 255;
	and.b16  	%rs572, %rs563, 255;
	and.b16  	%rs573, %rs562, 255;
	and.b16  	%rs574, %rs561, 255;
	and.b16  	%rs575, %rs560, 255;
	and.b16  	%rs576, %rs559, 255;
	and.b16  	%rs577, %rs558, 255;
	and.b16  	%rs578, %rs557, 255;
	and.b16  	%rs579, %rs556, 255;
	cvt.rn.f32.u16 	%f3720, %rs568;
	cvt.rn.f32.u16 	%f3721, %rs569;
	cvt.rn.f32.u16 	%f3722, %rs570;
	sub.f32 	%f3723, %f3720, %f124;
	sub.f32 	%f3724, %f3721, %f272;
	sub.f32 	%f3725, %f3722, %f122;
	mul.f32 	%f3726, %f12304, %f3724;
	fma.rn.f32 	%f3727, %f12305, %f3723, %f3726;
	fma.rn.f32 	%f3728, %f12303, %f3725, %f3727;
	mul.f32 	%f3729, %f12306, %f3728;
	max.f32 	%f3730, %f3729, 0f00000000;
	min.f32 	%f3731, %f3730, 0f3F800000;
	mul.f32 	%f3732, %f352, %f3731;
	cvt.rni.u32.f32 	%r1824, %f3732;
	cvt.rn.f32.u32 	%f3733, %r1824;
	mul.f32 	%f3734, %f353, %f3733;
	cvt.rni.f32.f32 	%f3735, %f3734;
	mov.f32 	%f3736, 0f42800000;
	sub.f32 	%f3737, %f3736, %f3735;
	mul.f32 	%f3738, %f124, %f3737;
	fma.rn.f32 	%f3739, %f120, %f3735, %f3738;
	mul.f32 	%f3740, %f3739, 0f3C800000;
	mul.f32 	%f3741, %f272, %f3737;
	fma.rn.f32 	%f3742, %f12215, %f3735, %f3741;
	mul.f32 	%f3743, %f3742, 0f3C800000;
	mul.f32 	%f3744, %f122, %f3737;
	fma.rn.f32 	%f3745, %f118, %f3735, %f3744;
	mul.f32 	%f3746, %f3745, 0f3C800000;
	sub.f32 	%f3747, %f3720, %f3740;
	sub.f32 	%f3748, %f3721, %f3743;
	sub.f32 	%f3749, %f3722, %f3746;
	mul.f32 	%f3750, %f3748, %f3748;
	fma.rn.f32 	%f3751, %f3747, %f3747, %f3750;
	fma.rn.f32 	%f3752, %f3749, %f3749, %f3751;
	add.f32 	%f3753, %f12329, %f3752;
	cvt.rn.f32.u16 	%f3754, %rs571;
	cvt.rn.f32.u16 	%f3755, %rs572;
	cvt.rn.f32.u16 	%f3756, %rs573;
	sub.f32 	%f3757, %f3754, %f124;
	sub.f32 	%f3758, %f3755, %f272;
	sub.f32 	%f3759, %f3756, %f122;
	mul.f32 	%f3760, %f12304, %f3758;
	fma.rn.f32 	%f3761, %f12305, %f3757, %f3760;
	fma.rn.f32 	%f3762, %f12303, %f3759, %f3761;
	mul.f32 	%f3763, %f12306, %f3762;
	max.f32 	%f3764, %f3763, 0f00000000;
	min.f32 	%f3765, %f3764, 0f3F800000;
	mul.f32 	%f3766, %f352, %f3765;
	cvt.rni.u32.f32 	%r1825, %f3766;
	cvt.rn.f32.u32 	%f3767, %r1825;
	mul.f32 	%f3768, %f353, %f3767;
	cvt.rni.f32.f32 	%f3769, %f3768;
	sub.f32 	%f3770, %f3736, %f3769;
	mul.f32 	%f3771, %f124, %f3770;
	fma.rn.f32 	%f3772, %f120, %f3769, %f3771;
	mul.f32 	%f3773, %f3772, 0f3C800000;
	mul.f32 	%f3774, %f272, %f3770;
	fma.rn.f32 	%f3775, %f12215, %f3769, %f3774;
	mul.f32 	%f3776, %f3775, 0f3C800000;
	mul.f32 	%f3777, %f122, %f3770;
	fma.rn.f32 	%f3778, %f118, %f3769, %f3777;
	mul.f32 	%f3779, %f3778, 0f3C800000;
	sub.f32 	%f3780, %f3754, %f3773;
	sub.f32 	%f3781, %f3755, %f3776;
	sub.f32 	%f3782, %f3756, %f3779;
	mul.f32 	%f3783, %f3781, %f3781;
	fma.rn.f32 	%f3784, %f3780, %f3780, %f3783;
	fma.rn.f32 	%f3785, %f3782, %f3782, %f3784;
	add.f32 	%f3786, %f3753, %f3785;
	cvt.rn.f32.u16 	%f3787, %rs574;
	cvt.rn.f32.u16 	%f3788, %rs575;
	cvt.rn.f32.u16 	%f3789, %rs576;
	sub.f32 	%f3790, %f3787, %f124;
	sub.f32 	%f3791, %f3788, %f272;
	sub.f32 	%f3792, %f3789, %f122;
	mul.f32 	%f3793, %f12304, %f3791;
	fma.rn.f32 	%f3794, %f12305, %f3790, %f3793;
	fma.rn.f32 	%f3795, %f12303, %f3792, %f3794;
	mul.f32 	%f3796, %f12306, %f3795;
	max.f32 	%f3797, %f3796, 0f00000000;
	min.f32 	%f3798, %f3797, 0f3F800000;
	mul.f32 	%f3799, %f352, %f3798;
	cvt.rni.u32.f32 	%r1826, %f3799;
	cvt.rn.f32.u32 	%f3800, %r1826;
	mul.f32 	%f3801, %f353, %f3800;
	cvt.rni.f32.f32 	%f3802, %f3801;
	sub.f32 	%f3803, %f3736, %f3802;
	mul.f32 	%f3804, %f124, %f3803;
	fma.rn.f32 	%f3805, %f120, %f3802, %f3804;
	mul.f32 	%f3806, %f3805, 0f3C800000;
	mul.f32 	%f3807, %f272, %f3803;
	fma.rn.f32 	%f3808, %f12215, %f3802, %f3807;
	mul.f32 	%f3809, %f3808, 0f3C800000;
	mul.f32 	%f3810, %f122, %f3803;
	fma.rn.f32 	%f3811, %f118, %f3802, %f3810;
	mul.f32 	%f3812, %f3811, 0f3C800000;
	sub.f32 	%f3813, %f3787, %f3806;
	sub.f32 	%f3814, %f3788, %f3809;
	sub.f32 	%f3815, %f3789, %f3812;
	mul.f32 	%f3816, %f3814, %f3814;
	fma.rn.f32 	%f3817, %f3813, %f3813, %f3816;
	fma.rn.f32 	%f3818, %f3815, %f3815, %f3817;
	add.f32 	%f3819, %f3786, %f3818;
	cvt.rn.f32.u16 	%f3820, %rs577;
	cvt.rn.f32.u16 	%f3821, %rs578;
	cvt.rn.f32.u16 	%f3822, %rs579;
	sub.f32 	%f3823, %f3820, %f124;
	sub.f32 	%f3824, %f3821, %f272;
	sub.f32 	%f3825, %f3822, %f122;
	mul.f32 	%f3826, %f12304, %f3824;
	fma.rn.f32 	%f3827, %f12305, %f3823, %f3826;
	fma.rn.f32 	%f3828, %f12303, %f3825, %f3827;
	mul.f32 	%f3829, %f12306, %f3828;
	max.f32 	%f3830, %f3829, 0f00000000;
	min.f32 	%f3831, %f3830, 0f3F800000;
	mul.f32 	%f3832, %f352, %f3831;
	cvt.rni.u32.f32 	%r1827, %f3832;
	cvt.rn.f32.u32 	%f3833, %r1827;
	mul.f32 	%f3834, %f353, %f3833;
	cvt.rni.f32.f32 	%f3835, %f3834;
	sub.f32 	%f3836, %f3736, %f3835;
	mul.f32 	%f3837, %f124, %f3836;
	fma.rn.f32 	%f3838, %f120, %f3835, %f3837;
	mul.f32 	%f3839, %f3838, 0f3C800000;
	mul.f32 	%f3840, %f272, %f3836;
	fma.rn.f32 	%f3841, %f12215, %f3835, %f3840;
	mul.f32 	%f3842, %f3841, 0f3C800000;
	mul.f32 	%f3843, %f122, %f3836;
	fma.rn.f32 	%f3844, %f118, %f3835, %f3843;
	mul.f32 	%f3845, %f3844, 0f3C800000;
	sub.f32 	%f3846, %f3820, %f3839;
	sub.f32 	%f3847, %f3821, %f3842;
	sub.f32 	%f3848, %f3822, %f3845;
	mul.f32 	%f3849, %f3847, %f3847;
	fma.rn.f32 	%f3850, %f3846, %f3846, %f3849;
	fma.rn.f32 	%f3851, %f3848, %f3848, %f3850;
	add.f32 	%f12329, %f3819, %f3851;
	add.s32 	%r8012, %r8012, 4;
	and.b32  	%r8018, %r7967, 65532;
	setp.eq.s32 	%p128, %r8012, %r8018;
	@%p128 bra 	$L__BB0_172;
	bra.uni 	$L__BB0_171;
$L__BB0_172:
	and.b32  	%r164, %r7967, 3;
	setp.eq.s32 	%p129, %r164, 0;
	@%p129 bra 	$L__BB0_198;
	setp.eq.s32 	%p130, %r164, 1;
	@%p130 bra 	$L__BB0_175;
	mul.wide.u32 	%rd256, %r8018, 4;
	add.s64 	%rd257, %rd13, %rd256;
	.pragma "used_bytes_mask 7";
	ld.local.u32 	%r1828, [%rd257];
	bfe.u32 	%r1829, %r1828, 0, 8;
	cvt.u16.u32 	%rs580, %r1829;
	and.b16  	%rs581, %rs580, 255;
	bfe.u32 	%r1830, %r1828, 8, 8;
	cvt.u16.u32 	%rs582, %r1830;
	and.b16  	%rs583, %rs582, 255;
	bfe.u32 	%r1831, %r1828, 16, 8;
	cvt.u16.u32 	%rs584, %r1831;
	and.b16  	%rs585, %rs584, 255;
	cvt.rn.f32.u16 	%f3853, %rs581;
	cvt.rn.f32.u16 	%f3854, %rs583;
	cvt.rn.f32.u16 	%f3855, %rs585;
	sub.f32 	%f3856, %f3853, %f124;
	sub.f32 	%f3857, %f3854, %f272;
	sub.f32 	%f3858, %f3855, %f122;
	mul.f32 	%f3859, %f12304, %f3857;
	fma.rn.f32 	%f3860, %f12305, %f3856, %f3859;
	fma.rn.f32 	%f3861, %f12303, %f3858, %f3860;
	mul.f32 	%f3862, %f12306, %f3861;
	max.f32 	%f3863, %f3862, 0f00000000;
	min.f32 	%f3864, %f3863, 0f3F800000;
	mul.f32 	%f3865, %f352, %f3864;
	cvt.rni.u32.f32 	%r1832, %f3865;
	cvt.rn.f32.u32 	%f3866, %r1832;
	mul.f32 	%f3867, %f353, %f3866;
	cvt.rni.f32.f32 	%f3868, %f3867;
	mov.f32 	%f3869, 0f42800000;
	sub.f32 	%f3870, %f3869, %f3868;
	mul.f32 	%f3871, %f124, %f3870;
	fma.rn.f32 	%f3872, %f120, %f3868, %f3871;
	mul.f32 	%f3873, %f3872, 0f3C800000;
	mul.f32 	%f3874, %f272, %f3870;
	fma.rn.f32 	%f3875, %f12215, %f3868, %f3874;
	mul.f32 	%f3876, %f3875, 0f3C800000;
	mul.f32 	%f3877, %f122, %f3870;
	fma.rn.f32 	%f3878, %f118, %f3868, %f3877;
	mul.f32 	%f3879, %f3878, 0f3C800000;
	sub.f32 	%f3880, %f3853, %f3873;
	sub.f32 	%f3881, %f3854, %f3876;
	sub.f32 	%f3882, %f3855, %f3879;
	mul.f32 	%f3883, %f3881, %f3881;
	fma.rn.f32 	%f3884, %f3880, %f3880, %f3883;
	fma.rn.f32 	%f3885, %f3882, %f3882, %f3884;
	add.f32 	%f3886, %f12329, %f3885;
	.pragma "used_bytes_mask 7";
	ld.local.u32 	%r1833, [%rd257+4];
	bfe.u32 	%r1834, %r1833, 0, 8;
	cvt.u16.u32 	%rs586, %r1834;
	and.b16  	%rs587, %rs586, 255;
	bfe.u32 	%r1835, %r1833, 8, 8;
	cvt.u16.u32 	%rs588, %r1835;
	and.b16  	%rs589, %rs588, 255;
	bfe.u32 	%r1836, %r1833, 16, 8;
	cvt.u16.u32 	%rs590, %r1836;
	and.b16  	%rs591, %rs590, 255;
	cvt.rn.f32.u16 	%f3887, %rs587;
	cvt.rn.f32.u16 	%f3888, %rs589;
	cvt.rn.f32.u16 	%f3889, %rs591;
	sub.f32 	%f3890, %f3887, %f124;
	sub.f32 	%f3891, %f3888, %f272;
	sub.f32 	%f3892, %f3889, %f122;
	mul.f32 	%f3893, %f12304, %f3891;
	fma.rn.f32 	%f3894, %f12305, %f3890, %f3893;
	fma.rn.f32 	%f3895, %f12303, %f3892, %f3894;
	mul.f32 	%f3896, %f12306, %f3895;
	max.f32 	%f3897, %f3896, 0f00000000;
	min.f32 	%f3898, %f3897, 0f3F800000;
	mul.f32 	%f3899, %f352, %f3898;
	cvt.rni.u32.f32 	%r1837, %f3899;
	cvt.rn.f32.u32 	%f3900, %r1837;
	mul.f32 	%f3901, %f353, %f3900;
	cvt.rni.f32.f32 	%f3902, %f3901;
	sub.f32 	%f3903, %f3869, %f3902;
	mul.f32 	%f3904, %f124, %f3903;
	fma.rn.f32 	%f3905, %f120, %f3902, %f3904;
	mul.f32 	%f3906, %f3905, 0f3C800000;
	mul.f32 	%f3907, %f272, %f3903;
	fma.rn.f32 	%f3908, %f12215, %f3902, %f3907;
	mul.f32 	%f3909, %f3908, 0f3C800000;
	mul.f32 	%f3910, %f122, %f3903;
	fma.rn.f32 	%f3911, %f118, %f3902, %f3910;
	mul.f32 	%f3912, %f3911, 0f3C800000;
	sub.f32 	%f3913, %f3887, %f3906;
	sub.f32 	%f3914, %f3888, %f3909;
	sub.f32 	%f3915, %f3889, %f3912;
	mul.f32 	%f3916, %f3914, %f3914;
	fma.rn.f32 	%f3917, %f3913, %f3913, %f3916;
	fma.rn.f32 	%f3918, %f3915, %f3915, %f3917;
	add.f32 	%f12329, %f3886, %f3918;
	add.s32 	%r8018, %r8018, 2;
$L__BB0_175:
	and.b32  	%r1838, %r7967, 1;
	setp.eq.b32 	%p131, %r1838, 1;
	not.pred 	%p132, %p131;
	@%p132 bra 	$L__BB0_198;
	mul.wide.u32 	%rd258, %r8018, 4;
	add.s64 	%rd259, %rd13, %rd258;
	.pragma "used_bytes_mask 7";
	ld.local.u32 	%r1839, [%rd259];
	bfe.u32 	%r1840, %r1839, 0, 8;
	cvt.u16.u32 	%rs592, %r1840;
	and.b16  	%rs593, %rs592, 255;
	bfe.u32 	%r1841, %r1839, 8, 8;
	cvt.u16.u32 	%rs594, %r1841;
	and.b16  	%rs595, %rs594, 255;
	bfe.u32 	%r1842, %r1839, 16, 8;
	cvt.u16.u32 	%rs596, %r1842;
	and.b16  	%rs597, %rs596, 255;
	cvt.rn.f32.u16 	%f3919, %rs593;
	cvt.rn.f32.u16 	%f3920, %rs595;
	cvt.rn.f32.u16 	%f3921, %rs597;
	sub.f32 	%f3922, %f3919, %f124;
	sub.f32 	%f3923, %f3920, %f272;
	sub.f32 	%f3924, %f3921, %f122;
	mul.f32 	%f3925, %f12304, %f3923;
	fma.rn.f32 	%f3926, %f12305, %f3922, %f3925;
	fma.rn.f32 	%f3927, %f12303, %f3924, %f3926;
	mul.f32 	%f3928, %f12306, %f3927;
	max.f32 	%f3929, %f3928, 0f00000000;
	min.f32 	%f3930, %f3929, 0f3F800000;
	mul.f32 	%f3931, %f352, %f3930;
	cvt.rni.u32.f32 	%r1843, %f3931;
	cvt.rn.f32.u32 	%f3932, %r1843;
	mul.f32 	%f3933, %f353, %f3932;
	cvt.rni.f32.f32 	%f3934, %f3933;
	mov.f32 	%f3935, 0f42800000;
	sub.f32 	%f3936, %f3935, %f3934;
	mul.f32 	%f3937, %f124, %f3936;
	fma.rn.f32 	%f3938, %f120, %f3934, %f3937;
	mul.f32 	%f3939, %f3938, 0f3C800000;
	mul.f32 	%f3940, %f272, %f3936;
	fma.rn.f32 	%f3941, %f12215, %f3934, %f3940;
	mul.f32 	%f3942, %f3941, 0f3C800000;
	mul.f32 	%f3943, %f122, %f3936;
	fma.rn.f32 	%f3944, %f118, %f3934, %f3943;
	mul.f32 	%f3945, %f3944, 0f3C800000;
	sub.f32 	%f3946, %f3919, %f3939;
	sub.f32 	%f3947, %f3920, %f3942;
	sub.f32 	%f3948, %f3921, %f3945;
	mul.f32 	%f3949, %f3947, %f3947;
	fma.rn.f32 	%f3950, %f3946, %f3946, %f3949;
	fma.rn.f32 	%f3951, %f3948, %f3948, %f3950;
	add.f32 	%f12329, %f12329, %f3951;
	bra.uni 	$L__BB0_198;
$L__BB0_177:
	ld.const.u32 	%r1747, [%rd16];
	setp.gt.u32 	%p110, %r1747, 5;
	@%p110 bra 	$L__BB0_189;
	sub.f32 	%f356, %f120, %f124;
	sub.f32 	%f357, %f12215, %f272;
	sub.f32 	%f358, %f118, %f122;
	mul.f32 	%f3471, %f357, %f357;
	fma.rn.f32 	%f3472, %f356, %f356, %f3471;
	fma.rn.f32 	%f359, %f358, %f358, %f3472;
	setp.lt.f32 	%p117, %f359, 0f34000000;
	mov.f32 	%f12308, 0f00000000;
	mov.f32 	%f12309, %f12308;
	mov.f32 	%f12310, %f12308;
	mov.f32 	%f12311, %f12308;
	@%p117 bra 	$L__BB0_180;
	rsqrt.approx.f32 	%f12311, %f359;
	mul.f32 	%f12310, %f356, %f12311;
	mul.f32 	%f12309, %f357, %f12311;
	mul.f32 	%f12308, %f358, %f12311;
$L__BB0_180:
	cvt.rn.f32.u32 	%f3474, %r149;
	add.f32 	%f368, %f3474, 0fBF800000;
	mov.f32 	%f3475, 0f42800000;
	div.rn.f32 	%f369, %f3475, %f368;
	mov.f32 	%f12329, 0f00000000;
	@%p24 bra 	$L__BB0_198;
	setp.lt.u32 	%p119, %r89, 3;
	mov.f32 	%f12329, 0f00000000;
	mov.b32 	%r8014, 0;
	@%p119 bra 	$L__BB0_184;
	mov.f32 	%f12329, 0f00000000;
	mov.b32 	%r8015, 0;
$L__BB0_183:
	.pragma "nounroll";
	mul.wide.u32 	%rd248, %r8015, 4;
	add.s64 	%rd249, %rd13, %rd248;
	.pragma "used_bytes_mask 30583";
	ld.local.v4.b32 	{%r1770, %r1771, %r1772, %r1773}, [%rd249];
	bfe.u32 	%r1774, %r1773, 16, 8;
	cvt.u16.u32 	%rs514, %r1774;
	bfe.u32 	%r1775, %r1773, 8, 8;
	cvt.u16.u32 	%rs515, %r1775;
	bfe.u32 	%r1776, %r1773, 0, 8;
	cvt.u16.u32 	%rs516, %r1776;
	bfe.u32 	%r1777, %r1772, 16, 8;
	cvt.u16.u32 	%rs517, %r1777;
	bfe.u32 	%r1778, %r1772, 8, 8;
	cvt.u16.u32 	%rs518, %r1778;
	bfe.u32 	%r1779, %r1772, 0, 8;
	cvt.u16.u32 	%rs519, %r1779;
	bfe.u32 	%r1780, %r1771, 16, 8;
	cvt.u16.u32 	%rs520, %r1780;
	bfe.u32 	%r1781, %r1771, 8, 8;
	cvt.u16.u32 	%rs521, %r1781;
	bfe.u32 	%r1782, %r1771, 0, 8;
	cvt.u16.u32 	%rs522, %r1782;
	bfe.u32 	%r1783, %r1770, 16, 8;
	cvt.u16.u32 	%rs523, %r1783;
	bfe.u32 	%r1784, %r1770, 8, 8;
	cvt.u16.u32 	%rs524, %r1784;
	bfe.u32 	%r1785, %r1770, 0, 8;
	cvt.u16.u32 	%rs525, %r1785;
	and.b16  	%rs526, %rs525, 255;
	and.b16  	%rs527, %rs524, 255;
	and.b16  	%rs528, %rs523, 255;
	and.b16  	%rs529, %rs522, 255;
	and.b16  	%rs530, %rs521, 255;
	and.b16  	%rs531, %rs520, 255;
	and.b16  	%rs532, %rs519, 255;
	and.b16  	%rs533, %rs518, 255;
	and.b16  	%rs534, %rs517, 255;
	and.b16  	%rs535, %rs516, 255;
	and.b16  	%rs536, %rs515, 255;
	and.b16  	%rs537, %rs514, 255;
	cvt.rn.f32.u16 	%f3479, %rs526;
	cvt.rn.f32.u16 	%f3480, %rs527;
	cvt.rn.f32.u16 	%f3481, %rs528;
	sub.f32 	%f3482, %f3479, %f124;
	sub.f32 	%f3483, %f3480, %f272;
	sub.f32 	%f3484, %f3481, %f122;
	mul.f32 	%f3485, %f12309, %f3483;
	fma.rn.f32 	%f3486, %f12310, %f3482, %f3485;
	fma.rn.f32 	%f3487, %f12308, %f3484, %f3486;
	mul.f32 	%f3488, %f12311, %f3487;
	max.f32 	%f3489, %f3488, 0f00000000;
	min.f32 	%f3490, %f3489, 0f3F800000;
	mul.f32 	%f3491, %f368, %f3490;
	cvt.rni.u32.f32 	%r1786, %f3491;
	cvt.rn.f32.u32 	%f3492, %r1786;
	mul.f32 	%f3493, %f369, %f3492;
	cvt.rni.f32.f32 	%f3494, %f3493;
	mov.f32 	%f3495, 0f42800000;
	sub.f32 	%f3496, %f3495, %f3494;
	mul.f32 	%f3497, %f124, %f3496;
	fma.rn.f32 	%f3498, %f120, %f3494, %f3497;
	mul.f32 	%f3499, %f3498, 0f3C800000;
	mul.f32 	%f3500, %f272, %f3496;
	fma.rn.f32 	%f3501, %f12215, %f3494, %f3500;
	mul.f32 	%f3502, %f3501, 0f3C800000;
	mul.f32 	%f3503, %f122, %f3496;
	fma.rn.f32 	%f3504, %f118, %f3494, %f3503;
	mul.f32 	%f3505, %f3504, 0f3C800000;
	sub.f32 	%f3506, %f3479, %f3499;
	sub.f32 	%f3507, %f3480, %f3502;
	sub.f32 	%f3508, %f3481, %f3505;
	mul.f32 	%f3509, %f3507, %f3507;
	fma.rn.f32 	%f3510, %f3506, %f3506, %f3509;
	fma.rn.f32 	%f3511, %f3508, %f3508, %f3510;
	add.f32 	%f3512, %f12329, %f3511;
	cvt.rn.f32.u16 	%f3513, %rs529;
	cvt.rn.f32.u16 	%f3514, %rs530;
	cvt.rn.f32.u16 	%f3515, %rs531;
	sub.f32 	%f3516, %f3513, %f124;
	sub.f32 	%f3517, %f3514, %f272;
	sub.f32 	%f3518, %f3515, %f122;
	mul.f32 	%f3519, %f12309, %f3517;
	fma.rn.f32 	%f3520, %f12310, %f3516, %f3519;
	fma.rn.f32 	%f3521, %f12308, %f3518, %f3520;
	mul.f32 	%f3522, %f12311, %f3521;
	max.f32 	%f3523, %f3522, 0f00000000;
	min.f32 	%f3524, %f3523, 0f3F800000;
	mul.f32 	%f3525, %f368, %f3524;
	cvt.rni.u32.f32 	%r1787, %f3525;
	cvt.rn.f32.u32 	%f3526, %r1787;
	mul.f32 	%f3527, %f369, %f3526;
	cvt.rni.f32.f32 	%f3528, %f3527;
	sub.f32 	%f3529, %f3495, %f3528;
	mul.f32 	%f3530, %f124, %f3529;
	fma.rn.f32 	%f3531, %f120, %f3528, %f3530;
	mul.f32 	%f3532, %f3531, 0f3C800000;
	mul.f32 	%f3533, %f272, %f3529;
	fma.rn.f32 	%f3534, %f12215, %f3528, %f3533;
	mul.f32 	%f3535, %f3534, 0f3C800000;
	mul.f32 	%f3536, %f122, %f3529;
	fma.rn.f32 	%f3537, %f118, %f3528, %f3536;
	mul.f32 	%f3538, %f3537, 0f3C800000;
	sub.f32 	%f3539, %f3513, %f3532;
	sub.f32 	%f3540, %f3514, %f3535;
	sub.f32 	%f3541, %f3515, %f3538;
	mul.f32 	%f3542, %f3540, %f3540;
	fma.rn.f32 	%f3543, %f3539, %f3539, %f3542;
	fma.rn.f32 	%f3544, %f3541, %f3541, %f3543;
	add.f32 	%f3545, %f3512, %f3544;
	cvt.rn.f32.u16 	%f3546, %rs532;
	cvt.rn.f32.u16 	%f3547, %rs533;
	cvt.rn.f32.u16 	%f3548, %rs534;
	sub.f32 	%f3549, %f3546, %f124;
	sub.f32 	%f3550, %f3547, %f272;
	sub.f32 	%f3551, %f3548, %f122;
	mul.f32 	%f3552, %f12309, %f3550;
	fma.rn.f32 	%f3553, %f12310, %f3549, %f3552;
	fma.rn.f32 	%f3554, %f12308, %f3551, %f3553;
	mul.f32 	%f3555, %f12311, %f3554;
	max.f32 	%f3556, %f3555, 0f00000000;
	min.f32 	%f3557, %f3556, 0f3F800000;
	mul.f32 	%f3558, %f368, %f3557;
	cvt.rni.u32.f32 	%r1788, %f3558;
	cvt.rn.f32.u32 	%f3559, %r1788;
	mul.f32 	%f3560, %f369, %f3559;
	cvt.rni.f32.f32 	%f3561, %f3560;
	sub.f32 	%f3562, %f3495, %f3561;
	mul.f32 	%f3563, %f124, %f3562;
	fma.rn.f32 	%f3564, %f120, %f3561, %f3563;
	mul.f32 	%f3565, %f3564, 0f3C800000;
	mul.f32 	%f3566, %f272, %f3562;
	fma.rn.f32 	%f3567, %f12215, %f3561, %f3566;
	mul.f32 	%f3568, %f3567, 0f3C800000;
	mul.f32 	%f3569, %f122, %f3562;
	fma.rn.f32 	%f3570, %f118, %f3561, %f3569;
	mul.f32 	%f3571, %f3570, 0f3C800000;
	sub.f32 	%f3572, %f3546, %f3565;
	sub.f32 	%f3573, %f3547, %f3568;
	sub.f32 	%f3574, %f3548, %f3571;
	mul.f32 	%f3575, %f3573, %f3573;
	fma.rn.f32 	%f3576, %f3572, %f3572, %f3575;
	fma.rn.f32 	%f3577, %f3574, %f3574, %f3576;
	add.f32 	%f3578, %f3545, %f3577;
	cvt.rn.f32.u16 	%f3579, %rs535;
	cvt.rn.f32.u16 	%f3580, %rs536;
	cvt.rn.f32.u16 	%f3581, %rs537;
	sub.f32 	%f3582, %f3579, %f124;
	sub.f32 	%f3583, %f3580, %f272;
	sub.f32 	%f3584, %f3581, %f122;
	mul.f32 	%f3585, %f12309, %f3583;
	fma.rn.f32 	%f3586, %f12310, %f3582, %f3585;
	fma.rn.f32 	%f3587, %f12308, %f3584, %f3586;
	mul.f32 	%f3588, %f12311, %f3587;
	max.f32 	%f3589, %f3588, 0f00000000;
	min.f32 	%f3590, %f3589, 0f3F800000;
	mul.f32 	%f3591, %f368, %f3590;
	cvt.rni.u32.f32 	%r1789, %f3591;
	cvt.rn.f32.u32 	%f3592, %r1789;
	mul.f32 	%f3593, %f369, %f3592;
	cvt.rni.f32.f32 	%f3594, %f3593;
	sub.f32 	%f3595, %f3495, %f3594;
	mul.f32 	%f3596, %f124, %f3595;
	fma.rn.f32 	%f3597, %f120, %f3594, %f3596;
	mul.f32 	%f3598, %f3597, 0f3C800000;
	mul.f32 	%f3599, %f272, %f3595;
	fma.rn.f32 	%f3600, %f12215, %f3594, %f3599;
	mul.f32 	%f3601, %f3600, 0f3C800000;
	mul.f32 	%f3602, %f122, %f3595;
	fma.rn.f32 	%f3603, %f118, %f3594, %f3602;
	mul.f32 	%f3604, %f3603, 0f3C800000;
	sub.f32 	%f3605, %f3579, %f3598;
	sub.f32 	%f3606, %f3580, %f3601;
	sub.f32 	%f3607, %f3581, %f3604;
	mul.f32 	%f3608, %f3606, %f3606;
	fma.rn.f32 	%f3609, %f3605, %f3605, %f3608;
	fma.rn.f32 	%f3610, %f3607, %f3607, %f3609;
	add.f32 	%f12329, %f3578, %f3610;
	add.s32 	%r8015, %r8015, 4;
	and.b32  	%r8014, %r7967, 65532;
	setp.eq.s32 	%p120, %r8015, %r8014;
	@%p120 bra 	$L__BB0_184;
	bra.uni 	$L__BB0_183;
$L__BB0_184:
	and.b32  	%r154, %r7967, 3;
	setp.eq.s32 	%p121, %r154, 0;
	@%p121 bra 	$L__BB0_198;
	setp.eq.s32 	%p122, %r154, 1;
	@%p122 bra 	$L__BB0_187;
	mul.wide.u32 	%rd250, %r8014, 4;
	add.s64 	%rd251, %rd13, %rd250;
	.pragma "used_bytes_mask 7";
	ld.local.u32 	%r1790, [%rd251];
	bfe.u32 	%r1791, %r1790, 0, 8;
	cvt.u16.u32 	%rs538, %r1791;
	and.b16  	%rs539, %rs538, 255;
	bfe.u32 	%r1792, %r1790, 8, 8;
	cvt.u16.u32 	%rs540, %r1792;
	and.b16  	%rs541, %rs540, 255;
	bfe.u32 	%r1793, %r1790, 16, 8;
	cvt.u16.u32 	%rs542, %r1793;
	and.b16  	%rs543, %rs542, 255;
	cvt.rn.f32.u16 	%f3612, %rs539;
	cvt.rn.f32.u16 	%f3613, %rs541;
	cvt.rn.f32.u16 	%f3614, %rs543;
	sub.f32 	%f3615, %f3612, %f124;
	sub.f32 	%f3616, %f3613, %f272;
	sub.f32 	%f3617, %f3614, %f122;
	mul.f32 	%f3618, %f12309, %f3616;
	fma.rn.f32 	%f3619, %f12310, %f3615, %f3618;
	fma.rn.f32 	%f3620, %f12308, %f3617, %f3619;
	mul.f32 	%f3621, %f12311, %f3620;
	max.f32 	%f3622, %f3621, 0f00000000;
	min.f32 	%f3623, %f3622, 0f3F800000;
	mul.f32 	%f3624, %f368, %f3623;
	cvt.rni.u32.f32 	%r1794, %f3624;
	cvt.rn.f32.u32 	%f3625, %r1794;
	mul.f32 	%f3626, %f369, %f3625;
	cvt.rni.f32.f32 	%f3627, %f3626;
	mov.f32 	%f3628, 0f42800000;
	sub.f32 	%f3629, %f3628, %f3627;
	mul.f32 	%f3630, %f124, %f3629;
	fma.rn.f32 	%f3631, %f120, %f3627, %f3630;
	mul.f32 	%f3632, %f3631, 0f3C800000;
	mul.f32 	%f3633, %f272, %f3629;
	fma.rn.f32 	%f3634, %f12215, %f3627, %f3633;
	mul.f32 	%f3635, %f3634, 0f3C800000;
	mul.f32 	%f3636, %f122, %f3629;
	fma.rn.f32 	%f3637, %f118, %f3627, %f3636;
	mul.f32 	%f3638, %f3637, 0f3C800000;
	sub.f32 	%f3639, %f3612, %f3632;
	sub.f32 	%f3640, %f3613, %f3635;
	sub.f32 	%f3641, %f3614, %f3638;
	mul.f32 	%f3642, %f3640, %f3640;
	fma.rn.f32 	%f3643, %f3639, %f3639, %f3642;
	fma.rn.f32 	%f3644, %f3641, %f3641, %f3643;
	add.f32 	%f3645, %f12329, %f3644;
	.pragma "used_bytes_mask 7";
	ld.local.u32 	%r1795, [%rd251+4];
	bfe.u32 	%r1796, %r1795, 0, 8;
	cvt.u16.u32 	%rs544, %r1796;
	and.b16  	%rs545, %rs544, 255;
	bfe.u32 	%r1797, %r1795, 8, 8;
	cvt.u16.u32 	%rs546, %r1797;
	and.b16  	%rs547, %rs546, 255;
	bfe.u32 	%r1798, %r1795, 16, 8;
	cvt.u16.u32 	%rs548, %r1798;
	and.b16  	%rs549, %rs548, 255;
	cvt.rn.f32.u16 	%f3646, %rs545;
	cvt.rn.f32.u16 	%f3647, %rs547;
	cvt.rn.f32.u16 	%f3648, %rs549;
	sub.f32 	%f3649, %f3646, %f124;
	sub.f32 	%f3650, %f3647, %f272;
	sub.f32 	%f3651, %f3648, %f122;
	mul.f32 	%f3652, %f12309, %f3650;
	fma.rn.f32 	%f3653, %f12310, %f3649, %f3652;
	fma.rn.f32 	%f3654, %f12308, %f3651, %f3653;
	mul.f32 	%f3655, %f12311, %f3654;
	max.f32 	%f3656, %f3655, 0f00000000;
	min.f32 	%f3657, %f3656, 0f3F800000;
	mul.f32 	%f3658, %f368, %f3657;
	cvt.rni.u32.f32 	%r1799, %f3658;
	cvt.rn.f32.u32 	%f3659, %r1799;
	mul.f32 	%f3660, %f369, %f3659;
	cvt.rni.f32.f32 	%f3661, %f3660;
	sub.f32 	%f3662, %f3628, %f3661;
	mul.f32 	%f3663, %f124, %f3662;
	fma.rn.f32 	%f3664, %f120, %f3661, %f3663;
	mul.f32 	%f3665, %f3664, 0f3C800000;
	mul.f32 	%f3666, %f272, %f3662;
	fma.rn.f32 	%f3667, %f12215, %f3661, %f3666;
	mul.f32 	%f3668, %f3667, 0f3C800000;
	mul.f32 	%f3669, %f122, %f3662;
	fma.rn.f32 	%f3670, %f118, %f3661, %f3669;
	mul.f32 	%f3671, %f3670, 0f3C800000;
	sub.f32 	%f3672, %f3646, %f3665;
	sub.f32 	%f3673, %f3647, %f3668;
	sub.f32 	%f3674, %f3648, %f3671;
	mul.f32 	%f3675, %f3673, %f3673;
	fma.rn.f32 	%f3676, %f3672, %f3672, %f3675;
	fma.rn.f32 	%f3677, %f3674, %f3674, %f3676;
	add.f32 	%f12329, %f3645, %f3677;
	add.s32 	%r8014, %r8014, 2;
$L__BB0_187:
	and.b32  	%r1800, %r7967, 1;
	setp.eq.b32 	%p123, %r1800, 1;
	not.pred 	%p124, %p123;
	@%p124 bra 	$L__BB0_198;
	mul.wide.u32 	%rd252, %r8014, 4;
	add.s64 	%rd253, %rd13, %rd252;
	.pragma "used_bytes_mask 7";
	ld.local.u32 	%r1801, [%rd253];
	bfe.u32 	%r1802, %r1801, 0, 8;
	cvt.u16.u32 	%rs550, %r1802;
	and.b16  	%rs551, %rs550, 255;
	bfe.u32 	%r1803, %r1801, 8, 8;
	cvt.u16.u32 	%rs552, %r1803;
	and.b16  	%rs553, %rs552, 255;
	bfe.u32 	%r1804, %r1801, 16, 8;
	cvt.u16.u32 	%rs554, %r1804;
	and.b16  	%rs555, %rs554, 255;
	cvt.rn.f32.u16 	%f3678, %rs551;
	cvt.rn.f32.u16 	%f3679, %rs553;
	cvt.rn.f32.u16 	%f3680, %rs555;
	sub.f32 	%f3681, %f3678, %f124;
	sub.f32 	%f3682, %f3679, %f272;
	sub.f32 	%f3683, %f3680, %f122;
	mul.f32 	%f3684, %f12309, %f3682;
	fma.rn.f32 	%f3685, %f12310, %f3681, %f3684;
	fma.rn.f32 	%f3686, %f12308, %f3683, %f3685;
	mul.f32 	%f3687, %f12311, %f3686;
	max.f32 	%f3688, %f3687, 0f00000000;
	min.f32 	%f3689, %f3688, 0f3F800000;
	mul.f32 	%f3690, %f368, %f3689;
	cvt.rni.u32.f32 	%r1805, %f3690;
	cvt.rn.f32.u32 	%f3691, %r1805;
	mul.f32 	%f3692, %f369, %f3691;
	cvt.rni.f32.f32 	%f3693, %f3692;
	mov.f32 	%f3694, 0f42800000;
	sub.f32 	%f3695, %f3694, %f3693;
	mul.f32 	%f3696, %f124, %f3695;
	fma.rn.f32 	%f3697, %f120, %f3693, %f3696;
	mul.f32 	%f3698, %f3697, 0f3C800000;
	mul.f32 	%f3699, %f272, %f3695;
	fma.rn.f32 	%f3700, %f12215, %f3693, %f3699;
	mul.f32 	%f3701, %f3700, 0f3C800000;
	mul.f32 	%f3702, %f122, %f3695;
	fma.rn.f32 	%f3703, %f118, %f3693, %f3702;
	mul.f32 	%f3704, %f3703, 0f3C800000;
	sub.f32 	%f3705, %f3678, %f3698;
	sub.f32 	%f3706, %f3679, %f3701;
	sub.f32 	%f3707, %f3680, %f3704;
	mul.f32 	%f3708, %f3706, %f3706;
	fma.rn.f32 	%f3709, %f3705, %f3705, %f3708;
	fma.rn.f32 	%f3710, %f3707, %f3707, %f3709;
	add.f32 	%f12329, %f12329, %f3710;
	bra.uni 	$L__BB0_198;
$L__BB0_189:
	sub.f32 	%f378, %f120, %f124;
	sub.f32 	%f379, %f12215, %f272;
	sub.f32 	%f380, %f118, %f122;
	sub.f32 	%f381, %f117, %f121;
	mul.f32 	%f3338, %f379, %f379;
	fma.rn.f32 	%f3339, %f378, %f378, %f3338;
	fma.rn.f32 	%f3340, %f380, %f380, %f3339;
	fma.rn.f32 	%f382, %f381, %f381, %f3340;
	setp.lt.f32 	%p111, %f382, 0f34000000;
	mov.f32 	%f12317, 0f00000000;
	mov.f32 	%f12318, %f12317;
	mov.f32 	%f12319, %f12317;
	mov.f32 	%f12320, %f12317;
	mov.f32 	%f12321, %f12317;
	@%p111 bra 	$L__BB0_191;
	rsqrt.approx.f32 	%f12321, %f382;
	mul.f32 	%f12320, %f378, %f12321;
	mul.f32 	%f12319, %f379, %f12321;
	mul.f32 	%f12318, %f380, %f12321;
	mul.f32 	%f12317, %f381, %f12321;
$L__BB0_191:
	cvt.rn.f32.u32 	%f3342, %r149;
	add.f32 	%f393, %f3342, 0fBF800000;
	mov.f32 	%f3343, 0f42800000;
	div.rn.f32 	%f394, %f3343, %f393;
	mov.f32 	%f12329, 0f00000000;
	@%p24 bra 	$L__BB0_198;
	setp.eq.s32 	%p113, %r89, 0;
	mov.f32 	%f12329, 0f00000000;
	mov.b64 	%rd1390, 0;
	@%p113 bra 	$L__BB0_196;
	mov.f32 	%f12329, 0f00000000;
	mov.b32 	%r8016, 0;
$L__BB0_194:
	mul.wide.u32 	%rd244, %r8016, 4;
	add.s64 	%rd245, %rd13, %rd244;
	ld.local.v2.b32 	{%r1749, %r1750}, [%rd245];
	bfe.u32 	%r1751, %r1750, 24, 8;
	cvt.u16.u32 	%rs490, %r1751;
	bfe.u32 	%r1752, %r1750, 16, 8;
	cvt.u16.u32 	%rs491, %r1752;
	bfe.u32 	%r1753, %r1750, 8, 8;
	cvt.u16.u32 	%rs492, %r1753;
	bfe.u32 	%r1754, %r1750, 0, 8;
	cvt.u16.u32 	%rs493, %r1754;
	bfe.u32 	%r1755, %r1749, 24, 8;
	cvt.u16.u32 	%rs494, %r1755;
	bfe.u32 	%r1756, %r1749, 16, 8;
	cvt.u16.u32 	%rs495, %r1756;
	bfe.u32 	%r1757, %r1749, 8, 8;
	cvt.u16.u32 	%rs496, %r1757;
	bfe.u32 	%r1758, %r1749, 0, 8;
	cvt.u16.u32 	%rs497, %r1758;
	and.b16  	%rs498, %rs497, 255;
	and.b16  	%rs499, %rs496, 255;
	and.b16  	%rs500, %rs495, 255;
	and.b16  	%rs501, %rs494, 255;
	and.b16  	%rs502, %rs493, 255;
	and.b16  	%rs503, %rs492, 255;
	and.b16  	%rs504, %rs491, 255;
	and.b16  	%rs505, %rs490, 255;
	cvt.rn.f32.u16 	%f3347, %rs498;
	cvt.rn.f32.u16 	%f3348, %rs499;
	cvt.rn.f32.u16 	%f3349, %rs500;
	cvt.rn.f32.u16 	%f3350, %rs501;
	sub.f32 	%f3351, %f3347, %f124;
	sub.f32 	%f3352, %f3348, %f272;
	sub.f32 	%f3353, %f3349, %f122;
	sub.f32 	%f3354, %f3350, %f121;
	mul.f32 	%f3355, %f12319, %f3352;
	fma.rn.f32 	%f3356, %f12320, %f3351, %f3355;
	fma.rn.f32 	%f3357, %f12318, %f3353, %f3356;
	fma.rn.f32 	%f3358, %f12317, %f3354, %f3357;
	mul.f32 	%f3359, %f12321, %f3358;
	max.f32 	%f3360, %f3359, 0f00000000;
	min.f32 	%f3361, %f3360, 0f3F800000;
	mul.f32 	%f3362, %f393, %f3361;
	cvt.rni.u32.f32 	%r1759, %f3362;
	cvt.rn.f32.u32 	%f3363, %r1759;
	mul.f32 	%f3364, %f394, %f3363;
	cvt.rni.f32.f32 	%f3365, %f3364;
	mov.f32 	%f3366, 0f42800000;
	sub.f32 	%f3367, %f3366, %f3365;
	mul.f32 	%f3368, %f124, %f3367;
	fma.rn.f32 	%f3369, %f120, %f3365, %f3368;
	mul.f32 	%f3370, %f3369, 0f3C800000;
	mul.f32 	%f3371, %f272, %f3367;
	fma.rn.f32 	%f3372, %f12215, %f3365, %f3371;
	mul.f32 	%f3373, %f3372, 0f3C800000;
	mul.f32 	%f3374, %f122, %f3367;
	fma.rn.f32 	%f3375, %f118, %f3365, %f3374;
	mul.f32 	%f3376, %f3375, 0f3C800000;
	mul.f32 	%f3377, %f121, %f3367;
	fma.rn.f32 	%f3378, %f117, %f3365, %f3377;
	mul.f32 	%f3379, %f3378, 0f3C800000;
	sub.f32 	%f3380, %f3347, %f3370;
	sub.f32 	%f3381, %f3348, %f3373;
	sub.f32 	%f3382, %f3349, %f3376;
	sub.f32 	%f3383, %f3350, %f3379;
	mul.f32 	%f3384, %f3381, %f3381;
	fma.rn.f32 	%f3385, %f3380, %f3380, %f3384;
	fma.rn.f32 	%f3386, %f3382, %f3382, %f3385;
	fma.rn.f32 	%f3387, %f3383, %f3383, %f3386;
	add.f32 	%f3388, %f12329, %f3387;
	cvt.rn.f32.u16 	%f3389, %rs502;
	cvt.rn.f32.u16 	%f3390, %rs503;
	cvt.rn.f32.u16 	%f3391, %rs504;
	cvt.rn.f32.u16 	%f3392, %rs505;
	sub.f32 	%f3393, %f3389, %f124;
	sub.f32 	%f3394, %f3390, %f272;
	sub.f32 	%f3395, %f3391, %f122;
	sub.f32 	%f3396, %f3392, %f121;
	mul.f32 	%f3397, %f12319, %f3394;
	fma.rn.f32 	%f3398, %f12320, %f3393, %f3397;
	fma.rn.f32 	%f3399, %f12318, %f3395, %f3398;
	fma.rn.f32 	%f3400, %f12317, %f3396, %f3399;
	mul.f32 	%f3401, %f12321, %f3400;
	max.f32 	%f3402, %f3401, 0f00000000;
	min.f32 	%f3403, %f3402, 0f3F800000;
	mul.f32 	%f3404, %f393, %f3403;
	cvt.rni.u32.f32 	%r1760, %f3404;
	cvt.rn.f32.u32 	%f3405, %r1760;
	mul.f32 	%f3406, %f394, %f3405;
	cvt.rni.f32.f32 	%f3407, %f3406;
	sub.f32 	%f3408, %f3366, %f3407;
	mul.f32 	%f3409, %f124, %f3408;
	fma.rn.f32 	%f3410, %f120, %f3407, %f3409;
	mul.f32 	%f3411, %f3410, 0f3C800000;
	mul.f32 	%f3412, %f272, %f3408;
	fma.rn.f32 	%f3413, %f12215, %f3407, %f3412;
	mul.f32 	%f3414, %f3413, 0f3C800000;
	mul.f32 	%f3415, %f122, %f3408;
	fma.rn.f32 	%f3416, %f118, %f3407, %f3415;
	mul.f32 	%f3417, %f3416, 0f3C800000;
	mul.f32 	%f3418, %f121, %f3408;
	fma.rn.f32 	%f3419, %f117, %f3407, %f3418;
	mul.f32 	%f3420, %f3419, 0f3C800000;
	sub.f32 	%f3421, %f3389, %f3411;
	sub.f32 	%f3422, %f3390, %f3414;
	sub.f32 	%f3423, %f3391, %f3417;
	sub.f32 	%f3424, %f3392, %f3420;
	mul.f32 	%f3425, %f3422, %f3422;
	fma.rn.f32 	%f3426, %f3421, %f3421, %f3425;
	fma.rn.f32 	%f3427, %f3423, %f3423, %f3426;
	fma.rn.f32 	%f3428, %f3424, %f3424, %f3427;
	add.f32 	%f12329, %f3388, %f3428;
	add.s32 	%r8016, %r8016, 2;
	and.b32  	%r162, %r7967, 65534;
	setp.eq.s32 	%p114, %r8016, %r162;
	@%p114 bra 	$L__BB0_195;
	bra.uni 	$L__BB0_194;
$L__BB0_195:
	cvt.u64.u32 	%rd1390, %r162;
$L__BB0_196:
	and.b32  	%r1761, %r7967, 1;
	setp.eq.b32 	%p115, %r1761, 1;
	not.pred 	%p116, %p115;
	@%p116 bra 	$L__BB0_198;
	shl.b64 	%rd246, %rd1390, 2;
	add.s64 	%rd247, %rd13, %rd246;
	ld.local.u32 	%r1762, [%rd247];
	bfe.u32 	%r1763, %r1762, 0, 8;
	cvt.u16.u32 	%rs506, %r1763;
	and.b16  	%rs507, %rs506, 255;
	bfe.u32 	%r1764, %r1762, 8, 8;
	cvt.u16.u32 	%rs508, %r1764;
	and.b16  	%rs509, %rs508, 255;
	bfe.u32 	%r1765, %r1762, 16, 8;
	cvt.u16.u32 	%rs510, %r1765;
	and.b16  	%rs511, %rs510, 255;
	bfe.u32 	%r1766, %r1762, 24, 8;
	cvt.u16.u32 	%rs512, %r1766;
	and.b16  	%rs513, %rs512, 255;
	cvt.rn.f32.u16 	%f3429, %rs507;
	cvt.rn.f32.u16 	%f3430, %rs509;
	cvt.rn.f32.u16 	%f3431, %rs511;
	cvt.rn.f32.u16 	%f3432, %rs513;
	sub.f32 	%f3433, %f3429, %f124;
	sub.f32 	%f3434, %f3430, %f272;
	sub.f32 	%f3435, %f3431, %f122;
	sub.f32 	%f3436, %f3432, %f121;
	mul.f32 	%f3437, %f12319, %f3434;
	fma.rn.f32 	%f3438, %f12320, %f3433, %f3437;
	fma.rn.f32 	%f3439, %f12318, %f3435, %f3438;
	fma.rn.f32 	%f3440, %f12317, %f3436, %f3439;
	mul.f32 	%f3441, %f12321, %f3440;
	max.f32 	%f3442, %f3441, 0f00000000;
	min.f32 	%f3443, %f3442, 0f3F800000;
	mul.f32 	%f3444, %f393, %f3443;
	cvt.rni.u32.f32 	%r1767, %f3444;
	cvt.rn.f32.u32 	%f3445, %r1767;
	mul.f32 	%f3446, %f394, %f3445;
	cvt.rni.f32.f32 	%f3447, %f3446;
	mov.f32 	%f3448, 0f42800000;
	sub.f32 	%f3449, %f3448, %f3447;
	mul.f32 	%f3450, %f124, %f3449;
	fma.rn.f32 	%f3451, %f120, %f3447, %f3450;
	mul.f32 	%f3452, %f3451, 0f3C800000;
	mul.f32 	%f3453, %f272, %f3449;
	fma.rn.f32 	%f3454, %f12215, %f3447, %f3453;
	mul.f32 	%f3455, %f3454, 0f3C800000;
	mul.f32 	%f3456, %f122, %f3449;
	fma.rn.f32 	%f3457, %f118, %f3447, %f3456;
	mul.f32 	%f3458, %f3457, 0f3C800000;
	mul.f32 	%f3459, %f121, %f3449;
	fma.rn.f32 	%f3460, %f117, %f3447, %f3459;
	mul.f32 	%f3461, %f3460, 0f3C800000;
	sub.f32 	%f3462, %f3429, %f3452;
	sub.f32 	%f3463, %f3430, %f3455;
	sub.f32 	%f3464, %f3431, %f3458;
	sub.f32 	%f3465, %f3432, %f3461;
	mul.f32 	%f3466, %f3463, %f3463;
	fma.rn.f32 	%f3467, %f3462, %f3462, %f3466;
	fma.rn.f32 	%f3468, %f3464, %f3464, %f3467;
	fma.rn.f32 	%f3469, %f3465, %f3465, %f3468;
	add.f32 	%f12329, %f12329, %f3469;
$L__BB0_198:
	sub.f32 	%f3952, %f12329, %f12302;
	mul.f32 	%f407, %f3952, 0f3F000000;
	add.f32 	%f3953, %f122, 0fBF800000;
	max.f32 	%f3954, %f3953, 0f00000000;
	min.f32 	%f408, %f3954, 0f437F0000;
	add.f32 	%f3955, %f122, 0f3F800000;
	max.f32 	%f3956, %f3955, 0f00000000;
	min.f32 	%f409, %f3956, 0f437F0000;
	mov.u32 	%r168, %r12;
	@%p33 bra 	$L__BB0_200;
	ld.const.u32 	%r168, [%rd16+56];
$L__BB0_200:
	@%p34 bra 	$L__BB0_212;
	sub.f32 	%f410, %f120, %f124;
	sub.f32 	%f411, %f12215, %f123;
	sub.f32 	%f412, %f118, %f408;
	mul.f32 	%f4332, %f411, %f411;
	fma.rn.f32 	%f4333, %f410, %f410, %f4332;
	fma.rn.f32 	%f413, %f412, %f412, %f4333;
	setp.lt.f32 	%p150, %f413, 0f34000000;
	mov.f32 	%f12330, 0f00000000;
	mov.f32 	%f12331, %f12330;
	mov.f32 	%f12332, %f12330;
	mov.f32 	%f12333, %f12330;
	@%p150 bra 	$L__BB0_203;
	rsqrt.approx.f32 	%f12333, %f413;
	mul.f32 	%f12330, %f410, %f12333;
	mul.f32 	%f12331, %f411, %f12333;
	mul.f32 	%f12332, %f412, %f12333;
$L__BB0_203:
	cvt.rn.f32.u32 	%f4335, %r168;
	add.f32 	%f422, %f4335, 0fBF800000;
	mov.f32 	%f4336, 0f42800000;
	div.rn.f32 	%f423, %f4336, %f422;
	mov.f32 	%f12356, 0f00000000;
	@%p24 bra 	$L__BB0_233;
	setp.lt.u32 	%p152, %r89, 3;
	mov.f32 	%f12356, 0f00000000;
	mov.b32 	%r8026, 0;
	@%p152 bra 	$L__BB0_207;
	mov.f32 	%f12356, 0f00000000;
	mov.b32 	%r8020, 0;
$L__BB0_206:
	.pragma "nounroll";
	mul.wide.u32 	%rd271, %r8020, 4;
	add.s64 	%rd272, %rd13, %rd271;
	.pragma "used_bytes_mask 30583";
	ld.local.v4.b32 	{%r1905, %r1906, %r1907, %r1908}, [%rd272];
	bfe.u32 	%r1909, %r1908, 16, 8;
	cvt.u16.u32 	%rs664, %r1909;
	bfe.u32 	%r1910, %r1908, 8, 8;
	cvt.u16.u32 	%rs665, %r1910;
	bfe.u32 	%r1911, %r1908, 0, 8;
	cvt.u16.u32 	%rs666, %r1911;
	bfe.u32 	%r1912, %r1907, 16, 8;
	cvt.u16.u32 	%rs667, %r1912;
	bfe.u32 	%r1913, %r1907, 8, 8;
	cvt.u16.u32 	%rs668, %r1913;
	bfe.u32 	%r1914, %r1907, 0, 8;
	cvt.u16.u32 	%rs669, %r1914;
	bfe.u32 	%r1915, %r1906, 16, 8;
	cvt.u16.u32 	%rs670, %r1915;
	bfe.u32 	%r1916, %r1906, 8, 8;
	cvt.u16.u32 	%rs671, %r1916;
	bfe.u32 	%r1917, %r1906, 0, 8;
	cvt.u16.u32 	%rs672, %r1917;
	bfe.u32 	%r1918, %r1905, 16, 8;
	cvt.u16.u32 	%rs673, %r1918;
	bfe.u32 	%r1919, %r1905, 8, 8;
	cvt.u16.u32 	%rs674, %r1919;
	bfe.u32 	%r1920, %r1905, 0, 8;
	cvt.u16.u32 	%rs675, %r1920;
	and.b16  	%rs676, %rs675, 255;
	and.b16  	%rs677, %rs674, 255;
	and.b16  	%rs678, %rs673, 255;
	and.b16  	%rs679, %rs672, 255;
	and.b16  	%rs680, %rs671, 255;
	and.b16  	%rs681, %rs670, 255;
	and.b16  	%rs682, %rs669, 255;
	and.b16  	%rs683, %rs668, 255;
	and.b16  	%rs684, %rs667, 255;
	and.b16  	%rs685, %rs666, 255;
	and.b16  	%rs686, %rs665, 255;
	and.b16  	%rs687, %rs664, 255;
	cvt.rn.f32.u16 	%f4340, %rs676;
	cvt.rn.f32.u16 	%f4341, %rs677;
	cvt.rn.f32.u16 	%f4342, %rs678;
	sub.f32 	%f4343, %f4340, %f124;
	sub.f32 	%f4344, %f4341, %f123;
	sub.f32 	%f4345, %f4342, %f408;
	mul.f32 	%f4346, %f12331, %f4344;
	fma.rn.f32 	%f4347, %f12330, %f4343, %f4346;
	fma.rn.f32 	%f4348, %f12332, %f4345, %f4347;
	mul.f32 	%f4349, %f12333, %f4348;
	max.f32 	%f4350, %f4349, 0f00000000;
	min.f32 	%f4351, %f4350, 0f3F800000;
	mul.f32 	%f4352, %f422, %f4351;
	cvt.rni.u32.f32 	%r1921, %f4352;
	cvt.rn.f32.u32 	%f4353, %r1921;
	mul.f32 	%f4354, %f423, %f4353;
	cvt.rni.f32.f32 	%f4355, %f4354;
	mov.f32 	%f4356, 0f42800000;
	sub.f32 	%f4357, %f4356, %f4355;
	mul.f32 	%f4358, %f124, %f4357;
	fma.rn.f32 	%f4359, %f120, %f4355, %f4358;
	mul.f32 	%f4360, %f4359, 0f3C800000;
	mul.f32 	%f4361, %f123, %f4357;
	fma.rn.f32 	%f4362, %f12215, %f4355, %f4361;
	mul.f32 	%f4363, %f4362, 0f3C800000;
	mul.f32 	%f4364, %f408, %f4357;
	fma.rn.f32 	%f4365, %f118, %f4355, %f4364;
	mul.f32 	%f4366, %f4365, 0f3C800000;
	sub.f32 	%f4367, %f4340, %f4360;
	sub.f32 	%f4368, %f4341, %f4363;
	sub.f32 	%f4369, %f4342, %f4366;
	mul.f32 	%f4370, %f4368, %f4368;
	fma.rn.f32 	%f4371, %f4367, %f4367, %f4370;
	fma.rn.f32 	%f4372, %f4369, %f4369, %f4371;
	add.f32 	%f4373, %f12356, %f4372;
	cvt.rn.f32.u16 	%f4374, %rs679;
	cvt.rn.f32.u16 	%f4375, %rs680;
	cvt.rn.f32.u16 	%f4376, %rs681;
	sub.f32 	%f4377, %f4374, %f124;
	sub.f32 	%f4378, %f4375, %f123;
	sub.f32 	%f4379, %f4376, %f408;
	mul.f32 	%f4380, %f12331, %f4378;
	fma.rn.f32 	%f4381, %f12330, %f4377, %f4380;
	fma.rn.f32 	%f4382, %f12332, %f4379, %f4381;
	mul.f32 	%f4383, %f12333, %f4382;
	max.f32 	%f4384, %f4383, 0f00000000;
	min.f32 	%f4385, %f4384, 0f3F800000;
	mul.f32 	%f4386, %f422, %f4385;
	cvt.rni.u32.f32 	%r1922, %f4386;
	cvt.rn.f32.u32 	%f4387, %r1922;
	mul.f32 	%f4388, %f423, %f4387;
	cvt.rni.f32.f32 	%f4389, %f4388;
	sub.f32 	%f4390, %f4356, %f4389;
	mul.f32 	%f4391, %f124, %f4390;
	fma.rn.f32 	%f4392, %f120, %f4389, %f4391;
	mul.f32 	%f4393, %f4392, 0f3C800000;
	mul.f32 	%f4394, %f123, %f4390;
	fma.rn.f32 	%f4395, %f12215, %f4389, %f4394;
	mul.f32 	%f4396, %f4395, 0f3C800000;
	mul.f32 	%f4397, %f408, %f4390;
	fma.rn.f32 	%f4398, %f118, %f4389, %f4397;
	mul.f32 	%f4399, %f4398, 0f3C800000;
	sub.f32 	%f4400, %f4374, %f4393;
	sub.f32 	%f4401, %f4375, %f4396;
	sub.f32 	%f4402, %f4376, %f4399;
	mul.f32 	%f4403, %f4401, %f4401;
	fma.rn.f32 	%f4404, %f4400, %f4400, %f4403;
	fma.rn.f32 	%f4405, %f4402, %f4402, %f4404;
	add.f32 	%f4406, %f4373, %f4405;
	cvt.rn.f32.u16 	%f4407, %rs682;
	cvt.rn.f32.u16 	%f4408, %rs683;
	cvt.rn.f32.u16 	%f4409, %rs684;
	sub.f32 	%f4410, %f4407, %f124;
	sub.f32 	%f4411, %f4408, %f123;
	sub.f32 	%f4412, %f4409, %f408;
	mul.f32 	%f4413, %f12331, %f4411;
	fma.rn.f32 	%f4414, %f12330, %f4410, %f4413;
	fma.rn.f32 	%f4415, %f12332, %f4412, %f4414;
	mul.f32 	%f4416, %f12333, %f4415;
	max.f32 	%f4417, %f4416, 0f00000000;
	min.f32 	%f4418, %f4417, 0f3F800000;
	mul.f32 	%f4419, %f422, %f4418;
	cvt.rni.u32.f32 	%r1923, %f4419;
	cvt.rn.f32.u32 	%f4420, %r1923;
	mul.f32 	%f4421, %f423, %f4420;
	cvt.rni.f32.f32 	%f4422, %f4421;
	sub.f32 	%f4423, %f4356, %f4422;
	mul.f32 	%f4424, %f124, %f4423;
	fma.rn.f32 	%f4425, %f120, %f4422, %f4424;
	mul.f32 	%f4426, %f4425, 0f3C800000;
	mul.f32 	%f4427, %f123, %f4423;
	fma.rn.f32 	%f4428, %f12215, %f4422, %f4427;
	mul.f32 	%f4429, %f4428, 0f3C800000;
	mul.f32 	%f4430, %f408, %f4423;
	fma.rn.f32 	%f4431, %f118, %f4422, %f4430;
	mul.f32 	%f4432, %f4431, 0f3C800000;
	sub.f32 	%f4433, %f4407, %f4426;
	sub.f32 	%f4434, %f4408, %f4429;
	sub.f32 	%f4435, %f4409, %f4432;
	mul.f32 	%f4436, %f4434, %f4434;
	fma.rn.f32 	%f4437, %f4433, %f4433, %f4436;
	fma.rn.f32 	%f4438, %f4435, %f4435, %f4437;
	add.f32 	%f4439, %f4406, %f4438;
	cvt.rn.f32.u16 	%f4440, %rs685;
	cvt.rn.f32.u16 	%f4441, %rs686;
	cvt.rn.f32.u16 	%f4442, %rs687;
	sub.f32 	%f4443, %f4440, %f124;
	sub.f32 	%f4444, %f4441, %f123;
	sub.f32 	%f4445, %f4442, %f408;
	mul.f32 	%f4446, %f12331, %f4444;
	fma.rn.f32 	%f4447, %f12330, %f4443, %f4446;
	fma.rn.f32 	%f4448, %f12332, %f4445, %f4447;
	mul.f32 	%f4449, %f12333, %f4448;
	max.f32 	%f4450, %f4449, 0f00000000;
	min.f32 	%f4451, %f4450, 0f3F800000;
	mul.f32 	%f4452, %f422, %f4451;
	cvt.rni.u32.f32 	%r1924, %f4452;
	cvt.rn.f32.u32 	%f4453, %r1924;
	mul.f32 	%f4454, %f423, %f4453;
	cvt.rni.f32.f32 	%f4455, %f4454;
	sub.f32 	%f4456, %f4356, %f4455;
	mul.f32 	%f4457, %f124, %f4456;
	fma.rn.f32 	%f4458, %f120, %f4455, %f4457;
	mul.f32 	%f4459, %f4458, 0f3C800000;
	mul.f32 	%f4460, %f123, %f4456;
	fma.rn.f32 	%f4461, %f12215, %f4455, %f4460;
	mul.f32 	%f4462, %f4461, 0f3C800000;
	mul.f32 	%f4463, %f408, %f4456;
	fma.rn.f32 	%f4464, %f118, %f4455, %f4463;
	mul.f32 	%f4465, %f4464, 0f3C800000;
	sub.f32 	%f4466, %f4440, %f4459;
	sub.f32 	%f4467, %f4441, %f4462;
	sub.f32 	%f4468, %f4442, %f4465;
	mul.f32 	%f4469, %f4467, %f4467;
	fma.rn.f32 	%f4470, %f4466, %f4466, %f4469;
	fma.rn.f32 	%f4471, %f4468, %f4468, %f4470;
	add.f32 	%f12356, %f4439, %f4471;
	add.s32 	%r8020, %r8020, 4;
	and.b32  	%r8026, %r7967, 65532;
	setp.eq.s32 	%p153, %r8020, %r8026;
	@%p153 bra 	$L__BB0_207;
	bra.uni 	$L__BB0_206;
$L__BB0_207:
	and.b32  	%r183, %r7967, 3;
	setp.eq.s32 	%p154, %r183, 0;
	@%p154 bra 	$L__BB0_233;
	setp.eq.s32 	%p155, %r183, 1;
	@%p155 bra 	$L__BB0_210;
	mul.wide.u32 	%rd273, %r8026, 4;
	add.s64 	%rd274, %rd13, %rd273;
	.pragma "used_bytes_mask 7";
	ld.local.u32 	%r1925, [%rd274];
	bfe.u32 	%r1926, %r1925, 0, 8;
	cvt.u16.u32 	%rs688, %r1926;
	and.b16  	%rs689, %rs688, 255;
	bfe.u32 	%r1927, %r1925, 8, 8;
	cvt.u16.u32 	%rs690, %r1927;
	and.b16  	%rs691, %rs690, 255;
	bfe.u32 	%r1928, %r1925, 16, 8;
	cvt.u16.u32 	%rs692, %r1928;
	and.b16  	%rs693, %rs692, 255;
	cvt.rn.f32.u16 	%f4473, %rs689;
	cvt.rn.f32.u16 	%f4474, %rs691;
	cvt.rn.f32.u16 	%f4475, %rs693;
	sub.f32 	%f4476, %f4473, %f124;
	sub.f32 	%f4477, %f4474, %f123;
	sub.f32 	%f4478, %f4475, %f408;
	mul.f32 	%f4479, %f12331, %f4477;
	fma.rn.f32 	%f4480, %f12330, %f4476, %f4479;
	fma.rn.f32 	%f4481, %f12332, %f4478, %f4480;
	mul.f32 	%f4482, %f12333, %f4481;
	max.f32 	%f4483, %f4482, 0f00000000;
	min.f32 	%f4484, %f4483, 0f3F800000;
	mul.f32 	%f4485, %f422, %f4484;
	cvt.rni.u32.f32 	%r1929, %f4485;
	cvt.rn.f32.u32 	%f4486, %r1929;
	mul.f32 	%f4487, %f423, %f4486;
	cvt.rni.f32.f32 	%f4488, %f4487;
	mov.f32 	%f4489, 0f42800000;
	sub.f32 	%f4490, %f4489, %f4488;
	mul.f32 	%f4491, %f124, %f4490;
	fma.rn.f32 	%f4492, %f120, %f4488, %f4491;
	mul.f32 	%f4493, %f4492, 0f3C800000;
	mul.f32 	%f4494, %f123, %f4490;
	fma.rn.f32 	%f4495, %f12215, %f4488, %f4494;
	mul.f32 	%f4496, %f4495, 0f3C800000;
	mul.f32 	%f4497, %f408, %f4490;
	fma.rn.f32 	%f4498, %f118, %f4488, %f4497;
	mul.f32 	%f4499, %f4498, 0f3C800000;
	sub.f32 	%f4500, %f4473, %f4493;
	sub.f32 	%f4501, %f4474, %f4496;
	sub.f32 	%f4502, %f4475, %f4499;
	mul.f32 	%f4503, %f4501, %f4501;
	fma.rn.f32 	%f4504, %f4500, %f4500, %f4503;
	fma.rn.f32 	%f4505, %f4502, %f4502, %f4504;
	add.f32 	%f4506, %f12356, %f4505;
	.pragma "used_bytes_mask 7";
	ld.local.u32 	%r1930, [%rd274+4];
	bfe.u32 	%r1931, %r1930, 0, 8;
	cvt.u16.u32 	%rs694, %r1931;
	and.b16  	%rs695, %rs694, 255;
	bfe.u32 	%r1932, %r1930, 8, 8;
	cvt.u16.u32 	%rs696, %r1932;
	and.b16  	%rs697, %rs696, 255;
	bfe.u32 	%r1933, %r1930, 16, 8;
	cvt.u16.u32 	%rs698, %r1933;
	and.b16  	%rs699, %rs698, 255;
	cvt.rn.f32.u16 	%f4507, %rs695;
	cvt.rn.f32.u16 	%f4508, %rs697;
	cvt.rn.f32.u16 	%f4509, %rs699;
	sub.f32 	%f4510, %f4507, %f124;
	sub.f32 	%f4511, %f4508, %f123;
	sub.f32 	%f4512, %f4509, %f408;
	mul.f32 	%f4513, %f12331, %f4511;
	fma.rn.f32 	%f4514, %f12330, %f4510, %f4513;
	fma.rn.f32 	%f4515, %f12332, %f4512, %f4514;
	mul.f32 	%f4516, %f12333, %f4515;
	max.f32 	%f4517, %f4516, 0f00000000;
	min.f32 	%f4518, %f4517, 0f3F800000;
	mul.f32 	%f4519, %f422, %f4518;
	cvt.rni.u32.f32 	%r1934, %f4519;
	cvt.rn.f32.u32 	%f4520, %r1934;
	mul.f32 	%f4521, %f423, %f4520;
	cvt.rni.f32.f32 	%f4522, %f4521;
	sub.f32 	%f4523, %f4489, %f4522;
	mul.f32 	%f4524, %f124, %f4523;
	fma.rn.f32 	%f4525, %f120, %f4522, %f4524;
	mul.f32 	%f4526, %f4525, 0f3C800000;
	mul.f32 	%f4527, %f123, %f4523;
	fma.rn.f32 	%f4528, %f12215, %f4522, %f4527;
	mul.f32 	%f4529, %f4528, 0f3C800000;
	mul.f32 	%f4530, %f408, %f4523;
	fma.rn.f32 	%f4531, %f118, %f4522, %f4530;
	mul.f32 	%f4532, %f4531, 0f3C800000;
	sub.f32 	%f4533, %f4507, %f4526;
	sub.f32 	%f4534, %f4508, %f4529;
	sub.f32 	%f4535, %f4509, %f4532;
	mul.f32 	%f4536, %f4534, %f4534;
	fma.rn.f32 	%f4537, %f4533, %f4533, %f4536;
	fma.rn.f32 	%f4538, %f4535, %f4535, %f4537;
	add.f32 	%f12356, %f4506, %f4538;
	add.s32 	%r8026, %r8026, 2;
$L__BB0_210:
	and.b32  	%r1935, %r7967, 1;
	setp.eq.b32 	%p156, %r1935, 1;
	not.pred 	%p157, %p156;
	@%p157 bra 	$L__BB0_233;
	mul.wide.u32 	%rd275, %r8026, 4;
	add.s64 	%rd276, %rd13, %rd275;
	.pragma "used_bytes_mask 7";
	ld.local.u32 	%r1936, [%rd276];
	bfe.u32 	%r1937, %r1936, 0, 8;
	cvt.u16.u32 	%rs700, %r1937;
	and.b16  	%rs701, %rs700, 255;
	bfe.u32 	%r1938, %r1936, 8, 8;
	cvt.u16.u32 	%rs702, %r1938;
	and.b16  	%rs703, %rs702, 255;
	bfe.u32 	%r1939, %r1936, 16, 8;
	cvt.u16.u32 	%rs704, %r1939;
	and.b16  	%rs705, %rs704, 255;
	cvt.rn.f32.u16 	%f4539, %rs701;
	cvt.rn.f32.u16 	%f4540, %rs703;
	cvt.rn.f32.u16 	%f4541, %rs705;
	sub.f32 	%f4542, %f4539, %f124;
	sub.f32 	%f4543, %f4540, %f123;
	sub.f32 	%f4544, %f4541, %f408;
	mul.f32 	%f4545, %f12331, %f4543;
	fma.rn.f32 	%f4546, %f12330, %f4542, %f4545;
	fma.rn.f32 	%f4547, %f12332, %f4544, %f4546;
	mul.f32 	%f4548, %f12333, %f4547;
	max.f32 	%f4549, %f4548, 0f00000000;
	min.f32 	%f4550, %f4549, 0f3F800000;
	mul.f32 	%f4551, %f422, %f4550;
	cvt.rni.u32.f32 	%r1940, %f4551;
	cvt.rn.f32.u32 	%f4552, %r1940;
	mul.f32 	%f4553, %f423, %f4552;
	cvt.rni.f32.f32 	%f4554, %f4553;
	mov.f32 	%f4555, 0f42800000;
	sub.f32 	%f4556, %f4555, %f4554;
	mul.f32 	%f4557, %f124, %f4556;
	fma.rn.f32 	%f4558, %f120, %f4554, %f4557;
	mul.f32 	%f4559, %f4558, 0f3C800000;
	mul.f32 	%f4560, %f123, %f4556;
	fma.rn.f32 	%f4561, %f12215, %f4554, %f4560;
	mul.f32 	%f4562, %f4561, 0f3C800000;
	mul.f32 	%f4563, %f408, %f4556;
	fma.rn.f32 	%f4564, %f118, %f4554, %f4563;
	mul.f32 	%f4565, %f4564, 0f3C800000;
	sub.f32 	%f4566, %f4539, %f4559;
	sub.f32 	%f4567, %f4540, %f4562;
	sub.f32 	%f4568, %f4541, %f4565;
	mul.f32 	%f4569, %f4567, %f4567;
	fma.rn.f32 	%f4570, %f4566, %f4566, %f4569;
	fma.rn.f32 	%f4571, %f4568, %f4568, %f4570;
	add.f32 	%f12356, %f12356, %f4571;
	bra.uni 	$L__BB0_233;
$L__BB0_212:
	ld.const.u32 	%r1844, [%rd16];
	setp.gt.u32 	%p135, %r1844, 5;
	@%p135 bra 	$L__BB0_224;
	sub.f32 	%f426, %f120, %f124;
	sub.f32 	%f427, %f12215, %f123;
	sub.f32 	%f428, %f118, %f408;
	mul.f32 	%f4091, %f427, %f427;
	fma.rn.f32 	%f4092, %f426, %f426, %f4091;
	fma.rn.f32 	%f429, %f428, %f428, %f4092;
	setp.lt.f32 	%p142, %f429, 0f34000000;
	mov.f32 	%f12335, 0f00000000;
	mov.f32 	%f12336, %f12335;
	mov.f32 	%f12337, %f12335;
	mov.f32 	%f12338, %f12335;
	@%p142 bra 	$L__BB0_215;
	rsqrt.approx.f32 	%f12338, %f429;
	mul.f32 	%f12335, %f426, %f12338;
	mul.f32 	%f12336, %f427, %f12338;
	mul.f32 	%f12337, %f428, %f12338;
$L__BB0_215:
	cvt.rn.f32.u32 	%f4094, %r168;
	add.f32 	%f438, %f4094, 0fBF800000;
	mov.f32 	%f4095, 0f42800000;
	div.rn.f32 	%f439, %f4095, %f438;
	mov.f32 	%f12356, 0f00000000;
	@%p24 bra 	$L__BB0_233;
	setp.lt.u32 	%p144, %r89, 3;
	mov.f32 	%f12356, 0f00000000;
	mov.b32 	%r8022, 0;
	@%p144 bra 	$L__BB0_219;
	mov.f32 	%f12356, 0f00000000;
	mov.b32 	%r8023, 0;
$L__BB0_218:
	.pragma "nounroll";
	mul.wide.u32 	%rd265, %r8023, 4;
	add.s64 	%rd266, %rd13, %rd265;
	.pragma "used_bytes_mask 30583";
	ld.local.v4.b32 	{%r1867, %r1868, %r1869, %r1870}, [%rd266];
	bfe.u32 	%r1871, %r1870, 16, 8;
	cvt.u16.u32 	%rs622, %r1871;
	bfe.u32 	%r1872, %r1870, 8, 8;
	cvt.u16.u32 	%rs623, %r1872;
	bfe.u32 	%r1873, %r1870, 0, 8;
	cvt.u16.u32 	%rs624, %r1873;
	bfe.u32 	%r1874, %r1869, 16, 8;
	cvt.u16.u32 	%rs625, %r1874;
	bfe.u32 	%r1875, %r1869, 8, 8;
	cvt.u16.u32 	%rs626, %r1875;
	bfe.u32 	%r1876, %r1869, 0, 8;
	cvt.u16.u32 	%rs627, %r1876;
	bfe.u32 	%r1877, %r1868, 16, 8;
	cvt.u16.u32 	%rs628, %r1877;
	bfe.u32 	%r1878, %r1868, 8, 8;
	cvt.u16.u32 	%rs629, %r1878;
	bfe.u32 	%r1879, %r1868, 0, 8;
	cvt.u16.u32 	%rs630, %r1879;
	bfe.u32 	%r1880, %r1867, 16, 8;
	cvt.u16.u32 	%rs631, %r1880;
	bfe.u32 	%r1881, %r1867, 8, 8;
	cvt.u16.u32 	%rs632, %r1881;
	bfe.u32 	%r1882, %r1867, 0, 8;
	cvt.u16.u32 	%rs633, %r1882;
	and.b16  	%rs634, %rs633, 255;
	and.b16  	%rs635, %rs632, 255;
	and.b16  	%rs636, %rs631, 255;
	and.b16  	%rs637, %rs630, 255;
	and.b16  	%rs638, %rs629, 255;
	and.b16  	%rs639, %rs628, 255;
	and.b16  	%rs640, %rs627, 255;
	and.b16  	%rs641, %rs626, 255;
	and.b16  	%rs642, %rs625, 255;
	and.b16  	%rs643, %rs624, 255;
	and.b16  	%rs644, %rs623, 255;
	and.b16  	%rs645, %rs622, 255;
	cvt.rn.f32.u16 	%f4099, %rs634;
	cvt.rn.f32.u16 	%f4100, %rs635;
	cvt.rn.f32.u16 	%f4101, %rs636;
	sub.f32 	%f4102, %f4099, %f124;
	sub.f32 	%f4103, %f4100, %f123;
	sub.f32 	%f4104, %f4101, %f408;
	mul.f32 	%f4105, %f12336, %f4103;
	fma.rn.f32 	%f4106, %f12335, %f4102, %f4105;
	fma.rn.f32 	%f4107, %f12337, %f4104, %f4106;
	mul.f32 	%f4108, %f12338, %f4107;
	max.f32 	%f4109, %f4108, 0f00000000;
	min.f32 	%f4110, %f4109, 0f3F800000;
	mul.f32 	%f4111, %f438, %f4110;
	cvt.rni.u32.f32 	%r1883, %f4111;
	cvt.rn.f32.u32 	%f4112, %r1883;
	mul.f32 	%f4113, %f439, %f4112;
	cvt.rni.f32.f32 	%f4114, %f4113;
	mov.f32 	%f4115, 0f42800000;
	sub.f32 	%f4116, %f4115, %f4114;
	mul.f32 	%f4117, %f124, %f4116;
	fma.rn.f32 	%f4118, %f120, %f4114, %f4117;
	mul.f32 	%f4119, %f4118, 0f3C800000;
	mul.f32 	%f4120, %f123, %f4116;
	fma.rn.f32 	%f4121, %f12215, %f4114, %f4120;
	mul.f32 	%f4122, %f4121, 0f3C800000;
	mul.f32 	%f4123, %f408, %f4116;
	fma.rn.f32 	%f4124, %f118, %f4114, %f4123;
	mul.f32 	%f4125, %f4124, 0f3C800000;
	sub.f32 	%f4126, %f4099, %f4119;
	sub.f32 	%f4127, %f4100, %f4122;
	sub.f32 	%f4128, %f4101, %f4125;
	mul.f32 	%f4129, %f4127, %f4127;
	fma.rn.f32 	%f4130, %f4126, %f4126, %f4129;
	fma.rn.f32 	%f4131, %f4128, %f4128, %f4130;
	add.f32 	%f4132, %f12356, %f4131;
	cvt.rn.f32.u16 	%f4133, %rs637;
	cvt.rn.f32.u16 	%f4134, %rs638;
	cvt.rn.f32.u16 	%f4135, %rs639;
	sub.f32 	%f4136, %f4133, %f124;
	sub.f32 	%f4137, %f4134, %f123;
	sub.f32 	%f4138, %f4135, %f408;
	mul.f32 	%f4139, %f12336, %f4137;
	fma.rn.f32 	%f4140, %f12335, %f4136, %f4139;
	fma.rn.f32 	%f4141, %f12337, %f4138, %f4140;
	mul.f32 	%f4142, %f12338, %f4141;
	max.f32 	%f4143, %f4142, 0f00000000;
	min.f32 	%f4144, %f4143, 0f3F800000;
	mul.f32 	%f4145, %f438, %f4144;
	cvt.rni.u32.f32 	%r1884, %f4145;
	cvt.rn.f32.u32 	%f4146, %r1884;
	mul.f32 	%f4147, %f439, %f4146;
	cvt.rni.f32.f32 	%f4148, %f4147;
	sub.f32 	%f4149, %f4115, %f4148;
	mul.f32 	%f4150, %f124, %f4149;
	fma.rn.f32 	%f4151, %f120, %f4148, %f4150;
	mul.f32 	%f4152, %f4151, 0f3C800000;
	mul.f32 	%f4153, %f123, %f4149;
	fma.rn.f32 	%f4154, %f12215, %f4148, %f4153;
	mul.f32 	%f4155, %f4154, 0f3C800000;
	mul.f32 	%f4156, %f408, %f4149;
	fma.rn.f32 	%f4157, %f118, %f4148, %f4156;
	mul.f32 	%f4158, %f4157, 0f3C800000;
	sub.f32 	%f4159, %f4133, %f4152;
	sub.f32 	%f4160, %f4134, %f4155;
	sub.f32 	%f4161, %f4135, %f4158;
	mul.f32 	%f4162, %f4160, %f4160;
	fma.rn.f32 	%f4163, %f4159, %f4159, %f4162;
	fma.rn.f32 	%f4164, %f4161, %f4161, %f4163;
	add.f32 	%f4165, %f4132, %f4164;
	cvt.rn.f32.u16 	%f4166, %rs640;
	cvt.rn.f32.u16 	%f4167, %rs641;
	cvt.rn.f32.u16 	%f4168, %rs642;
	sub.f32 	%f4169, %f4166, %f124;
	sub.f32 	%f4170, %f4167, %f123;
	sub.f32 	%f4171, %f4168, %f408;
	mul.f32 	%f4172, %f12336, %f4170;
	fma.rn.f32 	%f4173, %f12335, %f4169, %f4172;
	fma.rn.f32 	%f4174, %f12337, %f4171, %f4173;
	mul.f32 	%f4175, %f12338, %f4174;
	max.f32 	%f4176, %f4175, 0f00000000;
	min.f32 	%f4177, %f4176, 0f3F800000;
	mul.f32 	%f4178, %f438, %f4177;
	cvt.rni.u32.f32 	%r1885, %f4178;
	cvt.rn.f32.u32 	%f4179, %r1885;
	mul.f32 	%f4180, %f439, %f4179;
	cvt.rni.f32.f32 	%f4181, %f4180;
	sub.f32 	%f4182, %f4115, %f4181;
	mul.f32 	%f4183, %f124, %f4182;
	fma.rn.f32 	%f4184, %f120, %f4181, %f4183;
	mul.f32 	%f4185, %f4184, 0f3C800000;
	mul.f32 	%f4186, %f123, %f4182;
	fma.rn.f32 	%f4187, %f12215, %f4181, %f4186;
	mul.f32 	%f4188, %f4187, 0f3C800000;
	mul.f32 	%f4189, %f408, %f4182;
	fma.rn.f32 	%f4190, %f118, %f4181, %f4189;
	mul.f32 	%f4191, %f4190, 0f3C800000;
	sub.f32 	%f4192, %f4166, %f4185;
	sub.f32 	%f4193, %f4167, %f4188;
	sub.f32 	%f4194, %f4168, %f4191;
	mul.f32 	%f4195, %f4193, %f4193;
	fma.rn.f32 	%f4196, %f4192, %f4192, %f4195;
	fma.rn.f32 	%f4197, %f4194, %f4194, %f4196;
	add.f32 	%f4198, %f4165, %f4197;
	cvt.rn.f32.u16 	%f4199, %rs643;
	cvt.rn.f32.u16 	%f4200, %rs644;
	cvt.rn.f32.u16 	%f4201, %rs645;
	sub.f32 	%f4202, %f4199, %f124;
	sub.f32 	%f4203, %f4200, %f123;
	sub.f32 	%f4204, %f4201, %f408;
	mul.f32 	%f4205, %f12336, %f4203;
	fma.rn.f32 	%f4206, %f12335, %f4202, %f4205;
	fma.rn.f32 	%f4207, %f12337, %f4204, %f4206;
	mul.f32 	%f4208, %f12338, %f4207;
	max.f32 	%f4209, %f4208, 0f00000000;
	min.f32 	%f4210, %f4209, 0f3F800000;
	mul.f32 	%f4211, %f438, %f4210;
	cvt.rni.u32.f32 	%r1886, %f4211;
	cvt.rn.f32.u32 	%f4212, %r1886;
	mul.f32 	%f4213, %f439, %f4212;
	cvt.rni.f32.f32 	%f4214, %f4213;
	sub.f32 	%f4215, %f4115, %f4214;
	mul.f32 	%f4216, %f124, %f4215;
	fma.rn.f32 	%f4217, %f120, %f4214, %f4216;
	mul.f32 	%f4218, %f4217, 0f3C800000;
	mul.f32 	%f4219, %f123, %f4215;
	fma.rn.f32 	%f4220, %f12215, %f4214, %f4219;
	mul.f32 	%f4221, %f4220, 0f3C800000;
	mul.f32 	%f4222, %f408, %f4215;
	fma.rn.f32 	%f4223, %f118, %f4214, %f4222;
	mul.f32 	%f4224, %f4223, 0f3C800000;
	sub.f32 	%f4225, %f4199, %f4218;
	sub.f32 	%f4226, %f4200, %f4221;
	sub.f32 	%f4227, %f4201, %f4224;
	mul.f32 	%f4228, %f4226, %f4226;
	fma.rn.f32 	%f4229, %f4225, %f4225, %f4228;
	fma.rn.f32 	%f4230, %f4227, %f4227, %f4229;
	add.f32 	%f12356, %f4198, %f4230;
	add.s32 	%r8023, %r8023, 4;
	and.b32  	%r8022, %r7967, 65532;
	setp.eq.s32 	%p145, %r8023, %r8022;
	@%p145 bra 	$L__BB0_219;
	bra.uni 	$L__BB0_218;
$L__BB0_219:
	and.b32  	%r173, %r7967, 3;
	setp.eq.s32 	%p146, %r173, 0;
	@%p146 bra 	$L__BB0_233;
	setp.eq.s32 	%p147, %r173, 1;
	@%p147 bra 	$L__BB0_222;
	mul.wide.u32 	%rd267, %r8022, 4;
	add.s64 	%rd268, %rd13, %rd267;
	.pragma "used_bytes_mask 7";
	ld.local.u32 	%r1887, [%rd268];
	bfe.u32 	%r1888, %r1887, 0, 8;
	cvt.u16.u32 	%rs646, %r1888;
	and.b16  	%rs647, %rs646, 255;
	bfe.u32 	%r1889, %r1887, 8, 8;
	cvt.u16.u32 	%rs648, %r1889;
	and.b16  	%rs649, %rs648, 255;
	bfe.u32 	%r1890, %r1887, 16, 8;
	cvt.u16.u32 	%rs650, %r1890;
	and.b16  	%rs651, %rs650, 255;
	cvt.rn.f32.u16 	%f4232, %rs647;
	cvt.rn.f32.u16 	%f4233, %rs649;
	cvt.rn.f32.u16 	%f4234, %rs651;
	sub.f32 	%f4235, %f4232, %f124;
	sub.f32 	%f4236, %f4233, %f123;
	sub.f32 	%f4237, %f4234, %f408;
	mul.f32 	%f4238, %f12336, %f4236;
	fma.rn.f32 	%f4239, %f12335, %f4235, %f4238;
	fma.rn.f32 	%f4240, %f12337, %f4237, %f4239;
	mul.f32 	%f4241, %f12338, %f4240;
	max.f32 	%f4242, %f4241, 0f00000000;
	min.f32 	%f4243, %f4242, 0f3F800000;
	mul.f32 	%f4244, %f438, %f4243;
	cvt.rni.u32.f32 	%r1891, %f4244;
	cvt.rn.f32.u32 	%f4245, %r1891;
	mul.f32 	%f4246, %f439, %f4245;
	cvt.rni.f32.f32 	%f4247, %f4246;
	mov.f32 	%f4248, 0f42800000;
	sub.f32 	%f4249, %f4248, %f4247;
	mul.f32 	%f4250, %f124, %f4249;
	fma.rn.f32 	%f4251, %f120, %f4247, %f4250;
	mul.f32 	%f4252, %f4251, 0f3C800000;
	mul.f32 	%f4253, %f123, %f4249;
	fma.rn.f32 	%f4254, %f12215, %f4247, %f4253;
	mul.f32 	%f4255, %f4254, 0f3C800000;
	mul.f32 	%f4256, %f408, %f4249;
	fma.rn.f32 	%f4257, %f118, %f4247, %f4256;
	mul.f32 	%f4258, %f4257, 0f3C800000;
	sub.f32 	%f4259, %f4232, %f4252;
	sub.f32 	%f4260, %f4233, %f4255;
	sub.f32 	%f4261, %f4234, %f4258;
	mul.f32 	%f4262, %f4260, %f4260;
	fma.rn.f32 	%f4263, %f4259, %f4259, %f4262;
	fma.rn.f32 	%f4264, %f4261, %f4261, %f4263;
	add.f32 	%f4265, %f12356, %f4264;
	.pragma "used_bytes_mask 7";
	ld.local.u32 	%r1892, [%rd268+4];
	bfe.u32 	%r1893, %r1892, 0, 8;
	cvt.u16.u32 	%rs652, %r1893;
	and.b16  	%rs653, %rs652, 255;
	bfe.u32 	%r1894, %r1892, 8, 8;
	cvt.u16.u32 	%rs654, %r1894;
	and.b16  	%rs655, %rs654, 255;
	bfe.u32 	%r1895, %r1892, 16, 8;
	cvt.u16.u32 	%rs656, %r1895;
	and.b16  	%rs657, %rs656, 255;
	cvt.rn.f32.u16 	%f4266, %rs653;
	cvt.rn.f32.u16 	%f4267, %rs655;
	cvt.rn.f32.u16 	%f4268, %rs657;
	sub.f32 	%f4269, %f4266, %f124;
	sub.f32 	%f4270, %f4267, %f123;
	sub.f32 	%f4271, %f4268, %f408;
	mul.f32 	%f4272, %f12336, %f4270;
	fma.rn.f32 	%f4273, %f12335, %f4269, %f4272;
	fma.rn.f32 	%f4274, %f12337, %f4271, %f4273;
	mul.f32 	%f4275, %f12338, %f4274;
	max.f32 	%f4276, %f4275, 0f00000000;
	min.f32 	%f4277, %f4276, 0f3F800000;
	mul.f32 	%f4278, %f438, %f4277;
	cvt.rni.u32.f32 	%r1896, %f4278;
	cvt.rn.f32.u32 	%f4279, %r1896;
	mul.f32 	%f4280, %f439, %f4279;
	cvt.rni.f32.f32 	%f4281, %f4280;
	sub.f32 	%f4282, %f4248, %f4281;
	mul.f32 	%f4283, %f124, %f4282;
	fma.rn.f32 	%f4284, %f120, %f4281, %f4283;
	mul.f32 	%f4285, %f4284, 0f3C800000;
	mul.f32 	%f4286, %f123, %f4282;
	fma.rn.f32 	%f4287, %f12215, %f4281, %f4286;
	mul.f32 	%f4288, %f4287, 0f3C800000;
	mul.f32 	%f4289, %f408, %f4282;
	fma.rn.f32 	%f4290, %f118, %f4281, %f4289;
	mul.f32 	%f4291, %f4290, 0f3C800000;
	sub.f32 	%f4292, %f4266, %f4285;
	sub.f32 	%f4293, %f4267, %f4288;
	sub.f32 	%f4294, %f4268, %f4291;
	mul.f32 	%f4295, %f4293, %f4293;
	fma.rn.f32 	%f4296, %f4292, %f4292, %f4295;
	fma.rn.f32 	%f4297, %f4294, %f4294, %f4296;
	add.f32 	%f12356, %f4265, %f4297;
	add.s32 	%r8022, %r8022, 2;
$L__BB0_222:
	and.b32  	%r1897, %r7967, 1;
	setp.eq.b32 	%p148, %r1897, 1;
	not.pred 	%p149, %p148;
	@%p149 bra 	$L__BB0_233;
	mul.wide.u32 	%rd269, %r8022, 4;
	add.s64 	%rd270, %rd13, %rd269;
	.pragma "used_bytes_mask 7";
	ld.local.u32 	%r1898, [%rd270];
	bfe.u32 	%r1899, %r1898, 0, 8;
	cvt.u16.u32 	%rs658, %r1899;
	and.b16  	%rs659, %rs658, 255;
	bfe.u32 	%r1900, %r1898, 8, 8;
	cvt.u16.u32 	%rs660, %r1900;
	and.b16  	%rs661, %rs660, 255;
	bfe.u32 	%r1901, %r1898, 16, 8;
	cvt.u16.u32 	%rs662, %r1901;
	and.b16  	%rs663, %rs662, 255;
	cvt.rn.f32.u16 	%f4298, %rs659;
	cvt.rn.f32.u16 	%f4299, %rs661;
	cvt.rn.f32.u16 	%f4300, %rs663;
	sub.f32 	%f4301, %f4298, %f124;
	sub.f32 	%f4302, %f4299, %f123;
	sub.f32 	%f4303, %f4300, %f408;
	mul.f32 	%f4304, %f12336, %f4302;
	fma.rn.f32 	%f4305, %f12335, %f4301, %f4304;
	fma.rn.f32 	%f4306, %f12337, %f4303, %f4305;
	mul.f32 	%f4307, %f12338, %f4306;
	max.f32 	%f4308, %f4307, 0f00000000;
	min.f32 	%f4309, %f4308, 0f3F800000;
	mul.f32 	%f4310, %f438, %f4309;
	cvt.rni.u32.f32 	%r1902, %f4310;
	cvt.rn.f32.u32 	%f4311, %r1902;
	mul.f32 	%f4312, %f439, %f4311;
	cvt.rni.f32.f32 	%f4313, %f4312;
	mov.f32 	%f4314, 0f42800000;
	sub.f32 	%f4315, %f4314, %f4313;
	mul.f32 	%f4316, %f124, %f4315;
	fma.rn.f32 	%f4317, %f120, %f4313, %f4316;
	mul.f32 	%f4318, %f4317, 0f3C800000;
	mul.f32 	%f4319, %f123, %f4315;
	fma.rn.f32 	%f4320, %f12215, %f4313, %f4319;
	mul.f32 	%f4321, %f4320, 0f3C800000;
	mul.f32 	%f4322, %f408, %f4315;
	fma.rn.f32 	%f4323, %f118, %f4313, %f4322;
	mul.f32 	%f4324, %f4323, 0f3C800000;
	sub.f32 	%f4325, %f4298, %f4318;
	sub.f32 	%f4326, %f4299, %f4321;
	sub.f32 	%f4327, %f4300, %f4324;
	mul.f32 	%f4328, %f4326, %f4326;
	fma.rn.f32 	%f4329, %f4325, %f4325, %f4328;
	fma.rn.f32 	%f4330, %f4327, %f4327, %f4329;
	add.f32 	%f12356, %f12356, %f4330;
	bra.uni 	$L__BB0_233;
$L__BB0_224:
	sub.f32 	%f448, %f120, %f124;
	sub.f32 	%f449, %f12215, %f123;
	sub.f32 	%f450, %f118, %f408;
	sub.f32 	%f451, %f117, %f121;
	mul.f32 	%f3958, %f449, %f449;
	fma.rn.f32 	%f3959, %f448, %f448, %f3958;
	fma.rn.f32 	%f3960, %f450, %f450, %f3959;
	fma.rn.f32 	%f452, %f451, %f451, %f3960;
	setp.lt.f32 	%p136, %f452, 0f34000000;
	mov.f32 	%f12344, 0f00000000;
	mov.f32 	%f12345, %f12344;
	mov.f32 	%f12346, %f12344;
	mov.f32 	%f12347, %f12344;
	mov.f32 	%f12348, %f12344;
	@%p136 bra 	$L__BB0_226;
	rsqrt.approx.f32 	%f12348, %f452;
	mul.f32 	%f12344, %f448, %f12348;
	mul.f32 	%f12345, %f449, %f12348;
	mul.f32 	%f12346, %f450, %f12348;
	mul.f32 	%f12347, %f451, %f12348;
$L__BB0_226:
	cvt.rn.f32.u32 	%f3962, %r168;
	add.f32 	%f463, %f3962, 0fBF800000;
	mov.f32 	%f3963, 0f42800000;
	div.rn.f32 	%f464, %f3963, %f463;
	mov.f32 	%f12356, 0f00000000;
	@%p24 bra 	$L__BB0_233;
	setp.eq.s32 	%p138, %r89, 0;
	mov.f32 	%f12356, 0f00000000;
	mov.b64 	%rd1391, 0;
	@%p138 bra 	$L__BB0_231;
	mov.f32 	%f12356, 0f00000000;
	mov.b32 	%r8024, 0;
$L__BB0_229:
	mul.wide.u32 	%rd261, %r8024, 4;
	add.s64 	%rd262, %rd13, %rd261;
	ld.local.v2.b32 	{%r1846, %r1847}, [%rd262];
	bfe.u32 	%r1848, %r1847, 24, 8;
	cvt.u16.u32 	%rs598, %r1848;
	bfe.u32 	%r1849, %r1847, 16, 8;
	cvt.u16.u32 	%rs599, %r1849;
	bfe.u32 	%r1850, %r1847, 8, 8;
	cvt.u16.u32 	%rs600, %r1850;
	bfe.u32 	%r1851, %r1847, 0, 8;
	cvt.u16.u32 	%rs601, %r1851;
	bfe.u32 	%r1852, %r1846, 24, 8;
	cvt.u16.u32 	%rs602, %r1852;
	bfe.u32 	%r1853, %r1846, 16, 8;
	cvt.u16.u32 	%rs603, %r1853;
	bfe.u32 	%r1854, %r1846, 8, 8;
	cvt.u16.u32 	%rs604, %r1854;
	bfe.u32 	%r1855, %r1846, 0, 8;
	cvt.u16.u32 	%rs605, %r1855;
	and.b16  	%rs606, %rs605, 255;
	and.b16  	%rs607, %rs604, 255;
	and.b16  	%rs608, %rs603, 255;
	and.b16  	%rs609, %rs602, 255;
	and.b16  	%rs610, %rs601, 255;
	and.b16  	%rs611, %rs600, 255;
	and.b16  	%rs612, %rs599, 255;
	and.b16  	%rs613, %rs598, 255;
	cvt.rn.f32.u16 	%f3967, %rs606;
	cvt.rn.f32.u16 	%f3968, %rs607;
	cvt.rn.f32.u16 	%f3969, %rs608;
	cvt.rn.f32.u16 	%f3970, %rs609;
	sub.f32 	%f3971, %f3967, %f124;
	sub.f32 	%f3972, %f3968, %f123;
	sub.f32 	%f3973, %f3969, %f408;
	sub.f32 	%f3974, %f3970, %f121;
	mul.f32 	%f3975, %f12345, %f3972;
	fma.rn.f32 	%f3976, %f12344, %f3971, %f3975;
	fma.rn.f32 	%f3977, %f12346, %f3973, %f3976;
	fma.rn.f32 	%f3978, %f12347, %f3974, %f3977;
	mul.f32 	%f3979, %f12348, %f3978;
	max.f32 	%f3980, %f3979, 0f00000000;
	min.f32 	%f3981, %f3980, 0f3F800000;
	mul.f32 	%f3982, %f463, %f3981;
	cvt.rni.u32.f32 	%r1856, %f3982;
	cvt.rn.f32.u32 	%f3983, %r1856;
	mul.f32 	%f3984, %f464, %f3983;
	cvt.rni.f32.f32 	%f3985, %f3984;
	mov.f32 	%f3986, 0f42800000;
	sub.f32 	%f3987, %f3986, %f3985;
	mul.f32 	%f3988, %f124, %f3987;
	fma.rn.f32 	%f3989, %f120, %f3985, %f3988;
	mul.f32 	%f3990, %f3989, 0f3C800000;
	mul.f32 	%f3991, %f123, %f3987;
	fma.rn.f32 	%f3992, %f12215, %f3985, %f3991;
	mul.f32 	%f3993, %f3992, 0f3C800000;
	mul.f32 	%f3994, %f408, %f3987;
	fma.rn.f32 	%f3995, %f118, %f3985, %f3994;
	mul.f32 	%f3996, %f3995, 0f3C800000;
	mul.f32 	%f3997, %f121, %f3987;
	fma.rn.f32 	%f3998, %f117, %f3985, %f3997;
	mul.f32 	%f3999, %f3998, 0f3C800000;
	sub.f32 	%f4000, %f3967, %f3990;
	sub.f32 	%f4001, %f3968, %f3993;
	sub.f32 	%f4002, %f3969, %f3996;
	sub.f32 	%f4003, %f3970, %f3999;
	mul.f32 	%f4004, %f4001, %f4001;
	fma.rn.f32 	%f4005, %f4000, %f4000, %f4004;
	fma.rn.f32 	%f4006, %f4002, %f4002, %f4005;
	fma.rn.f32 	%f4007, %f4003, %f4003, %f4006;
	add.f32 	%f4008, %f12356, %f4007;
	cvt.rn.f32.u16 	%f4009, %rs610;
	cvt.rn.f32.u16 	%f4010, %rs611;
	cvt.rn.f32.u16 	%f4011, %rs612;
	cvt.rn.f32.u16 	%f4012, %rs613;
	sub.f32 	%f4013, %f4009, %f124;
	sub.f32 	%f4014, %f4010, %f123;
	sub.f32 	%f4015, %f4011, %f408;
	sub.f32 	%f4016, %f4012, %f121;
	mul.f32 	%f4017, %f12345, %f4014;
	fma.rn.f32 	%f4018, %f12344, %f4013, %f4017;
	fma.rn.f32 	%f4019, %f12346, %f4015, %f4018;
	fma.rn.f32 	%f4020, %f12347, %f4016, %f4019;
	mul.f32 	%f4021, %f12348, %f4020;
	max.f32 	%f4022, %f4021, 0f00000000;
	min.f32 	%f4023, %f4022, 0f3F800000;
	mul.f32 	%f4024, %f463, %f4023;
	cvt.rni.u32.f32 	%r1857, %f4024;
	cvt.rn.f32.u32 	%f4025, %r1857;
	mul.f32 	%f4026, %f464, %f4025;
	cvt.rni.f32.f32 	%f4027, %f4026;
	sub.f32 	%f4028, %f3986, %f4027;
	mul.f32 	%f4029, %f124, %f4028;
	fma.rn.f32 	%f4030, %f120, %f4027, %f4029;
	mul.f32 	%f4031, %f4030, 0f3C800000;
	mul.f32 	%f4032, %f123, %f4028;
	fma.rn.f32 	%f4033, %f12215, %f4027, %f4032;
	mul.f32 	%f4034, %f4033, 0f3C800000;
	mul.f32 	%f4035, %f408, %f4028;
	fma.rn.f32 	%f4036, %f118, %f4027, %f4035;
	mul.f32 	%f4037, %f4036, 0f3C800000;
	mul.f32 	%f4038, %f121, %f4028;
	fma.rn.f32 	%f4039, %f117, %f4027, %f4038;
	mul.f32 	%f4040, %f4039, 0f3C800000;
	sub.f32 	%f4041, %f4009, %f4031;
	sub.f32 	%f4042, %f4010, %f4034;
	sub.f32 	%f4043, %f4011, %f4037;
	sub.f32 	%f4044, %f4012, %f4040;
	mul.f32 	%f4045, %f4042, %f4042;
	fma.rn.f32 	%f4046, %f4041, %f4041, %f4045;
	fma.rn.f32 	%f4047, %f4043, %f4043, %f4046;
	fma.rn.f32 	%f4048, %f4044, %f4044, %f4047;
	add.f32 	%f12356, %f4008, %f4048;
	add.s32 	%r8024, %r8024, 2;
	and.b32  	%r181, %r7967, 65534;
	setp.eq.s32 	%p139, %r8024, %r181;
	@%p139 bra 	$L__BB0_230;
	bra.uni 	$L__BB0_229;
$L__BB0_230:
	cvt.u64.u32 	%rd1391, %r181;
$L__BB0_231:
	and.b32  	%r1858, %r7967, 1;
	setp.eq.b32 	%p140, %r1858, 1;
	not.pred 	%p141, %p140;
	@%p141 bra 	$L__BB0_233;
	shl.b64 	%rd263, %rd1391, 2;
	add.s64 	%rd264, %rd13, %rd263;
	ld.local.u32 	%r1859, [%rd264];
	bfe.u32 	%r1860, %r1859, 0, 8;
	cvt.u16.u32 	%rs614, %r1860;
	and.b16  	%rs615, %rs614, 255;
	bfe.u32 	%r1861, %r1859, 8, 8;
	cvt.u16.u32 	%rs616, %r1861;
	and.b16  	%rs617, %rs616, 255;
	bfe.u32 	%r1862, %r1859, 16, 8;
	cvt.u16.u32 	%rs618, %r1862;
	and.b16  	%rs619, %rs618, 255;
	bfe.u32 	%r1863, %r1859, 24, 8;
	cvt.u16.u32 	%rs620, %r1863;
	and.b16  	%rs621, %rs620, 255;
	cvt.rn.f32.u16 	%f4049, %rs615;
	cvt.rn.f32.u16 	%f4050, %rs617;
	cvt.rn.f32.u16 	%f4051, %rs619;
	cvt.rn.f32.u16 	%f4052, %rs621;
	sub.f32 	%f4053, %f4049, %f124;
	sub.f32 	%f4054, %f4050, %f123;
	sub.f32 	%f4055, %f4051, %f408;
	sub.f32 	%f4056, %f4052, %f121;
	mul.f32 	%f4057, %f12345, %f4054;
	fma.rn.f32 	%f4058, %f12344, %f4053, %f4057;
	fma.rn.f32 	%f4059, %f12346, %f4055, %f4058;
	fma.rn.f32 	%f4060, %f12347, %f4056, %f4059;
	mul.f32 	%f4061, %f12348, %f4060;
	max.f32 	%f4062, %f4061, 0f00000000;
	min.f32 	%f4063, %f4062, 0f3F800000;
	mul.f32 	%f4064, %f463, %f4063;
	cvt.rni.u32.f32 	%r1864, %f4064;
	cvt.rn.f32.u32 	%f4065, %r1864;
	mul.f32 	%f4066, %f464, %f4065;
	cvt.rni.f32.f32 	%f4067, %f4066;
	mov.f32 	%f4068, 0f42800000;
	sub.f32 	%f4069, %f4068, %f4067;
	mul.f32 	%f4070, %f124, %f4069;
	fma.rn.f32 	%f4071, %f120, %f4067, %f4070;
	mul.f32 	%f4072, %f4071, 0f3C800000;
	mul.f32 	%f4073, %f123, %f4069;
	fma.rn.f32 	%f4074, %f12215, %f4067, %f4073;
	mul.f32 	%f4075, %f4074, 0f3C800000;
	mul.f32 	%f4076, %f408, %f4069;
	fma.rn.f32 	%f4077, %f118, %f4067, %f4076;
	mul.f32 	%f4078, %f4077, 0f3C800000;
	mul.f32 	%f4079, %f121, %f4069;
	fma.rn.f32 	%f4080, %f117, %f4067, %f4079;
	mul.f32 	%f4081, %f4080, 0f3C800000;
	sub.f32 	%f4082, %f4049, %f4072;
	sub.f32 	%f4083, %f4050, %f4075;
	sub.f32 	%f4084, %f4051, %f4078;
	sub.f32 	%f4085, %f4052, %f4081;
	mul.f32 	%f4086, %f4083, %f4083;
	fma.rn.f32 	%f4087, %f4082, %f4082, %f4086;
	fma.rn.f32 	%f4088, %f4084, %f4084, %f4087;
	fma.rn.f32 	%f4089, %f4085, %f4085, %f4088;
	add.f32 	%f12356, %f12356, %f4089;
$L__BB0_233:
	mov.u32 	%r187, %r12;
	@%p33 bra 	$L__BB0_235;
	ld.const.u32 	%r187, [%rd16+56];
$L__BB0_235:
	@%p34 bra 	$L__BB0_247;
	sub.f32 	%f477, %f120, %f124;
	sub.f32 	%f478, %f12215, %f123;
	sub.f32 	%f479, %f118, %f409;
	mul.f32 	%f4947, %f478, %f478;
	fma.rn.f32 	%f4948, %f477, %f477, %f4947;
	fma.rn.f32 	%f480, %f479, %f479, %f4948;
	setp.lt.f32 	%p175, %f480, 0f34000000;
	mov.f32 	%f12357, 0f00000000;
	mov.f32 	%f12358, %f12357;
	mov.f32 	%f12359, %f12357;
	mov.f32 	%f12360, %f12357;
	@%p175 bra 	$L__BB0_238;
	rsqrt.approx.f32 	%f12357, %f480;
	mul.f32 	%f12358, %f477, %f12357;
	mul.f32 	%f12359, %f478, %f12357;
	mul.f32 	%f12360, %f479, %f12357;
$L__BB0_238:
	cvt.rn.f32.u32 	%f4950, %r187;
	add.f32 	%f489, %f4950, 0fBF800000;
	mov.f32 	%f4951, 0f42800000;
	div.rn.f32 	%f490, %f4951, %f489;
	mov.f32 	%f12383, 0f00000000;
	@%p24 bra 	$L__BB0_268;
	setp.lt.u32 	%p177, %r89, 3;
	mov.f32 	%f12383, 0f00000000;
	mov.b32 	%r8034, 0;
	@%p177 bra 	$L__BB0_242;
	mov.f32 	%f12383, 0f00000000;
	mov.b32 	%r8028, 0;
$L__BB0_241:
	.pragma "nounroll";
	mul.wide.u32 	%rd288, %r8028, 4;
	add.s64 	%rd289, %rd13, %rd288;
	.pragma "used_bytes_mask 30583";
	ld.local.v4.b32 	{%r2002, %r2003, %r2004, %r2005}, [%rd289];
	bfe.u32 	%r2006, %r2005, 16, 8;
	cvt.u16.u32 	%rs772, %r2006;
	bfe.u32 	%r2007, %r2005, 8, 8;
	cvt.u16.u32 	%rs773, %r2007;
	bfe.u32 	%r2008, %r2005, 0, 8;
	cvt.u16.u32 	%rs774, %r2008;
	bfe.u32 	%r2009, %r2004, 16, 8;
	cvt.u16.u32 	%rs775, %r2009;
	bfe.u32 	%r2010, %r2004, 8, 8;
	cvt.u16.u32 	%rs776, %r2010;
	bfe.u32 	%r2011, %r2004, 0, 8;
	cvt.u16.u32 	%rs777, %r2011;
	bfe.u32 	%r2012, %r2003, 16, 8;
	cvt.u16.u32 	%rs778, %r2012;
	bfe.u32 	%r2013, %r2003, 8, 8;
	cvt.u16.u32 	%rs779, %r2013;
	bfe.u32 	%r2014, %r2003, 0, 8;
	cvt.u16.u32 	%rs780, %r2014;
	bfe.u32 	%r2015, %r2002, 16, 8;
	cvt.u16.u32 	%rs781, %r2015;
	bfe.u32 	%r2016, %r2002, 8, 8;
	cvt.u16.u32 	%rs782, %r2016;
	bfe.u32 	%r2017, %r2002, 0, 8;
	cvt.u16.u32 	%rs783, %r2017;
	and.b16  	%rs784, %rs783, 255;
	and.b16  	%rs785, %rs782, 255;
	and.b16  	%rs786, %rs781, 255;
	and.b16  	%rs787, %rs780, 255;
	and.b16  	%rs788, %rs779, 255;
	and.b16  	%rs789, %rs778, 255;
	and.b16  	%rs790, %rs777, 255;
	and.b16  	%rs791, %rs776, 255;
	and.b16  	%rs792, %rs775, 255;
	and.b16  	%rs793, %rs774, 255;
	and.b16  	%rs794, %rs773, 255;
	and.b16  	%rs795, %rs772, 255;
	cvt.rn.f32.u16 	%f4955, %rs784;
	cvt.rn.f32.u16 	%f4956, %rs785;
	cvt.rn.f32.u16 	%f4957, %rs786;
	sub.f32 	%f4958, %f4955, %f124;
	sub.f32 	%f4959, %f4956, %f123;
	sub.f32 	%f4960, %f4957, %f409;
	mul.f32 	%f4961, %f12359, %f4959;
	fma.rn.f32 	%f4962, %f12358, %f4958, %f4961;
	fma.rn.f32 	%f4963, %f12360, %f4960, %f4962;
	mul.f32 	%f4964, %f12357, %f4963;
	max.f32 	%f4965, %f4964, 0f00000000;
	min.f32 	%f4966, %f4965, 0f3F800000;
	mul.f32 	%f4967, %f489, %f4966;
	cvt.rni.u32.f32 	%r2018, %f4967;
	cvt.rn.f32.u32 	%f4968, %r2018;
	mul.f32 	%f4969, %f490, %f4968;
	cvt.rni.f32.f32 	%f4970, %f4969;
	mov.f32 	%f4971, 0f42800000;
	sub.f32 	%f4972, %f4971, %f4970;
	mul.f32 	%f4973, %f124, %f4972;
	fma.rn.f32 	%f4974, %f120, %f4970, %f4973;
	mul.f32 	%f4975, %f4974, 0f3C800000;
	mul.f32 	%f4976, %f123, %f4972;
	fma.rn.f32 	%f4977, %f12215, %f4970, %f4976;
	mul.f32 	%f4978, %f4977, 0f3C800000;
	mul.f32 	%f4979, %f409, %f4972;
	fma.rn.f32 	%f4980, %f118, %f4970, %f4979;
	mul.f32 	%f4981, %f4980, 0f3C800000;
	sub.f32 	%f4982, %f4955, %f4975;
	sub.f32 	%f4983, %f4956, %f4978;
	sub.f32 	%f4984, %f4957, %f4981;
	mul.f32 	%f4985, %f4983, %f4983;
	fma.rn.f32 	%f4986, %f4982, %f4982, %f4985;
	fma.rn.f32 	%f4987, %f4984, %f4984, %f4986;
	add.f32 	%f4988, %f12383, %f4987;
	cvt.rn.f32.u16 	%f4989, %rs787;
	cvt.rn.f32.u16 	%f4990, %rs788;
	cvt.rn.f32.u16 	%f4991, %rs789;
	sub.f32 	%f4992, %f4989, %f124;
	sub.f32 	%f4993, %f4990, %f123;
	sub.f32 	%f4994, %f4991, %f409;
	mul.f32 	%f4995, %f12359, %f4993;
	fma.rn.f32 	%f4996, %f12358, %f4992, %f4995;
	fma.rn.f32 	%f4997, %f12360, %f4994, %f4996;
	mul.f32 	%f4998, %f12357, %f4997;
	max.f32 	%f4999, %f4998, 0f00000000;
	min.f32 	%f5000, %f4999, 0f3F800000;
	mul.f32 	%f5001, %f489, %f5000;
	cvt.rni.u32.f32 	%r2019, %f5001;
	cvt.rn.f32.u32 	%f5002, %r2019;
	mul.f32 	%f5003, %f490, %f5002;
	cvt.rni.f32.f32 	%f5004, %f5003;
	sub.f32 	%f5005, %f4971, %f5004;
	mul.f32 	%f5006, %f124, %f5005;
	fma.rn.f32 	%f5007, %f120, %f5004, %f5006;
	mul.f32 	%f5008, %f5007, 0f3C800000;
	mul.f32 	%f5009, %f123, %f5005;
	fma.rn.f32 	%f5010, %f12215, %f5004, %f5009;
	mul.f32 	%f5011, %f5010, 0f3C800000;
	mul.f32 	%f5012, %f409, %f5005;
	fma.rn.f32 	%f5013, %f118, %f5004, %f5012;
	mul.f32 	%f5014, %f5013, 0f3C800000;
	sub.f32 	%f5015, %f4989, %f5008;
	sub.f32 	%f5016, %f4990, %f5011;
	sub.f32 	%f5017, %f4991, %f5014;
	mul.f32 	%f5018, %f5016, %f5016;
	fma.rn.f32 	%f5019, %f5015, %f5015, %f5018;
	fma.rn.f32 	%f5020, %f5017, %f5017, %f5019;
	add.f32 	%f5021, %f4988, %f5020;
	cvt.rn.f32.u16 	%f5022, %rs790;
	cvt.rn.f32.u16 	%f5023, %rs791;
	cvt.rn.f32.u16 	%f5024, %rs792;
	sub.f32 	%f5025, %f5022, %f124;
	sub.f32 	%f5026, %f5023, %f123;
	sub.f32 	%f5027, %f5024, %f409;
	mul.f32 	%f5028, %f12359, %f5026;
	fma.rn.f32 	%f5029, %f12358, %f5025, %f5028;
	fma.rn.f32 	%f5030, %f12360, %f5027, %f5029;
	mul.f32 	%f5031, %f12357, %f5030;
	max.f32 	%f5032, %f5031, 0f00000000;
	min.f32 	%f5033, %f5032, 0f3F800000;
	mul.f32 	%f5034, %f489, %f5033;
	cvt.rni.u32.f32 	%r2020, %f5034;
	cvt.rn.f32.u32 	%f5035, %r2020;
	mul.f32 	%f5036, %f490, %f5035;
	cvt.rni.f32.f32 	%f5037, %f5036;
	sub.f32 	%f5038, %f4971, %f5037;
	mul.f32 	%f5039, %f124, %f5038;
	fma.rn.f32 	%f5040, %f120, %f5037, %f5039;
	mul.f32 	%f5041, %f5040, 0f3C800000;
	mul.f32 	%f5042, %f123, %f5038;
	fma.rn.f32 	%f5043, %f12215, %f5037, %f5042;
	mul.f32 	%f5044, %f5043, 0f3C800000;
	mul.f32 	%f5045, %f409, %f5038;
	fma.rn.f32 	%f5046, %f118, %f5037, %f5045;
	mul.f32 	%f5047, %f5046, 0f3C800000;
	sub.f32 	%f5048, %f5022, %f5041;
	sub.f32 	%f5049, %f5023, %f5044;
	sub.f32 	%f5050, %f5024, %f5047;
	mul.f32 	%f5051, %f5049, %f5049;
	fma.rn.f32 	%f5052, %f5048, %f5048, %f5051;
	fma.rn.f32 	%f5053, %f5050, %f5050, %f5052;
	add.f32 	%f5054, %f5021, %f5053;
	cvt.rn.f32.u16 	%f5055, %rs793;
	cvt.rn.f32.u16 	%f5056, %rs794;
	cvt.rn.f32.u16 	%f5057, %rs795;
	sub.f32 	%f5058, %f5055, %f124;
	sub.f32 	%f5059, %f5056, %f123;
	sub.f32 	%f5060, %f5057, %f409;
	mul.f32 	%f5061, %f12359, %f5059;
	fma.rn.f32 	%f5062, %f12358, %f5058, %f5061;
	fma.rn.f32 	%f5063, %f12360, %f5060, %f5062;
	mul.f32 	%f5064, %f12357, %f5063;
	max.f32 	%f5065, %f5064, 0f00000000;
	min.f32 	%f5066, %f5065, 0f3F800000;
	mul.f32 	%f5067, %f489, %f5066;
	cvt.rni.u32.f32 	%r2021, %f5067;
	cvt.rn.f32.u32 	%f5068, %r2021;
	mul.f32 	%f5069, %f490, %f5068;
	cvt.rni.f32.f32 	%f5070, %f5069;
	sub.f32 	%f5071, %f4971, %f5070;
	mul.f32 	%f5072, %f124, %f5071;
	fma.rn.f32 	%f5073, %f120, %f5070, %f5072;
	mul.f32 	%f5074, %f5073, 0f3C800000;
	mul.f32 	%f5075, %f123, %f5071;
	fma.rn.f32 	%f5076, %f12215, %f5070, %f5075;
	mul.f32 	%f5077, %f5076, 0f3C800000;
	mul.f32 	%f5078, %f409, %f5071;
	fma.rn.f32 	%f5079, %f118, %f5070, %f5078;
	mul.f32 	%f5080, %f5079, 0f3C800000;
	sub.f32 	%f5081, %f5055, %f5074;
	sub.f32 	%f5082, %f5056, %f5077;
	sub.f32 	%f5083, %f5057, %f5080;
	mul.f32 	%f5084, %f5082, %f5082;
	fma.rn.f32 	%f5085, %f5081, %f5081, %f5084;
	fma.rn.f32 	%f5086, %f5083, %f5083, %f5085;
	add.f32 	%f12383, %f5054, %f5086;
	add.s32 	%r8028, %r8028, 4;
	and.b32  	%r8034, %r7967, 65532;
	setp.eq.s32 	%p178, %r8028, %r8034;
	@%p178 bra 	$L__BB0_242;
	bra.uni 	$L__BB0_241;
$L__BB0_242:
	and.b32  	%r202, %r7967, 3;
	setp.eq.s32 	%p179, %r202, 0;
	@%p179 bra 	$L__BB0_268;
	setp.eq.s32 	%p180, %r202, 1;
	@%p180 bra 	$L__BB0_245;
	mul.wide.u32 	%rd290, %r8034, 4;
	add.s64 	%rd291, %rd13, %rd290;
	.pragma "used_bytes_mask 7";
	ld.local.u32 	%r2022, [%rd291];
	bfe.u32 	%r2023, %r2022, 0, 8;
	cvt.u16.u32 	%rs796, %r2023;
	and.b16  	%rs797, %rs796, 255;
	bfe.u32 	%r2024, %r2022, 8, 8;
	cvt.u16.u32 	%rs798, %r2024;
	and.b16  	%rs799, %rs798, 255;
	bfe.u32 	%r2025, %r2022, 16, 8;
	cvt.u16.u32 	%rs800, %r2025;
	and.b16  	%rs801, %rs800, 255;
	cvt.rn.f32.u16 	%f5088, %rs797;
	cvt.rn.f32.u16 	%f5089, %rs799;
	cvt.rn.f32.u16 	%f5090, %rs801;
	sub.f32 	%f5091, %f5088, %f124;
	sub.f32 	%f5092, %f5089, %f123;
	sub.f32 	%f5093, %f5090, %f409;
	mul.f32 	%f5094, %f12359, %f5092;
	fma.rn.f32 	%f5095, %f12358, %f5091, %f5094;
	fma.rn.f32 	%f5096, %f12360, %f5093, %f5095;
	mul.f32 	%f5097, %f12357, %f5096;
	max.f32 	%f5098, %f5097, 0f00000000;
	min.f32 	%f5099, %f5098, 0f3F800000;
	mul.f32 	%f5100, %f489, %f5099;
	cvt.rni.u32.f32 	%r2026, %f5100;
	cvt.rn.f32.u32 	%f5101, %r2026;
	mul.f32 	%f5102, %f490, %f5101;
	cvt.rni.f32.f32 	%f5103, %f5102;
	mov.f32 	%f5104, 0f42800000;
	sub.f32 	%f5105, %f5104, %f5103;
	mul.f32 	%f5106, %f124, %f5105;
	fma.rn.f32 	%f5107, %f120, %f5103, %f5106;
	mul.f32 	%f5108, %f5107, 0f3C800000;
	mul.f32 	%f5109, %f123, %f5105;
	fma.rn.f32 	%f5110, %f12215, %f5103, %f5109;
	mul.f32 	%f5111, %f5110, 0f3C800000;
	mul.f32 	%f5112, %f409, %f5105;
	fma.rn.f32 	%f5113, %f118, %f5103, %f5112;
	mul.f32 	%f5114, %f5113, 0f3C800000;
	sub.f32 	%f5115, %f5088, %f5108;
	sub.f32 	%f5116, %f5089, %f5111;
	sub.f32 	%f5117, %f5090, %f5114;
	mul.f32 	%f5118, %f5116, %f5116;
	fma.rn.f32 	%f5119, %f5115, %f5115, %f5118;
	fma.rn.f32 	%f5120, %f5117, %f5117, %f5119;
	add.f32 	%f5121, %f12383, %f5120;
	.pragma "used_bytes_mask 7";
	ld.local.u32 	%r2027, [%rd291+4];
	bfe.u32 	%r2028, %r2027, 0, 8;
	cvt.u16.u32 	%rs802, %r2028;
	and.b16  	%rs803, %rs802, 255;
	bfe.u32 	%r2029, %r2027, 8, 8;
	cvt.u16.u32 	%rs804, %r2029;
	and.b16  	%rs805, %rs804, 255;
	bfe.u32 	%r2030, %r2027, 16, 8;
	cvt.u16.u32 	%rs806, %r2030;
	and.b16  	%rs807, %rs806, 255;
	cvt.rn.f32.u16 	%f5122, %rs803;
	cvt.rn.f32.u16 	%f5123, %rs805;
	cvt.rn.f32.u16 	%f5124, %rs807;
	sub.f32 	%f5125, %f5122, %f124;
	sub.f32 	%f5126, %f5123, %f123;
	sub.f32 	%f5127, %f5124, %f409;
	mul.f32 	%f5128, %f12359, %f5126;
	fma.rn.f32 	%f5129, %f12358, %f5125, %f5128;
	fma.rn.f32 	%f5130, %f12360, %f5127, %f5129;
	mul.f32 	%f5131, %f12357, %f5130;
	max.f32 	%f5132, %f5131, 0f00000000;
	min.f32 	%f5133, %f5132, 0f3F800000;
	mul.f32 	%f5134, %f489, %f5133;
	cvt.rni.u32.f32 	%r2031, %f5134;
	cvt.rn.f32.u32 	%f5135, %r2031;
	mul.f32 	%f5136, %f490, %f5135;
	cvt.rni.f32.f32 	%f5137, %f5136;
	sub.f32 	%f5138, %f5104, %f5137;
	mul.f32 	%f5139, %f124, %f5138;
	fma.rn.f32 	%f5140, %f120, %f5137, %f5139;
	mul.f32 	%f5141, %f5140, 0f3C800000;
	mul.f32 	%f5142, %f123, %f5138;
	fma.rn.f32 	%f5143, %f12215, %f5137, %f5142;
	mul.f32 	%f5144, %f5143, 0f3C800000;
	mul.f32 	%f5145, %f409, %f5138;
	fma.rn.f32 	%f5146, %f118, %f5137, %f5145;
	mul.f32 	%f5147, %f5146, 0f3C800000;
	sub.f32 	%f5148, %f5122, %f5141;
	sub.f32 	%f5149, %f5123, %f5144;
	sub.f32 	%f5150, %f5124, %f5147;
	mul.f32 	%f5151, %f5149, %f5149;
	fma.rn.f32 	%f5152, %f5148, %f5148, %f5151;
	fma.rn.f32 	%f5153, %f5150, %f5150, %f5152;
	add.f32 	%f12383, %f5121, %f5153;
	add.s32 	%r8034, %r8034, 2;
$L__BB0_245:
	and.b32  	%r2032, %r7967, 1;
	setp.eq.b32 	%p181, %r2032, 1;
	not.pred 	%p182, %p181;
	@%p182 bra 	$L__BB0_268;
	mul.wide.u32 	%rd292, %r8034, 4;
	add.s64 	%rd293, %rd13, %rd292;
	.pragma "used_bytes_mask 7";
	ld.local.u32 	%r2033, [%rd293];
	bfe.u32 	%r2034, %r2033, 0, 8;
	cvt.u16.u32 	%rs808, %r2034;
	and.b16  	%rs809, %rs808, 255;
	bfe.u32 	%r2035, %r2033, 8, 8;
	cvt.u16.u32 	%rs810, %r2035;
	and.b16  	%rs811, %rs810, 255;
	bfe.u32 	%r2036, %r2033, 16, 8;
	cvt.u16.u32 	%rs812, %r2036;
	and.b16  	%rs813, %rs812, 255;
	cvt.rn.f32.u16 	%f5154, %rs809;
	cvt.rn.f32.u16 	%f5155, %rs811;
	cvt.rn.f32.u16 	%f5156, %rs813;
	sub.f32 	%f5157, %f5154, %f124;
	sub.f32 	%f5158, %f5155, %f123;
	sub.f32 	%f5159, %f5156, %f409;
	mul.f32 	%f5160, %f12359, %f5158;
	fma.rn.f32 	%f5161, %f12358, %f5157, %f5160;
	fma.rn.f32 	%f5162, %f12360, %f5159, %f5161;
	mul.f32 	%f5163, %f12357, %f5162;
	max.f32 	%f5164, %f5163, 0f00000000;
	min.f32 	%f5165, %f5164, 0f3F800000;
	mul.f32 	%f5166, %f489, %f5165;
	cvt.rni.u32.f32 	%r2037, %f5166;
	cvt.rn.f32.u32 	%f5167, %r2037;
	mul.f32 	%f5168, %f490, %f5167;
	cvt.rni.f32.f32 	%f5169, %f5168;
	mov.f32 	%f5170, 0f42800000;
	sub.f32 	%f5171, %f5170, %f5169;
	mul.f32 	%f5172, %f124, %f5171;
	fma.rn.f32 	%f5173, %f120, %f5169, %f5172;
	mul.f32 	%f5174, %f5173, 0f3C800000;
	mul.f32 	%f5175, %f123, %f5171;
	fma.rn.f32 	%f5176, %f12215, %f5169, %f5175;
	mul.f32 	%f5177, %f5176, 0f3C800000;
	mul.f32 	%f5178, %f409, %f5171;
	fma.rn.f32 	%f5179, %f118, %f5169, %f5178;
	mul.f32 	%f5180, %f5179, 0f3C800000;
	sub.f32 	%f5181, %f5154, %f5174;
	sub.f32 	%f5182, %f5155, %f5177;
	sub.f32 	%f5183, %f5156, %f5180;
	mul.f32 	%f5184, %f5182, %f5182;
	fma.rn.f32 	%f5185, %f5181, %f5181, %f5184;
	fma.rn.f32 	%f5186, %f5183, %f5183, %f5185;
	add.f32 	%f12383, %f12383, %f5186;
	bra.uni 	$L__BB0_268;
$L__BB0_247:
	ld.const.u32 	%r1941, [%rd16];
	setp.gt.u32 	%p160, %r1941, 5;
	@%p160 bra 	$L__BB0_259;
	sub.f32 	%f493, %f120, %f124;
	sub.f32 	%f494, %f12215, %f123;
	sub.f32 	%f495, %f118, %f409;
	mul.f32 	%f4706, %f494, %f494;
	fma.rn.f32 	%f4707, %f493, %f493, %f4706;
	fma.rn.f32 	%f496, %f495, %f495, %f4707;
	setp.lt.f32 	%p167, %f496, 0f34000000;
	mov.f32 	%f12362, 0f00000000;
	mov.f32 	%f12363, %f12362;
	mov.f32 	%f12364, %f12362;
	mov.f32 	%f12365, %f12362;
	@%p167 bra 	$L__BB0_250;
	rsqrt.approx.f32 	%f12362, %f496;
	mul.f32 	%f12363, %f493, %f12362;
	mul.f32 	%f12364, %f494, %f12362;
	mul.f32 	%f12365, %f495, %f12362;
$L__BB0_250:
	cvt.rn.f32.u32 	%f4709, %r187;
	add.f32 	%f505, %f4709, 0fBF800000;
	mov.f32 	%f4710, 0f42800000;
	div.rn.f32 	%f506, %f4710, %f505;
	mov.f32 	%f12383, 0f00000000;
	@%p24 bra 	$L__BB0_268;
	setp.lt.u32 	%p169, %r89, 3;
	mov.f32 	%f12383, 0f00000000;
	mov.b32 	%r8030, 0;
	@%p169 bra 	$L__BB0_254;
	mov.f32 	%f12383, 0f00000000;
	mov.b32 	%r8031, 0;
$L__BB0_253:
	.pragma "nounroll";
	mul.wide.u32 	%rd282, %r8031, 4;
	add.s64 	%rd283, %rd13, %rd282;
	.pragma "used_bytes_mask 30583";
	ld.local.v4.b32 	{%r1964, %r1965, %r1966, %r1967}, [%rd283];
	bfe.u32 	%r1968, %r1967, 16, 8;
	cvt.u16.u32 	%rs730, %r1968;
	bfe.u32 	%r1969, %r1967, 8, 8;
	cvt.u16.u32 	%rs731, %r1969;
	bfe.u32 	%r1970, %r1967, 0, 8;
	cvt.u16.u32 	%rs732, %r1970;
	bfe.u32 	%r1971, %r1966, 16, 8;
	cvt.u16.u32 	%rs733, %r1971;
	bfe.u32 	%r1972, %r1966, 8, 8;
	cvt.u16.u32 	%rs734, %r1972;
	bfe.u32 	%r1973, %r1966, 0, 8;
	cvt.u16.u32 	%rs735, %r1973;
	bfe.u32 	%r1974, %r1965, 16, 8;
	cvt.u16.u32 	%rs736, %r1974;
	bfe.u32 	%r1975, %r1965, 8, 8;
	cvt.u16.u32 	%rs737, %r1975;
	bfe.u32 	%r1976, %r1965, 0, 8;
	cvt.u16.u32 	%rs738, %r1976;
	bfe.u32 	%r1977, %r1964, 16, 8;
	cvt.u16.u32 	%rs739, %r1977;
	bfe.u32 	%r1978, %r1964, 8, 8;
	cvt.u16.u32 	%rs740, %r1978;
	bfe.u32 	%r1979, %r1964, 0, 8;
	cvt.u16.u32 	%rs741, %r1979;
	and.b16  	%rs742, %rs741, 255;
	and.b16  	%rs743, %rs740, 255;
	and.b16  	%rs744, %rs739, 255;
	and.b16  	%rs745, %rs738, 255;
	and.b16  	%rs746, %rs737, 255;
	and.b16  	%rs747, %rs736, 255;
	and.b16  	%rs748, %rs735, 255;
	and.b16  	%rs749, %rs734, 255;
	and.b16  	%rs750, %rs733, 255;
	and.b16  	%rs751, %rs732, 255;
	and.b16  	%rs752, %rs731, 255;
	and.b16  	%rs753, %rs730, 255;
	cvt.rn.f32.u16 	%f4714, %rs742;
	cvt.rn.f32.u16 	%f4715, %rs743;
	cvt.rn.f32.u16 	%f4716, %rs744;
	sub.f32 	%f4717, %f4714, %f124;
	sub.f32 	%f4718, %f4715, %f123;
	sub.f32 	%f4719, %f4716, %f409;
	mul.f32 	%f4720, %f12364, %f4718;
	fma.rn.f32 	%f4721, %f12363, %f4717, %f4720;
	fma.rn.f32 	%f4722, %f12365, %f4719, %f4721;
	mul.f32 	%f4723, %f12362, %f4722;
	max.f32 	%f4724, %f4723, 0f00000000;
	min.f32 	%f4725, %f4724, 0f3F800000;
	mul.f32 	%f4726, %f505, %f4725;
	cvt.rni.u32.f32 	%r1980, %f4726;
	cvt.rn.f32.u32 	%f4727, %r1980;
	mul.f32 	%f4728, %f506, %f4727;
	cvt.rni.f32.f32 	%f4729, %f4728;
	mov.f32 	%f4730, 0f42800000;
	sub.f32 	%f4731, %f4730, %f4729;
	mul.f32 	%f4732, %f124, %f4731;
	fma.rn.f32 	%f4733, %f120, %f4729, %f4732;
	mul.f32 	%f4734, %f4733, 0f3C800000;
	mul.f32 	%f4735, %f123, %f4731;
	fma.rn.f32 	%f4736, %f12215, %f4729, %f4735;
	mul.f32 	%f4737, %f4736, 0f3C800000;
	mul.f32 	%f4738, %f409, %f4731;
	fma.rn.f32 	%f4739, %f118, %f4729, %f4738;
	mul.f32 	%f4740, %f4739, 0f3C800000;
	sub.f32 	%f4741, %f4714, %f4734;
	sub.f32 	%f4742, %f4715, %f4737;
	sub.f32 	%f4743, %f4716, %f4740;
	mul.f32 	%f4744, %f4742, %f4742;
	fma.rn.f32 	%f4745, %f4741, %f4741, %f4744;
	fma.rn.f32 	%f4746, %f4743, %f4743, %f4745;
	add.f32 	%f4747, %f12383, %f4746;
	cvt.rn.f32.u16 	%f4748, %rs745;
	cvt.rn.f32.u16 	%f4749, %rs746;
	cvt.rn.f32.u16 	%f4750, %rs747;
	sub.f32 	%f4751, %f4748, %f124;
	sub.f32 	%f4752, %f4749, %f123;
	sub.f32 	%f4753, %f4750, %f409;
	mul.f32 	%f4754, %f12364, %f4752;
	fma.rn.f32 	%f4755, %f12363, %f4751, %f4754;
	fma.rn.f32 	%f4756, %f12365, %f4753, %f4755;
	mul.f32 	%f4757, %f12362, %f4756;
	max.f32 	%f4758, %f4757, 0f00000000;
	min.f32 	%f4759, %f4758, 0f3F800000;
	mul.f32 	%f4760, %f505, %f4759;
	cvt.rni.u32.f32 	%r1981, %f4760;
	cvt.rn.f32.u32 	%f4761, %r1981;
	mul.f32 	%f4762, %f506, %f4761;
	cvt.rni.f32.f32 	%f4763, %f4762;
	sub.f32 	%f4764, %f4730, %f4763;
	mul.f32 	%f4765, %f124, %f4764;
	fma.rn.f32 	%f4766, %f120, %f4763, %f4765;
	mul.f32 	%f4767, %f4766, 0f3C800000;
	mul.f32 	%f4768, %f123, %f4764;
	fma.rn.f32 	%f4769, %f12215, %f4763, %f4768;
	mul.f32 	%f4770, %f4769, 0f3C800000;
	mul.f32 	%f4771, %f409, %f4764;
	fma.rn.f32 	%f4772, %f118, %f4763, %f4771;
	mul.f32 	%f4773, %f4772, 0f3C800000;
	sub.f32 	%f4774, %f4748, %f4767;
	sub.f32 	%f4775, %f4749, %f4770;
	sub.f32 	%f4776, %f4750, %f4773;
	mul.f32 	%f4777, %f4775, %f4775;
	fma.rn.f32 	%f4778, %f4774, %f4774, %f4777;
	fma.rn.f32 	%f4779, %f4776, %f4776, %f4778;
	add.f32 	%f4780, %f4747, %f4779;
	cvt.rn.f32.u16 	%f4781, %rs748;
	cvt.rn.f32.u16 	%f4782, %rs749;
	cvt.rn.f32.u16 	%f4783, %rs750;
	sub.f32 	%f4784, %f4781, %f124;
	sub.f32 	%f4785, %f4782, %f123;
	sub.f32 	%f4786, %f4783, %f409;
	mul.f32 	%f4787, %f12364, %f4785;
	fma.rn.f32 	%f4788, %f12363, %f4784, %f4787;
	fma.rn.f32 	%f4789, %f12365, %f4786, %f4788;
	mul.f32 	%f4790, %f12362, %f4789;
	max.f32 	%f4791, %f4790, 0f00000000;
	min.f32 	%f4792, %f4791, 0f3F800000;
	mul.f32 	%f4793, %f505, %f4792;
	cvt.rni.u32.f32 	%r1982, %f4793;
	cvt.rn.f32.u32 	%f4794, %r1982;
	mul.f32 	%f4795, %f506, %f4794;
	cvt.rni.f32.f32 	%f4796, %f4795;
	sub.f32 	%f4797, %f4730, %f4796;
	mul.f32 	%f4798, %f124, %f4797;
	fma.rn.f32 	%f4799, %f120, %f4796, %f4798;
	mul.f32 	%f4800, %f4799, 0f3C800000;
	mul.f32 	%f4801, %f123, %f4797;
	fma.rn.f32 	%f4802, %f12215, %f4796, %f4801;
	mul.f32 	%f4803, %f4802, 0f3C800000;
	mul.f32 	%f4804, %f409, %f4797;
	fma.rn.f32 	%f4805, %f118, %f4796, %f4804;
	mul.f32 	%f4806, %f4805, 0f3C800000;
	sub.f32 	%f4807, %f4781, %f4800;
	sub.f32 	%f4808, %f4782, %f4803;
	sub.f32 	%f4809, %f4783, %f4806;
	mul.f32 	%f4810, %f4808, %f4808;
	fma.rn.f32 	%f4811, %f4807, %f4807, %f4810;
	fma.rn.f32 	%f4812, %f4809, %f4809, %f4811;
	add.f32 	%f4813, %f4780, %f4812;
	cvt.rn.f32.u16 	%f4814, %rs751;
	cvt.rn.f32.u16 	%f4815, %rs752;
	cvt.rn.f32.u16 	%f4816, %rs753;
	sub.f32 	%f4817, %f4814, %f124;
	sub.f32 	%f4818, %f4815, %f123;
	sub.f32 	%f4819, %f4816, %f409;
	mul.f32 	%f4820, %f12364, %f4818;
	fma.rn.f32 	%f4821, %f12363, %f4817, %f4820;
	fma.rn.f32 	%f4822, %f12365, %f4819, %f4821;
	mul.f32 	%f4823, %f12362, %f4822;
	max.f32 	%f4824, %f4823, 0f00000000;
	min.f32 	%f4825, %f4824, 0f3F800000;
	mul.f32 	%f4826, %f505, %f4825;
	cvt.rni.u32.f32 	%r1983, %f4826;
	cvt.rn.f32.u32 	%f4827, %r1983;
	mul.f32 	%f4828, %f506, %f4827;
	cvt.rni.f32.f32 	%f4829, %f4828;
	sub.f32 	%f4830, %f4730, %f4829;
	mul.f32 	%f4831, %f124, %f4830;
	fma.rn.f32 	%f4832, %f120, %f4829, %f4831;
	mul.f32 	%f4833, %f4832, 0f3C800000;
	mul.f32 	%f4834, %f123, %f4830;
	fma.rn.f32 	%f4835, %f12215, %f4829, %f4834;
	mul.f32 	%f4836, %f4835, 0f3C800000;
	mul.f32 	%f4837, %f409, %f4830;
	fma.rn.f32 	%f4838, %f118, %f4829, %f4837;
	mul.f32 	%f4839, %f4838, 0f3C800000;
	sub.f32 	%f4840, %f4814, %f4833;
	sub.f32 	%f4841, %f4815, %f4836;
	sub.f32 	%f4842, %f4816, %f4839;
	mul.f32 	%f4843, %f4841, %f4841;
	fma.rn.f32 	%f4844, %f4840, %f4840, %f4843;
	fma.rn.f32 	%f4845, %f4842, %f4842, %f4844;
	add.f32 	%f12383, %f4813, %f4845;
	add.s32 	%r8031, %r8031, 4;
	and.b32  	%r8030, %r7967, 65532;
	setp.eq.s32 	%p170, %r8031, %r8030;
	@%p170 bra 	$L__BB0_254;
	bra.uni 	$L__BB0_253;
$L__BB0_254:
	and.b32  	%r192, %r7967, 3;
	setp.eq.s32 	%p171, %r192, 0;
	@%p171 bra 	$L__BB0_268;
	setp.eq.s32 	%p172, %r192, 1;
	@%p172 bra 	$L__BB0_257;
	mul.wide.u32 	%rd284, %r8030, 4;
	add.s64 	%rd285, %rd13, %rd284;
	.pragma "used_bytes_mask 7";
	ld.local.u32 	%r1984, [%rd285];
	bfe.u32 	%r1985, %r1984, 0, 8;
	cvt.u16.u32 	%rs754, %r1985;
	and.b16  	%rs755, %rs754, 255;
	bfe.u32 	%r1986, %r1984, 8, 8;
	cvt.u16.u32 	%rs756, %r1986;
	and.b16  	%rs757, %rs756, 255;
	bfe.u32 	%r1987, %r1984, 16, 8;
	cvt.u16.u32 	%rs758, %r1987;
	and.b16  	%rs759, %rs758, 255;
	cvt.rn.f32.u16 	%f4847, %rs755;
	cvt.rn.f32.u16 	%f4848, %rs757;
	cvt.rn.f32.u16 	%f4849, %rs759;
	sub.f32 	%f4850, %f4847, %f124;
	sub.f32 	%f4851, %f4848, %f123;
	sub.f32 	%f4852, %f4849, %f409;
	mul.f32 	%f4853, %f12364, %f4851;
	fma.rn.f32 	%f4854, %f12363, %f4850, %f4853;
	fma.rn.f32 	%f4855, %f12365, %f4852, %f4854;
	mul.f32 	%f4856, %f12362, %f4855;
	max.f32 	%f4857, %f4856, 0f00000000;
	min.f32 	%f4858, %f4857, 0f3F800000;
	mul.f32 	%f4859, %f505, %f4858;
	cvt.rni.u32.f32 	%r1988, %f4859;
	cvt.rn.f32.u32 	%f4860, %r1988;
	mul.f32 	%f4861, %f506, %f4860;
	cvt.rni.f32.f32 	%f4862, %f4861;
	mov.f32 	%f4863, 0f42800000;
	sub.f32 	%f4864, %f4863, %f4862;
	mul.f32 	%f4865, %f124, %f4864;
	fma.rn.f32 	%f4866, %f120, %f4862, %f4865;
	mul.f32 	%f4867, %f4866, 0f3C800000;
	mul.f32 	%f4868, %f123, %f4864;
	fma.rn.f32 	%f4869, %f12215, %f4862, %f4868;
	mul.f32 	%f4870, %f4869, 0f3C800000;
	mul.f32 	%f4871, %f409, %f4864;
	fma.rn.f32 	%f4872, %f118, %f4862, %f4871;
	mul.f32 	%f4873, %f4872, 0f3C800000;
	sub.f32 	%f4874, %f4847, %f4867;
	sub.f32 	%f4875, %f4848, %f4870;
	sub.f32 	%f4876, %f4849, %f4873;
	mul.f32 	%f4877, %f4875, %f4875;
	fma.rn.f32 	%f4878, %f4874, %f4874, %f4877;
	fma.rn.f32 	%f4879, %f4876, %f4876, %f4878;
	add.f32 	%f4880, %f12383, %f4879;
	.pragma "used_bytes_mask 7";
	ld.local.u32 	%r1989, [%rd285+4];
	bfe.u32 	%r1990, %r1989, 0, 8;
	cvt.u16.u32 	%rs760, %r1990;
	and.b16  	%rs761, %rs760, 255;
	bfe.u32 	%r1991, %r1989, 8, 8;
	cvt.u16.u32 	%rs762, %r1991;
	and.b16  	%rs763, %rs762, 255;
	bfe.u32 	%r1992, %r1989, 16, 8;
	cvt.u16.u32 	%rs764, %r1992;
	and.b16  	%rs765, %rs764, 255;
	cvt.rn.f32.u16 	%f4881, %rs761;
	cvt.rn.f32.u16 	%f4882, %rs763;
	cvt.rn.f32.u16 	%f4883, %rs765;
	sub.f32 	%f4884, %f4881, %f124;
	sub.f32 	%f4885, %f4882, %f123;
	sub.f32 	%f4886, %f4883, %f409;
	mul.f32 	%f4887, %f12364, %f4885;
	fma.rn.f32 	%f4888, %f12363, %f4884, %f4887;
	fma.rn.f32 	%f4889, %f12365, %f4886, %f4888;
	mul.f32 	%f4890, %f12362, %f4889;
	max.f32 	%f4891, %f4890, 0f00000000;
	min.f32 	%f4892, %f4891, 0f3F800000;
	mul.f32 	%f4893, %f505, %f4892;
	cvt.rni.u32.f32 	%r1993, %f4893;
	cvt.rn.f32.u32 	%f4894, %r1993;
	mul.f32 	%f4895, %f506, %f4894;
	cvt.rni.f32.f32 	%f4896, %f4895;
	sub.f32 	%f4897, %f4863, %f4896;
	mul.f32 	%f4898, %f124, %f4897;
	fma.rn.f32 	%f4899, %f120, %f4896, %f4898;
	mul.f32 	%f4900, %f4899, 0f3C800000;
	mul.f32 	%f4901, %f123, %f4897;
	fma.rn.f32 	%f4902, %f12215, %f4896, %f4901;
	mul.f32 	%f4903, %f4902, 0f3C800000;
	mul.f32 	%f4904, %f409, %f4897;
	fma.rn.f32 	%f4905, %f118, %f4896, %f4904;
	mul.f32 	%f4906, %f4905, 0f3C800000;
	sub.f32 	%f4907, %f4881, %f4900;
	sub.f32 	%f4908, %f4882, %f4903;
	sub.f32 	%f4909, %f4883, %f4906;
	mul.f32 	%f4910, %f4908, %f4908;
	fma.rn.f32 	%f4911, %f4907, %f4907, %f4910;
	fma.rn.f32 	%f4912, %f4909, %f4909, %f4911;
	add.f32 	%f12383, %f4880, %f4912;
	add.s32 	%r8030, %r8030, 2;
$L__BB0_257:
	and.b32  	%r1994, %r7967, 1;
	setp.eq.b32 	%p173, %r1994, 1;
	not.pred 	%p174, %p173;
	@%p174 bra 	$L__BB0_268;
	mul.wide.u32 	%rd286, %r8030, 4;
	add.s64 	%rd287, %rd13, %rd286;
	.pragma "used_bytes_mask 7";
	ld.local.u32 	%r1995, [%rd287];
	bfe.u32 	%r1996, %r1995, 0, 8;
	cvt.u16.u32 	%rs766, %r1996;
	and.b16  	%rs767, %rs766, 255;
	bfe.u32 	%r1997, %r1995, 8, 8;
	cvt.u16.u32 	%rs768, %r1997;
	and.b16  	%rs769, %rs768, 255;
	bfe.u32 	%r1998, %r1995, 16, 8;
	cvt.u16.u32 	%rs770, %r1998;
	and.b16  	%rs771, %rs770, 255;
	cvt.rn.f32.u16 	%f4913, %rs767;
	cvt.rn.f32.u16 	%f4914, %rs769;
	cvt.rn.f32.u16 	%f4915, %rs771;
	sub.f32 	%f4916, %f4913, %f124;
	sub.f32 	%f4917, %f4914, %f123;
	sub.f32 	%f4918, %f4915, %f409;
	mul.f32 	%f4919, %f12364, %f4917;
	fma.rn.f32 	%f4920, %f12363, %f4916, %f4919;
	fma.rn.f32 	%f4921, %f12365, %f4918, %f4920;
	mul.f32 	%f4922, %f12362, %f4921;
	max.f32 	%f4923, %f4922, 0f00000000;
	min.f32 	%f4924, %f4923, 0f3F800000;
	mul.f32 	%f4925, %f505, %f4924;
	cvt.rni.u32.f32 	%r1999, %f4925;
	cvt.rn.f32.u32 	%f4926, %r1999;
	mul.f32 	%f4927, %f506, %f4926;
	cvt.rni.f32.f32 	%f4928, %f4927;
	mov.f32 	%f4929, 0f42800000;
	sub.f32 	%f4930, %f4929, %f4928;
	mul.f32 	%f4931, %f124, %f4930;
	fma.rn.f32 	%f4932, %f120, %f4928, %f4931;
	mul.f32 	%f4933, %f4932, 0f3C800000;
	mul.f32 	%f4934, %f123, %f4930;
	fma.rn.f32 	%f4935, %f12215, %f4928, %f4934;
	mul.f32 	%f4936, %f4935, 0f3C800000;
	mul.f32 	%f4937, %f409, %f4930;
	fma.rn.f32 	%f4938, %f118, %f4928, %f4937;
	mul.f32 	%f4939, %f4938, 0f3C800000;
	sub.f32 	%f4940, %f4913, %f4933;
	sub.f32 	%f4941, %f4914, %f4936;
	sub.f32 	%f4942, %f4915, %f4939;
	mul.f32 	%f4943, %f4941, %f4941;
	fma.rn.f32 	%f4944, %f4940, %f4940, %f4943;
	fma.rn.f32 	%f4945, %f4942, %f4942, %f4944;
	add.f32 	%f12383, %f12383, %f4945;
	bra.uni 	$L__BB0_268;
$L__BB0_259:
	sub.f32 	%f515, %f120, %f124;
	sub.f32 	%f516, %f12215, %f123;
	sub.f32 	%f517, %f118, %f409;
	sub.f32 	%f518, %f117, %f121;
	mul.f32 	%f4573, %f516, %f516;
	fma.rn.f32 	%f4574, %f515, %f515, %f4573;
	fma.rn.f32 	%f4575, %f517, %f517, %f4574;
	fma.rn.f32 	%f519, %f518, %f518, %f4575;
	setp.lt.f32 	%p161, %f519, 0f34000000;
	mov.f32 	%f12371, 0f00000000;
	mov.f32 	%f12372, %f12371;
	mov.f32 	%f12373, %f12371;
	mov.f32 	%f12374, %f12371;
	mov.f32 	%f12375, %f12371;
	@%p161 bra 	$L__BB0_261;
	rsqrt.approx.f32 	%f12371, %f519;
	mul.f32 	%f12372, %f515, %f12371;
	mul.f32 	%f12373, %f516, %f12371;
	mul.f32 	%f12374, %f517, %f12371;
	mul.f32 	%f12375, %f518, %f12371;
$L__BB0_261:
	cvt.rn.f32.u32 	%f4577, %r187;
	add.f32 	%f530, %f4577, 0fBF800000;
	mov.f32 	%f4578, 0f42800000;
	div.rn.f32 	%f531, %f4578, %f530;
	mov.f32 	%f12383, 0f00000000;
	@%p24 bra 	$L__BB0_268;
	setp.eq.s32 	%p163, %r89, 0;
	mov.f32 	%f12383, 0f00000000;
	mov.b64 	%rd1392, 0;
	@%p163 bra 	$L__BB0_266;
	mov.f32 	%f12383, 0f00000000;
	mov.b32 	%r8032, 0;
$L__BB0_264:
	mul.wide.u32 	%rd278, %r8032, 4;
	add.s64 	%rd279, %rd13, %rd278;
	ld.local.v2.b32 	{%r1943, %r1944}, [%rd279];
	bfe.u32 	%r1945, %r1944, 24, 8;
	cvt.u16.u32 	%rs706, %r1945;
	bfe.u32 	%r1946, %r1944, 16, 8;
	cvt.u16.u32 	%rs707, %r1946;
	bfe.u32 	%r1947, %r1944, 8, 8;
	cvt.u16.u32 	%rs708, %r1947;
	bfe.u32 	%r1948, %r1944, 0, 8;
	cvt.u16.u32 	%rs709, %r1948;
	bfe.u32 	%r1949, %r1943, 24, 8;
	cvt.u16.u32 	%rs710, %r1949;
	bfe.u32 	%r1950, %r1943, 16, 8;
	cvt.u16.u32 	%rs711, %r1950;
	bfe.u32 	%r1951, %r1943, 8, 8;
	cvt.u16.u32 	%rs712, %r1951;
	bfe.u32 	%r1952, %r1943, 0, 8;
	cvt.u16.u32 	%rs713, %r1952;
	and.b16  	%rs714, %rs713, 255;
	and.b16  	%rs715, %rs712, 255;
	and.b16  	%rs716, %rs711, 255;
	and.b16  	%rs717, %rs710, 255;
	and.b16  	%rs718, %rs709, 255;
	and.b16  	%rs719, %rs708, 255;
	and.b16  	%rs720, %rs707, 255;
	and.b16  	%rs721, %rs706, 255;
	cvt.rn.f32.u16 	%f4582, %rs714;
	cvt.rn.f32.u16 	%f4583, %rs715;
	cvt.rn.f32.u16 	%f4584, %rs716;
	cvt.rn.f32.u16 	%f4585, %rs717;
	sub.f32 	%f4586, %f4582, %f124;
	sub.f32 	%f4587, %f4583, %f123;
	sub.f32 	%f4588, %f4584, %f409;
	sub.f32 	%f4589, %f4585, %f121;
	mul.f32 	%f4590, %f12373, %f4587;
	fma.rn.f32 	%f4591, %f12372, %f4586, %f4590;
	fma.rn.f32 	%f4592, %f12374, %f4588, %f4591;
	fma.rn.f32 	%f4593, %f12375, %f4589, %f4592;
	mul.f32 	%f4594, %f12371, %f4593;
	max.f32 	%f4595, %f4594, 0f00000000;
	min.f32 	%f4596, %f4595, 0f3F800000;
	mul.f32 	%f4597, %f530, %f4596;
	cvt.rni.u32.f32 	%r1953, %f4597;
	cvt.rn.f32.u32 	%f4598, %r1953;
	mul.f32 	%f4599, %f531, %f4598;
	cvt.rni.f32.f32 	%f4600, %f4599;
	mov.f32 	%f4601, 0f42800000;
	sub.f32 	%f4602, %f4601, %f4600;
	mul.f32 	%f4603, %f124, %f4602;
	fma.rn.f32 	%f4604, %f120, %f4600, %f4603;
	mul.f32 	%f4605, %f4604, 0f3C800000;
	mul.f32 	%f4606, %f123, %f4602;
	fma.rn.f32 	%f4607, %f12215, %f4600, %f4606;
	mul.f32 	%f4608, %f4607, 0f3C800000;
	mul.f32 	%f4609, %f409, %f4602;
	fma.rn.f32 	%f4610, %f118, %f4600, %f4609;
	mul.f32 	%f4611, %f4610, 0f3C800000;
	mul.f32 	%f4612, %f121, %f4602;
	fma.rn.f32 	%f4613, %f117, %f4600, %f4612;
	mul.f32 	%f4614, %f4613, 0f3C800000;
	sub.f32 	%f4615, %f4582, %f4605;
	sub.f32 	%f4616, %f4583, %f4608;
	sub.f32 	%f4617, %f4584, %f4611;
	sub.f32 	%f4618, %f4585, %f4614;
	mul.f32 	%f4619, %f4616, %f4616;
	fma.rn.f32 	%f4620, %f4615, %f4615, %f4619;
	fma.rn.f32 	%f4621, %f4617, %f4617, %f4620;
	fma.rn.f32 	%f4622, %f4618, %f4618, %f4621;
	add.f32 	%f4623, %f12383, %f4622;
	cvt.rn.f32.u16 	%f4624, %rs718;
	cvt.rn.f32.u16 	%f4625, %rs719;
	cvt.rn.f32.u16 	%f4626, %rs720;
	cvt.rn.f32.u16 	%f4627, %rs721;
	sub.f32 	%f4628, %f4624, %f124;
	sub.f32 	%f4629, %f4625, %f123;
	sub.f32 	%f4630, %f4626, %f409;
	sub.f32 	%f4631, %f4627, %f121;
	mul.f32 	%f4632, %f12373, %f4629;
	fma.rn.f32 	%f4633, %f12372, %f4628, %f4632;
	fma.rn.f32 	%f4634, %f12374, %f4630, %f4633;
	fma.rn.f32 	%f4635, %f12375, %f4631, %f4634;
	mul.f32 	%f4636, %f12371, %f4635;
	max.f32 	%f4637, %f4636, 0f00000000;
	min.f32 	%f4638, %f4637, 0f3F800000;
	mul.f32 	%f4639, %f530, %f4638;
	cvt.rni.u32.f32 	%r1954, %f4639;
	cvt.rn.f32.u32 	%f4640, %r1954;
	mul.f32 	%f4641, %f531, %f4640;
	cvt.rni.f32.f32 	%f4642, %f4641;
	sub.f32 	%f4643, %f4601, %f4642;
	mul.f32 	%f4644, %f124, %f4643;
	fma.rn.f32 	%f4645, %f120, %f4642, %f4644;
	mul.f32 	%f4646, %f4645, 0f3C800000;
	mul.f32 	%f4647, %f123, %f4643;
	fma.rn.f32 	%f4648, %f12215, %f4642, %f4647;
	mul.f32 	%f4649, %f4648, 0f3C800000;
	mul.f32 	%f4650, %f409, %f4643;
	fma.rn.f32 	%f4651, %f118, %f4642, %f4650;
	mul.f32 	%f4652, %f4651, 0f3C800000;
	mul.f32 	%f4653, %f121, %f4643;
	fma.rn.f32 	%f4654, %f117, %f4642, %f4653;
	mul.f32 	%f4655, %f4654, 0f3C800000;
	sub.f32 	%f4656, %f4624, %f4646;
	sub.f32 	%f4657, %f4625, %f4649;
	sub.f32 	%f4658, %f4626, %f4652;
	sub.f32 	%f4659, %f4627, %f4655;
	mul.f32 	%f4660, %f4657, %f4657;
	fma.rn.f32 	%f4661, %f4656, %f4656, %f4660;
	fma.rn.f32 	%f4662, %f4658, %f4658, %f4661;
	fma.rn.f32 	%f4663, %f4659, %f4659, %f4662;
	add.f32 	%f12383, %f4623, %f4663;
	add.s32 	%r8032, %r8032, 2;
	and.b32  	%r200, %r7967, 65534;
	setp.eq.s32 	%p164, %r8032, %r200;
	@%p164 bra 	$L__BB0_265;
	bra.uni 	$L__BB0_264;
$L__BB0_265:
	cvt.u64.u32 	%rd1392, %r200;
$L__BB0_266:
	and.b32  	%r1955, %r7967, 1;
	setp.eq.b32 	%p165, %r1955, 1;
	not.pred 	%p166, %p165;
	@%p166 bra 	$L__BB0_268;
	shl.b64 	%rd280, %rd1392, 2;
	add.s64 	%rd281, %rd13, %rd280;
	ld.local.u32 	%r1956, [%rd281];
	bfe.u32 	%r1957, %r1956, 0, 8;
	cvt.u16.u32 	%rs722, %r1957;
	and.b16  	%rs723, %rs722, 255;
	bfe.u32 	%r1958, %r1956, 8, 8;
	cvt.u16.u32 	%rs724, %r1958;
	and.b16  	%rs725, %rs724, 255;
	bfe.u32 	%r1959, %r1956, 16, 8;
	cvt.u16.u32 	%rs726, %r1959;
	and.b16  	%rs727, %rs726, 255;
	bfe.u32 	%r1960, %r1956, 24, 8;
	cvt.u16.u32 	%rs728, %r1960;
	and.b16  	%rs729, %rs728, 255;
	cvt.rn.f32.u16 	%f4664, %rs723;
	cvt.rn.f32.u16 	%f4665, %rs725;
	cvt.rn.f32.u16 	%f4666, %rs727;
	cvt.rn.f32.u16 	%f4667, %rs729;
	sub.f32 	%f4668, %f4664, %f124;
	sub.f32 	%f4669, %f4665, %f123;
	sub.f32 	%f4670, %f4666, %f409;
	sub.f32 	%f4671, %f4667, %f121;
	mul.f32 	%f4672, %f12373, %f4669;
	fma.rn.f32 	%f4673, %f12372, %f4668, %f4672;
	fma.rn.f32 	%f4674, %f12374, %f4670, %f4673;
	fma.rn.f32 	%f4675, %f12375, %f4671, %f4674;
	mul.f32 	%f4676, %f12371, %f4675;
	max.f32 	%f4677, %f4676, 0f00000000;
	min.f32 	%f4678, %f4677, 0f3F800000;
	mul.f32 	%f4679, %f530, %f4678;
	cvt.rni.u32.f32 	%r1961, %f4679;
	cvt.rn.f32.u32 	%f4680, %r1961;
	mul.f32 	%f4681, %f531, %f4680;
	cvt.rni.f32.f32 	%f4682, %f4681;
	mov.f32 	%f4683, 0f42800000;
	sub.f32 	%f4684, %f4683, %f4682;
	mul.f32 	%f4685, %f124, %f4684;
	fma.rn.f32 	%f4686, %f120, %f4682, %f4685;
	mul.f32 	%f4687, %f4686, 0f3C800000;
	mul.f32 	%f4688, %f123, %f4684;
	fma.rn.f32 	%f4689, %f12215, %f4682, %f4688;
	mul.f32 	%f4690, %f4689, 0f3C800000;
	mul.f32 	%f4691, %f409, %f4684;
	fma.rn.f32 	%f4692, %f118, %f4682, %f4691;
	mul.f32 	%f4693, %f4692, 0f3C800000;
	mul.f32 	%f4694, %f121, %f4684;
	fma.rn.f32 	%f4695, %f117, %f4682, %f4694;
	mul.f32 	%f4696, %f4695, 0f3C800000;
	sub.f32 	%f4697, %f4664, %f4687;
	sub.f32 	%f4698, %f4665, %f4690;
	sub.f32 	%f4699, %f4666, %f4693;
	sub.f32 	%f4700, %f4667, %f4696;
	mul.f32 	%f4701, %f4698, %f4698;
	fma.rn.f32 	%f4702, %f4697, %f4697, %f4701;
	fma.rn.f32 	%f4703, %f4699, %f4699, %f4702;
	fma.rn.f32 	%f4704, %f4700, %f4700, %f4703;
	add.f32 	%f12383, %f12383, %f4704;
$L__BB0_268:
	sub.f32 	%f5187, %f12383, %f12356;
	mul.f32 	%f544, %f5187, 0f3F000000;
	add.f32 	%f5188, %f121, 0fBF800000;
	max.f32 	%f5189, %f5188, 0f00000000;
	min.f32 	%f545, %f5189, 0f437F0000;
	add.f32 	%f5190, %f121, 0f3F800000;
	max.f32 	%f5191, %f5190, 0f00000000;
	min.f32 	%f546, %f5191, 0f437F0000;
	mov.u32 	%r206, %r12;
	@%p33 bra 	$L__BB0_270;
	ld.const.u32 	%r206, [%rd16+56];
$L__BB0_270:
	@%p34 bra 	$L__BB0_282;
	sub.f32 	%f547, %f120, %f124;
	sub.f32 	%f548, %f12215, %f123;
	sub.f32 	%f549, %f118, %f122;
	mul.f32 	%f5567, %f548, %f548;
	fma.rn.f32 	%f5568, %f547, %f547, %f5567;
	fma.rn.f32 	%f550, %f549, %f549, %f5568;
	setp.lt.f32 	%p200, %f550, 0f34000000;
	mov.f32 	%f12384, 0f00000000;
	mov.f32 	%f12385, %f12384;
	mov.f32 	%f12386, %f12384;
	mov.f32 	%f12387, %f12384;
	@%p200 bra 	$L__BB0_273;
	rsqrt.approx.f32 	%f12384, %f550;
	mul.f32 	%f12385, %f547, %f12384;
	mul.f32 	%f12386, %f548, %f12384;
	mul.f32 	%f12387, %f549, %f12384;
$L__BB0_273:
	cvt.rn.f32.u32 	%f5570, %r206;
	add.f32 	%f559, %f5570, 0fBF800000;
	mov.f32 	%f5571, 0f42800000;
	div.rn.f32 	%f560, %f5571, %f559;
	mov.f32 	%f12410, 0f00000000;
	@%p24 bra 	$L__BB0_303;
	setp.lt.u32 	%p202, %r89, 3;
	mov.f32 	%f12410, 0f00000000;
	mov.b32 	%r8042, 0;
	@%p202 bra 	$L__BB0_277;
	mov.f32 	%f12410, 0f00000000;
	mov.b32 	%r8036, 0;
$L__BB0_276:
	.pragma "nounroll";
	mul.wide.u32 	%rd305, %r8036, 4;
	add.s64 	%rd306, %rd13, %rd305;
	.pragma "used_bytes_mask 30583";
	ld.local.v4.b32 	{%r2099, %r2100, %r2101, %r2102}, [%rd306];
	bfe.u32 	%r2103, %r2102, 16, 8;
	cvt.u16.u32 	%rs880, %r2103;
	bfe.u32 	%r2104, %r2102, 8, 8;
	cvt.u16.u32 	%rs881, %r2104;
	bfe.u32 	%r2105, %r2102, 0, 8;
	cvt.u16.u32 	%rs882, %r2105;
	bfe.u32 	%r2106, %r2101, 16, 8;
	cvt.u16.u32 	%rs883, %r2106;
	bfe.u32 	%r2107, %r2101, 8, 8;
	cvt.u16.u32 	%rs884, %r2107;
	bfe.u32 	%r2108, %r2101, 0, 8;
	cvt.u16.u32 	%rs885, %r2108;
	bfe.u32 	%r2109, %r2100, 16, 8;
	cvt.u16.u32 	%rs886, %r2109;
	bfe.u32 	%r2110, %r2100, 8, 8;
	cvt.u16.u32 	%rs887, %r2110;
	bfe.u32 	%r2111, %r2100, 0, 8;
	cvt.u16.u32 	%rs888, %r2111;
	bfe.u32 	%r2112, %r2099, 16, 8;
	cvt.u16.u32 	%rs889, %r2112;
	bfe.u32 	%r2113, %r2099, 8, 8;
	cvt.u16.u32 	%rs890, %r2113;
	bfe.u32 	%r2114, %r2099, 0, 8;
	cvt.u16.u32 	%rs891, %r2114;
	and.b16  	%rs892, %rs891, 255;
	and.b16  	%rs893, %rs890, 255;
	and.b16  	%rs894, %rs889, 255;
	and.b16  	%rs895, %rs888, 255;
	and.b16  	%rs896, %rs887, 255;
	and.b16  	%rs897, %rs886, 255;
	and.b16  	%rs898, %rs885, 255;
	and.b16  	%rs899, %rs884, 255;
	and.b16  	%rs900, %rs883, 255;
	and.b16  	%rs901, %rs882, 255;
	and.b16  	%rs902, %rs881, 255;
	and.b16  	%rs903, %rs880, 255;
	cvt.rn.f32.u16 	%f5575, %rs892;
	cvt.rn.f32.u16 	%f5576, %rs893;
	cvt.rn.f32.u16 	%f5577, %rs894;
	sub.f32 	%f5578, %f5575, %f124;
	sub.f32 	%f5579, %f5576, %f123;
	sub.f32 	%f5580, %f5577, %f122;
	mul.f32 	%f5581, %f12386, %f5579;
	fma.rn.f32 	%f5582, %f12385, %f5578, %f5581;
	fma.rn.f32 	%f5583, %f12387, %f5580, %f5582;
	mul.f32 	%f5584, %f12384, %f5583;
	max.f32 	%f5585, %f5584, 0f00000000;
	min.f32 	%f5586, %f5585, 0f3F800000;
	mul.f32 	%f5587, %f559, %f5586;
	cvt.rni.u32.f32 	%r2115, %f5587;
	cvt.rn.f32.u32 	%f5588, %r2115;
	mul.f32 	%f5589, %f560, %f5588;
	cvt.rni.f32.f32 	%f5590, %f5589;
	mov.f32 	%f5591, 0f42800000;
	sub.f32 	%f5592, %f5591, %f5590;
	mul.f32 	%f5593, %f124, %f5592;
	fma.rn.f32 	%f5594, %f120, %f5590, %f5593;
	mul.f32 	%f5595, %f5594, 0f3C800000;
	mul.f32 	%f5596, %f123, %f5592;
	fma.rn.f32 	%f5597, %f12215, %f5590, %f5596;
	mul.f32 	%f5598, %f5597, 0f3C800000;
	mul.f32 	%f5599, %f122, %f5592;
	fma.rn.f32 	%f5600, %f118, %f5590, %f5599;
	mul.f32 	%f5601, %f5600, 0f3C800000;
	sub.f32 	%f5602, %f5575, %f5595;
	sub.f32 	%f5603, %f5576, %f5598;
	sub.f32 	%f5604, %f5577, %f5601;
	mul.f32 	%f5605, %f5603, %f5603;
	fma.rn.f32 	%f5606, %f5602, %f5602, %f5605;
	fma.rn.f32 	%f5607, %f5604, %f5604, %f5606;
	add.f32 	%f5608, %f12410, %f5607;
	cvt.rn.f32.u16 	%f5609, %rs895;
	cvt.rn.f32.u16 	%f5610, %rs896;
	cvt.rn.f32.u16 	%f5611, %rs897;
	sub.f32 	%f5612, %f5609, %f124;
	sub.f32 	%f5613, %f5610, %f123;
	sub.f32 	%f5614, %f5611, %f122;
	mul.f32 	%f5615, %f12386, %f5613;
	fma.rn.f32 	%f5616, %f12385, %f5612, %f5615;
	fma.rn.f32 	%f5617, %f12387, %f5614, %f5616;
	mul.f32 	%f5618, %f12384, %f5617;
	max.f32 	%f5619, %f5618, 0f00000000;
	min.f32 	%f5620, %f5619, 0f3F800000;
	mul.f32 	%f5621, %f559, %f5620;
	cvt.rni.u32.f32 	%r2116, %f5621;
	cvt.rn.f32.u32 	%f5622, %r2116;
	mul.f32 	%f5623, %f560, %f5622;
	cvt.rni.f32.f32 	%f5624, %f5623;
	sub.f32 	%f5625, %f5591, %f5624;
	mul.f32 	%f5626, %f124, %f5625;
	fma.rn.f32 	%f5627, %f120, %f5624, %f5626;
	mul.f32 	%f5628, %f5627, 0f3C800000;
	mul.f32 	%f5629, %f123, %f5625;
	fma.rn.f32 	%f5630, %f12215, %f5624, %f5629;
	mul.f32 	%f5631, %f5630, 0f3C800000;
	mul.f32 	%f5632, %f122, %f5625;
	fma.rn.f32 	%f5633, %f118, %f5624, %f5632;
	mul.f32 	%f5634, %f5633, 0f3C800000;
	sub.f32 	%f5635, %f5609, %f5628;
	sub.f32 	%f5636, %f5610, %f5631;
	sub.f32 	%f5637, %f5611, %f5634;
	mul.f32 	%f5638, %f5636, %f5636;
	fma.rn.f32 	%f5639, %f5635, %f5635, %f5638;
	fma.rn.f32 	%f5640, %f5637, %f5637, %f5639;
	add.f32 	%f5641, %f5608, %f5640;
	cvt.rn.f32.u16 	%f5642, %rs898;
	cvt.rn.f32.u16 	%f5643, %rs899;
	cvt.rn.f32.u16 	%f5644, %rs900;
	sub.f32 	%f5645, %f5642, %f124;
	sub.f32 	%f5646, %f5643, %f123;
	sub.f32 	%f5647, %f5644, %f122;
	mul.f32 	%f5648, %f12386, %f5646;
	fma.rn.f32 	%f5649, %f12385, %f5645, %f5648;
	fma.rn.f32 	%f5650, %f12387, %f5647, %f5649;
	mul.f32 	%f5651, %f12384, %f5650;
	max.f32 	%f5652, %f5651, 0f00000000;
	min.f32 	%f5653, %f5652, 0f3F800000;
	mul.f32 	%f5654, %f559, %f5653;
	cvt.rni.u32.f32 	%r2117, %f5654;
	cvt.rn.f32.u32 	%f5655, %r2117;
	mul.f32 	%f5656, %f560, %f5655;
	cvt.rni.f32.f32 	%f5657, %f5656;
	sub.f32 	%f5658, %f5591, %f5657;
	mul.f32 	%f5659, %f124, %f5658;
	fma.rn.f32 	%f5660, %f120, %f5657, %f5659;
	mul.f32 	%f5661, %f5660, 0f3C800000;
	mul.f32 	%f5662, %f123, %f5658;
	fma.rn.f32 	%f5663, %f12215, %f5657, %f5662;
	mul.f32 	%f5664, %f5663, 0f3C800000;
	mul.f32 	%f5665, %f122, %f5658;
	fma.rn.f32 	%f5666, %f118, %f5657, %f5665;
	mul.f32 	%f5667, %f5666, 0f3C800000;
	sub.f32 	%f5668, %f5642, %f5661;
	sub.f32 	%f5669, %f5643, %f5664;
	sub.f32 	%f5670, %f5644, %f5667;
	mul.f32 	%f5671, %f5669, %f5669;
	fma.rn.f32 	%f5672, %f5668, %f5668, %f5671;
	fma.rn.f32 	%f5673, %f5670, %f5670, %f5672;
	add.f32 	%f5674, %f5641, %f5673;
	cvt.rn.f32.u16 	%f5675, %rs901;
	cvt.rn.f32.u16 	%f5676, %rs902;
	cvt.rn.f32.u16 	%f5677, %rs903;
	sub.f32 	%f5678, %f5675, %f124;
	sub.f32 	%f5679, %f5676, %f123;
	sub.f32 	%f5680, %f5677, %f122;
	mul.f32 	%f5681, %f12386, %f5679;
	fma.rn.f32 	%f5682, %f12385, %f5678, %f5681;
	fma.rn.f32 	%f5683, %f12387, %f5680, %f5682;
	mul.f32 	%f5684, %f12384, %f5683;
	max.f32 	%f5685, %f5684, 0f00000000;
	min.f32 	%f5686, %f5685, 0f3F800000;
	mul.f32 	%f5687, %f559, %f5686;
	cvt.rni.u32.f32 	%r2118, %f5687;
	cvt.rn.f32.u32 	%f5688, %r2118;
	mul.f32 	%f5689, %f560, %f5688;
	cvt.rni.f32.f32 	%f5690, %f5689;
	sub.f32 	%f5691, %f5591, %f5690;
	mul.f32 	%f5692, %f124, %f5691;
	fma.rn.f32 	%f5693, %f120, %f5690, %f5692;
	mul.f32 	%f5694, %f5693, 0f3C800000;
	mul.f32 	%f5695, %f123, %f5691;
	fma.rn.f32 	%f5696, %f12215, %f5690, %f5695;
	mul.f32 	%f5697, %f5696, 0f3C800000;
	mul.f32 	%f5698, %f122, %f5691;
	fma.rn.f32 	%f5699, %f118, %f5690, %f5698;
	mul.f32 	%f5700, %f5699, 0f3C800000;
	sub.f32 	%f5701, %f5675, %f5694;
	sub.f32 	%f5702, %f5676, %f5697;
	sub.f32 	%f5703, %f5677, %f5700;
	mul.f32 	%f5704, %f5702, %f5702;
	fma.rn.f32 	%f5705, %f5701, %f5701, %f5704;
	fma.rn.f32 	%f5706, %f5703, %f5703, %f5705;
	add.f32 	%f12410, %f5674, %f5706;
	add.s32 	%r8036, %r8036, 4;
	and.b32  	%r8042, %r7967, 65532;
	setp.eq.s32 	%p203, %r8036, %r8042;
	@%p203 bra 	$L__BB0_277;
	bra.uni 	$L__BB0_276;
$L__BB0_277:
	and.b32  	%r221, %r7967, 3;
	setp.eq.s32 	%p204, %r221, 0;
	@%p204 bra 	$L__BB0_303;
	setp.eq.s32 	%p205, %r221, 1;
	@%p205 bra 	$L__BB0_280;
	mul.wide.u32 	%rd307, %r8042, 4;
	add.s64 	%rd308, %rd13, %rd307;
	.pragma "used_bytes_mask 7";
	ld.local.u32 	%r2119, [%rd308];
	bfe.u32 	%r2120, %r2119, 0, 8;
	cvt.u16.u32 	%rs904, %r2120;
	and.b16  	%rs905, %rs904, 255;
	bfe.u32 	%r2121, %r2119, 8, 8;
	cvt.u16.u32 	%rs906, %r2121;
	and.b16  	%rs907, %rs906, 255;
	bfe.u32 	%r2122, %r2119, 16, 8;
	cvt.u16.u32 	%rs908, %r2122;
	and.b16  	%rs909, %rs908, 255;
	cvt.rn.f32.u16 	%f5708, %rs905;
	cvt.rn.f32.u16 	%f5709, %rs907;
	cvt.rn.f32.u16 	%f5710, %rs909;
	sub.f32 	%f5711, %f5708, %f124;
	sub.f32 	%f5712, %f5709, %f123;
	sub.f32 	%f5713, %f5710, %f122;
	mul.f32 	%f5714, %f12386, %f5712;
	fma.rn.f32 	%f5715, %f12385, %f5711, %f5714;
	fma.rn.f32 	%f5716, %f12387, %f5713, %f5715;
	mul.f32 	%f5717, %f12384, %f5716;
	max.f32 	%f5718, %f5717, 0f00000000;
	min.f32 	%f5719, %f5718, 0f3F800000;
	mul.f32 	%f5720, %f559, %f5719;
	cvt.rni.u32.f32 	%r2123, %f5720;
	cvt.rn.f32.u32 	%f5721, %r2123;
	mul.f32 	%f5722, %f560, %f5721;
	cvt.rni.f32.f32 	%f5723, %f5722;
	mov.f32 	%f5724, 0f42800000;
	sub.f32 	%f5725, %f5724, %f5723;
	mul.f32 	%f5726, %f124, %f5725;
	fma.rn.f32 	%f5727, %f120, %f5723, %f5726;
	mul.f32 	%f5728, %f5727, 0f3C800000;
	mul.f32 	%f5729, %f123, %f5725;
	fma.rn.f32 	%f5730, %f12215, %f5723, %f5729;
	mul.f32 	%f5731, %f5730, 0f3C800000;
	mul.f32 	%f5732, %f122, %f5725;
	fma.rn.f32 	%f5733, %f118, %f5723, %f5732;
	mul.f32 	%f5734, %f5733, 0f3C800000;
	sub.f32 	%f5735, %f5708, %f5728;
	sub.f32 	%f5736, %f5709, %f5731;
	sub.f32 	%f5737, %f5710, %f5734;
	mul.f32 	%f5738, %f5736, %f5736;
	fma.rn.f32 	%f5739, %f5735, %f5735, %f5738;
	fma.rn.f32 	%f5740, %f5737, %f5737, %f5739;
	add.f32 	%f5741, %f12410, %f5740;
	.pragma "used_bytes_mask 7";
	ld.local.u32 	%r2124, [%rd308+4];
	bfe.u32 	%r2125, %r2124, 0, 8;
	cvt.u16.u32 	%rs910, %r2125;
	and.b16  	%rs911, %rs910, 255;
	bfe.u32 	%r2126, %r2124, 8, 8;
	cvt.u16.u32 	%rs912, %r2126;
	and.b16  	%rs913, %rs912, 255;
	bfe.u32 	%r2127, %r2124, 16, 8;
	cvt.u16.u32 	%rs914, %r2127;
	and.b16  	%rs915, %rs914, 255;
	cvt.rn.f32.u16 	%f5742, %rs911;
	cvt.rn.f32.u16 	%f5743, %rs913;
	cvt.rn.f32.u16 	%f5744, %rs915;
	sub.f32 	%f5745, %f5742, %f124;
	sub.f32 	%f5746, %f5743, %f123;
	sub.f32 	%f5747, %f5744, %f122;
	mul.f32 	%f5748, %f12386, %f5746;
	fma.rn.f32 	%f5749, %f12385, %f5745, %f5748;
	fma.rn.f32 	%f5750, %f12387, %f5747, %f5749;
	mul.f32 	%f5751, %f12384, %f5750;
	max.f32 	%f5752, %f5751, 0f00000000;
	min.f32 	%f5753, %f5752, 0f3F800000;
	mul.f32 	%f5754, %f559, %f5753;
	cvt.rni.u32.f32 	%r2128, %f5754;
	cvt.rn.f32.u32 	%f5755, %r2128;
	mul.f32 	%f5756, %f560, %f5755;
	cvt.rni.f32.f32 	%f5757, %f5756;
	sub.f32 	%f5758, %f5724, %f5757;
	mul.f32 	%f5759, %f124, %f5758;
	fma.rn.f32 	%f5760, %f120, %f5757, %f5759;
	mul.f32 	%f5761, %f5760, 0f3C800000;
	mul.f32 	%f5762, %f123, %f5758;
	fma.rn.f32 	%f5763, %f12215, %f5757, %f5762;
	mul.f32 	%f5764, %f5763, 0f3C800000;
	mul.f32 	%f5765, %f122, %f5758;
	fma.rn.f32 	%f5766, %f118, %f5757, %f5765;
	mul.f32 	%f5767, %f5766, 0f3C800000;
	sub.f32 	%f5768, %f5742, %f5761;
	sub.f32 	%f5769, %f5743, %f5764;
	sub.f32 	%f5770, %f5744, %f5767;
	mul.f32 	%f5771, %f5769, %f5769;
	fma.rn.f32 	%f5772, %f5768, %f5768, %f5771;
	fma.rn.f32 	%f5773, %f5770, %f5770, %f5772;
	add.f32 	%f12410, %f5741, %f5773;
	add.s32 	%r8042, %r8042, 2;
$L__BB0_280:
	and.b32  	%r2129, %r7967, 1;
	setp.eq.b32 	%p206, %r2129, 1;
	not.pred 	%p207, %p206;
	@%p207 bra 	$L__BB0_303;
	mul.wide.u32 	%rd309, %r8042, 4;
	add.s64 	%rd310, %rd13, %rd309;
	.pragma "used_bytes_mask 7";
	ld.local.u32 	%r2130, [%rd310];
	bfe.u32 	%r2131, %r2130, 0, 8;
	cvt.u16.u32 	%rs916, %r2131;
	and.b16  	%rs917, %rs916, 255;
	bfe.u32 	%r2132, %r2130, 8, 8;
	cvt.u16.u32 	%rs918, %r2132;
	and.b16  	%rs919, %rs918, 255;
	bfe.u32 	%r2133, %r2130, 16, 8;
	cvt.u16.u32 	%rs920, %r2133;
	and.b16  	%rs921, %rs920, 255;
	cvt.rn.f32.u16 	%f5774, %rs917;
	cvt.rn.f32.u16 	%f5775, %rs919;
	cvt.rn.f32.u16 	%f5776, %rs921;
	sub.f32 	%f5777, %f5774, %f124;
	sub.f32 	%f5778, %f5775, %f123;
	sub.f32 	%f5779, %f5776, %f122;
	mul.f32 	%f5780, %f12386, %f5778;
	fma.rn.f32 	%f5781, %f12385, %f5777, %f5780;
	fma.rn.f32 	%f5782, %f12387, %f5779, %f5781;
	mul.f32 	%f5783, %f12384, %f5782;
	max.f32 	%f5784, %f5783, 0f00000000;
	min.f32 	%f5785, %f5784, 0f3F800000;
	mul.f32 	%f5786, %f559, %f5785;
	cvt.rni.u32.f32 	%r2134, %f5786;
	cvt.rn.f32.u32 	%f5787, %r2134;
	mul.f32 	%f5788, %f560, %f5787;
	cvt.rni.f32.f32 	%f5789, %f5788;
	mov.f32 	%f5790, 0f42800000;
	sub.f32 	%f5791, %f5790, %f5789;
	mul.f32 	%f5792, %f124, %f5791;
	fma.rn.f32 	%f5793, %f120, %f5789, %f5792;
	mul.f32 	%f5794, %f5793, 0f3C800000;
	mul.f32 	%f5795, %f123, %f5791;
	fma.rn.f32 	%f5796, %f12215, %f5789, %f5795;
	mul.f32 	%f5797, %f5796, 0f3C800000;
	mul.f32 	%f5798, %f122, %f5791;
	fma.rn.f32 	%f5799, %f118, %f5789, %f5798;
	mul.f32 	%f5800, %f5799, 0f3C800000;
	sub.f32 	%f5801, %f5774, %f5794;
	sub.f32 	%f5802, %f5775, %f5797;
	sub.f32 	%f5803, %f5776, %f5800;
	mul.f32 	%f5804, %f5802, %f5802;
	fma.rn.f32 	%f5805, %f5801, %f5801, %f5804;
	fma.rn.f32 	%f5806, %f5803, %f5803, %f5805;
	add.f32 	%f12410, %f12410, %f5806;
	bra.uni 	$L__BB0_303;
$L__BB0_282:
	ld.const.u32 	%r2038, [%rd16];
	setp.gt.u32 	%p185, %r2038, 5;
	@%p185 bra 	$L__BB0_294;
	sub.f32 	%f563, %f120, %f124;
	sub.f32 	%f564, %f12215, %f123;
	sub.f32 	%f565, %f118, %f122;
	mul.f32 	%f5326, %f564, %f564;
	fma.rn.f32 	%f5327, %f563, %f563, %f5326;
	fma.rn.f32 	%f566, %f565, %f565, %f5327;
	setp.lt.f32 	%p192, %f566, 0f34000000;
	mov.f32 	%f12389, 0f00000000;
	mov.f32 	%f12390, %f12389;
	mov.f32 	%f12391, %f12389;
	mov.f32 	%f12392, %f12389;
	@%p192 bra 	$L__BB0_285;
	rsqrt.approx.f32 	%f12389, %f566;
	mul.f32 	%f12390, %f563, %f12389;
	mul.f32 	%f12391, %f564, %f12389;
	mul.f32 	%f12392, %f565, %f12389;
$L__BB0_285:
	cvt.rn.f32.u32 	%f5329, %r206;
	add.f32 	%f575, %f5329, 0fBF800000;
	mov.f32 	%f5330, 0f42800000;
	div.rn.f32 	%f576, %f5330, %f575;
	mov.f32 	%f12410, 0f00000000;
	@%p24 bra 	$L__BB0_303;
	setp.lt.u32 	%p194, %r89, 3;
	mov.f32 	%f12410, 0f00000000;
	mov.b32 	%r8038, 0;
	@%p194 bra 	$L__BB0_289;
	mov.f32 	%f12410, 0f00000000;
	mov.b32 	%r8039, 0;
$L__BB0_288:
	.pragma "nounroll";
	mul.wide.u32 	%rd299, %r8039, 4;
	add.s64 	%rd300, %rd13, %rd299;
	.pragma "used_bytes_mask 30583";
	ld.local.v4.b32 	{%r2061, %r2062, %r2063, %r2064}, [%rd300];
	bfe.u32 	%r2065, %r2064, 16, 8;
	cvt.u16.u32 	%rs838, %r2065;
	bfe.u32 	%r2066, %r2064, 8, 8;
	cvt.u16.u32 	%rs839, %r2066;
	bfe.u32 	%r2067, %r2064, 0, 8;
	cvt.u16.u32 	%rs840, %r2067;
	bfe.u32 	%r2068, %r2063, 16, 8;
	cvt.u16.u32 	%rs841, %r2068;
	bfe.u32 	%r2069, %r2063, 8, 8;
	cvt.u16.u32 	%rs842, %r2069;
	bfe.u32 	%r2070, %r2063, 0, 8;
	cvt.u16.u32 	%rs843, %r2070;
	bfe.u32 	%r2071, %r2062, 16, 8;
	cvt.u16.u32 	%rs844, %r2071;
	bfe.u32 	%r2072, %r2062, 8, 8;
	cvt.u16.u32 	%rs845, %r2072;
	bfe.u32 	%r2073, %r2062, 0, 8;
	cvt.u16.u32 	%rs846, %r2073;
	bfe.u32 	%r2074, %r2061, 16, 8;
	cvt.u16.u32 	%rs847, %r2074;
	bfe.u32 	%r2075, %r2061, 8, 8;
	cvt.u16.u32 	%rs848, %r2075;
	bfe.u32 	%r2076, %r2061, 0, 8;
	cvt.u16.u32 	%rs849, %r2076;
	and.b16  	%rs850, %rs849, 255;
	and.b16  	%rs851, %rs848, 255;
	and.b16  	%rs852, %rs847, 255;
	and.b16  	%rs853, %rs846, 255;
	and.b16  	%rs854, %rs845, 255;
	and.b16  	%rs855, %rs844, 255;
	and.b16  	%rs856, %rs843, 255;
	and.b16  	%rs857, %rs842, 255;
	and.b16  	%rs858, %rs841, 255;
	and.b16  	%rs859, %rs840, 255;
	and.b16  	%rs860, %rs839, 255;
	and.b16  	%rs861, %rs838, 255;
	cvt.rn.f32.u16 	%f5334, %rs850;
	cvt.rn.f32.u16 	%f5335, %rs851;
	cvt.rn.f32.u16 	%f5336, %rs852;
	sub.f32 	%f5337, %f5334, %f124;
	sub.f32 	%f5338, %f5335, %f123;
	sub.f32 	%f5339, %f5336, %f122;
	mul.f32 	%f5340, %f12391, %f5338;
	fma.rn.f32 	%f5341, %f12390, %f5337, %f5340;
	fma.rn.f32 	%f5342, %f12392, %f5339, %f5341;
	mul.f32 	%f5343, %f12389, %f5342;
	max.f32 	%f5344, %f5343, 0f00000000;
	min.f32 	%f5345, %f5344, 0f3F800000;
	mul.f32 	%f5346, %f575, %f5345;
	cvt.rni.u32.f32 	%r2077, %f5346;
	cvt.rn.f32.u32 	%f5347, %r2077;
	mul.f32 	%f5348, %f576, %f5347;
	cvt.rni.f32.f32 	%f5349, %f5348;
	mov.f32 	%f5350, 0f42800000;
	sub.f32 	%f5351, %f5350, %f5349;
	mul.f32 	%f5352, %f124, %f5351;
	fma.rn.f32 	%f5353, %f120, %f5349, %f5352;
	mul.f32 	%f5354, %f5353, 0f3C800000;
	mul.f32 	%f5355, %f123, %f5351;
	fma.rn.f32 	%f5356, %f12215, %f5349, %f5355;
	mul.f32 	%f5357, %f5356, 0f3C800000;
	mul.f32 	%f5358, %f122, %f5351;
	fma.rn.f32 	%f5359, %f118, %f5349, %f5358;
	mul.f32 	%f5360, %f5359, 0f3C800000;
	sub.f32 	%f5361, %f5334, %f5354;
	sub.f32 	%f5362, %f5335, %f5357;
	sub.f32 	%f5363, %f5336, %f5360;
	mul.f32 	%f5364, %f5362, %f5362;
	fma.rn.f32 	%f5365, %f5361, %f5361, %f5364;
	fma.rn.f32 	%f5366, %f5363, %f5363, %f5365;
	add.f32 	%f5367, %f12410, %f5366;
	cvt.rn.f32.u16 	%f5368, %rs853;
	cvt.rn.f32.u16 	%f5369, %rs854;
	cvt.rn.f32.u16 	%f5370, %rs855;
	sub.f32 	%f5371, %f5368, %f124;
	sub.f32 	%f5372, %f5369, %f123;
	sub.f32 	%f5373, %f5370, %f122;
	mul.f32 	%f5374, %f12391, %f5372;
	fma.rn.f32 	%f5375, %f12390, %f5371, %f5374;
	fma.rn.f32 	%f5376, %f12392, %f5373, %f5375;
	mul.f32 	%f5377, %f12389, %f5376;
	max.f32 	%f5378, %f5377, 0f00000000;
	min.f32 	%f5379, %f5378, 0f3F800000;
	mul.f32 	%f5380, %f575, %f5379;
	cvt.rni.u32.f32 	%r2078, %f5380;
	cvt.rn.f32.u32 	%f5381, %r2078;
	mul.f32 	%f5382, %f576, %f5381;
	cvt.rni.f32.f32 	%f5383, %f5382;
	sub.f32 	%f5384, %f5350, %f5383;
	mul.f32 	%f5385, %f124, %f5384;
	fma.rn.f32 	%f5386, %f120, %f5383, %f5385;
	mul.f32 	%f5387, %f5386, 0f3C800000;
	mul.f32 	%f5388, %f123, %f5384;
	fma.rn.f32 	%f5389, %f12215, %f5383, %f5388;
	mul.f32 	%f5390, %f5389, 0f3C800000;
	mul.f32 	%f5391, %f122, %f5384;
	fma.rn.f32 	%f5392, %f118, %f5383, %f5391;
	mul.f32 	%f5393, %f5392, 0f3C800000;
	sub.f32 	%f5394, %f5368, %f5387;
	sub.f32 	%f5395, %f5369, %f5390;
	sub.f32 	%f5396, %f5370, %f5393;
	mul.f32 	%f5397, %f5395, %f5395;
	fma.rn.f32 	%f5398, %f5394, %f5394, %f5397;
	fma.rn.f32 	%f5399, %f5396, %f5396, %f5398;
	add.f32 	%f5400, %f5367, %f5399;
	cvt.rn.f32.u16 	%f5401, %rs856;
	cvt.rn.f32.u16 	%f5402, %rs857;
	cvt.rn.f32.u16 	%f5403, %rs858;
	sub.f32 	%f5404, %f5401, %f124;
	sub.f32 	%f5405, %f5402, %f123;
	sub.f32 	%f5406, %f5403, %f122;
	mul.f32 	%f5407, %f12391, %f5405;
	fma.rn.f32 	%f5408, %f12390, %f5404, %f5407;
	fma.rn.f32 	%f5409, %f12392, %f5406, %f5408;
	mul.f32 	%f5410, %f12389, %f5409;
	max.f32 	%f5411, %f5410, 0f00000000;
	min.f32 	%f5412, %f5411, 0f3F800000;
	mul.f32 	%f5413, %f575, %f5412;
	cvt.rni.u32.f32 	%r2079, %f5413;
	cvt.rn.f32.u32 	%f5414, %r2079;
	mul.f32 	%f5415, %f576, %f5414;
	cvt.rni.f32.f32 	%f5416, %f5415;
	sub.f32 	%f5417, %f5350, %f5416;
	mul.f32 	%f5418, %f124, %f5417;
	fma.rn.f32 	%f5419, %f120, %f5416, %f5418;
	mul.f32 	%f5420, %f5419, 0f3C800000;
	mul.f32 	%f5421, %f123, %f5417;
	fma.rn.f32 	%f5422, %f12215, %f5416, %f5421;
	mul.f32 	%f5423, %f5422, 0f3C800000;
	mul.f32 	%f5424, %f122, %f5417;
	fma.rn.f32 	%f5425, %f118, %f5416, %f5424;
	mul.f32 	%f5426, %f5425, 0f3C800000;
	sub.f32 	%f5427, %f5401, %f5420;
	sub.f32 	%f5428, %f5402, %f5423;
	sub.f32 	%f5429, %f5403, %f5426;
	mul.f32 	%f5430, %f5428, %f5428;
	fma.rn.f32 	%f5431, %f5427, %f5427, %f5430;
	fma.rn.f32 	%f5432, %f5429, %f5429, %f5431;
	add.f32 	%f5433, %f5400, %f5432;
	cvt.rn.f32.u16 	%f5434, %rs859;
	cvt.rn.f32.u16 	%f5435, %rs860;
	cvt.rn.f32.u16 	%f5436, %rs861;
	sub.f32 	%f5437, %f5434, %f124;
	sub.f32 	%f5438, %f5435, %f123;
	sub.f32 	%f5439, %f5436, %f122;
	mul.f32 	%f5440, %f12391, %f5438;
	fma.rn.f32 	%f5441, %f12390, %f5437, %f5440;
	fma.rn.f32 	%f5442, %f12392, %f5439, %f5441;
	mul.f32 	%f5443, %f12389, %f5442;
	max.f32 	%f5444, %f5443, 0f00000000;
	min.f32 	%f5445, %f5444, 0f3F800000;
	mul.f32 	%f5446, %f575, %f5445;
	cvt.rni.u32.f32 	%r2080, %f5446;
	cvt.rn.f32.u32 	%f5447, %r2080;
	mul.f32 	%f5448, %f576, %f5447;
	cvt.rni.f32.f32 	%f5449, %f5448;
	sub.f32 	%f5450, %f5350, %f5449;
	mul.f32 	%f5451, %f124, %f5450;
	fma.rn.f32 	%f5452, %f120, %f5449, %f5451;
	mul.f32 	%f5453, %f5452, 0f3C800000;
	mul.f32 	%f5454, %f123, %f5450;
	fma.rn.f32 	%f5455, %f12215, %f5449, %f5454;
	mul.f32 	%f5456, %f5455, 0f3C800000;
	mul.f32 	%f5457, %f122, %f5450;
	fma.rn.f32 	%f5458, %f118, %f5449, %f5457;
	mul.f32 	%f5459, %f5458, 0f3C800000;
	sub.f32 	%f5460, %f5434, %f5453;
	sub.f32 	%f5461, %f5435, %f5456;
	sub.f32 	%f5462, %f5436, %f5459;
	mul.f32 	%f5463, %f5461, %f5461;
	fma.rn.f32 	%f5464, %f5460, %f5460, %f5463;
	fma.rn.f32 	%f5465, %f5462, %f5462, %f5464;
	add.f32 	%f12410, %f5433, %f5465;
	add.s32 	%r8039, %r8039, 4;
	and.b32  	%r8038, %r7967, 65532;
	setp.eq.s32 	%p195, %r8039, %r8038;
	@%p195 bra 	$L__BB0_289;
	bra.uni 	$L__BB0_288;
$L__BB0_289:
	and.b32  	%r211, %r7967, 3;
	setp.eq.s32 	%p196, %r211, 0;
	@%p196 bra 	$L__BB0_303;
	setp.eq.s32 	%p197, %r211, 1;
	@%p197 bra 	$L__BB0_292;
	mul.wide.u32 	%rd301, %r8038, 4;
	add.s64 	%rd302, %rd13, %rd301;
	.pragma "used_bytes_mask 7";
	ld.local.u32 	%r2081, [%rd302];
	bfe.u32 	%r2082, %r2081, 0, 8;
	cvt.u16.u32 	%rs862, %r2082;
	and.b16  	%rs863, %rs862, 255;
	bfe.u32 	%r2083, %r2081, 8, 8;
	cvt.u16.u32 	%rs864, %r2083;
	and.b16  	%rs865, %rs864, 255;
	bfe.u32 	%r2084, %r2081, 16, 8;
	cvt.u16.u32 	%rs866, %r2084;
	and.b16  	%rs867, %rs866, 255;
	cvt.rn.f32.u16 	%f5467, %rs863;
	cvt.rn.f32.u16 	%f5468, %rs865;
	cvt.rn.f32.u16 	%f5469, %rs867;
	sub.f32 	%f5470, %f5467, %f124;
	sub.f32 	%f5471, %f5468, %f123;
	sub.f32 	%f5472, %f5469, %f122;
	mul.f32 	%f5473, %f12391, %f5471;
	fma.rn.f32 	%f5474, %f12390, %f5470, %f5473;
	fma.rn.f32 	%f5475, %f12392, %f5472, %f5474;
	mul.f32 	%f5476, %f12389, %f5475;
	max.f32 	%f5477, %f5476, 0f00000000;
	min.f32 	%f5478, %f5477, 0f3F800000;
	mul.f32 	%f5479, %f575, %f5478;
	cvt.rni.u32.f32 	%r2085, %f5479;
	cvt.rn.f32.u32 	%f5480, %r2085;
	mul.f32 	%f5481, %f576, %f5480;
	cvt.rni.f32.f32 	%f5482, %f5481;
	mov.f32 	%f5483, 0f42800000;
	sub.f32 	%f5484, %f5483, %f5482;
	mul.f32 	%f5485, %f124, %f5484;
	fma.rn.f32 	%f5486, %f120, %f5482, %f5485;
	mul.f32 	%f5487, %f5486, 0f3C800000;
	mul.f32 	%f5488, %f123, %f5484;
	fma.rn.f32 	%f5489, %f12215, %f5482, %f5488;
	mul.f32 	%f5490, %f5489, 0f3C800000;
	mul.f32 	%f5491, %f122, %f5484;
	fma.rn.f32 	%f5492, %f118, %f5482, %f5491;
	mul.f32 	%f5493, %f5492, 0f3C800000;
	sub.f32 	%f5494, %f5467, %f5487;
	sub.f32 	%f5495, %f5468, %f5490;
	sub.f32 	%f5496, %f5469, %f5493;
	mul.f32 	%f5497, %f5495, %f5495;
	fma.rn.f32 	%f5498, %f5494, %f5494, %f5497;
	fma.rn.f32 	%f5499, %f5496, %f5496, %f5498;
	add.f32 	%f5500, %f12410, %f5499;
	.pragma "used_bytes_mask 7";
	ld.local.u32 	%r2086, [%rd302+4];
	bfe.u32 	%r2087, %r2086, 0, 8;
	cvt.u16.u32 	%rs868, %r2087;
	and.b16  	%rs869, %rs868, 255;
	bfe.u32 	%r2088, %r2086, 8, 8;
	cvt.u16.u32 	%rs870, %r2088;
	and.b16  	%rs871, %rs870, 255;
	bfe.u32 	%r2089, %r2086, 16, 8;
	cvt.u16.u32 	%rs872, %r2089;
	and.b16  	%rs873, %rs872, 255;
	cvt.rn.f32.u16 	%f5501, %rs869;
	cvt.rn.f32.u16 	%f5502, %rs871;
	cvt.rn.f32.u16 	%f5503, %rs873;
	sub.f32 	%f5504, %f5501, %f124;
	sub.f32 	%f5505, %f5502, %f123;
	sub.f32 	%f5506, %f5503, %f122;
	mul.f32 	%f5507, %f12391, %f5505;
	fma.rn.f32 	%f5508, %f12390, %f5504, %f5507;
	fma.rn.f32 	%f5509, %f12392, %f5506, %f5508;
	mul.f32 	%f5510, %f12389, %f5509;
	max.f32 	%f5511, %f5510, 0f00000000;
	min.f32 	%f5512, %f5511, 0f3F800000;
	mul.f32 	%f5513, %f575, %f5512;
	cvt.rni.u32.f32 	%r2090, %f5513;
	cvt.rn.f32.u32 	%f5514, %r2090;
	mul.f32 	%f5515, %f576, %f5514;
	cvt.rni.f32.f32 	%f5516, %f5515;
	sub.f32 	%f5517, %f5483, %f5516;
	mul.f32 	%f5518, %f124, %f5517;
	fma.rn.f32 	%f5519, %f120, %f5516, %f5518;
	mul.f32 	%f5520, %f5519, 0f3C800000;
	mul.f32 	%f5521, %f123, %f5517;
	fma.rn.f32 	%f5522, %f12215, %f5516, %f5521;
	mul.f32 	%f5523, %f5522, 0f3C800000;
	mul.f32 	%f5524, %f122, %f5517;
	fma.rn.f32 	%f5525, %f118, %f5516, %f5524;
	mul.f32 	%f5526, %f5525, 0f3C800000;
	sub.f32 	%f5527, %f5501, %f5520;
	sub.f32 	%f5528, %f5502, %f5523;
	sub.f32 	%f5529, %f5503, %f5526;
	mul.f32 	%f5530, %f5528, %f5528;
	fma.rn.f32 	%f5531, %f5527, %f5527, %f5530;
	fma.rn.f32 	%f5532, %f5529, %f5529, %f5531;
	add.f32 	%f12410, %f5500, %f5532;
	add.s32 	%r8038, %r8038, 2;
$L__BB0_292:
	and.b32  	%r2091, %r7967, 1;
	setp.eq.b32 	%p198, %r2091, 1;
	not.pred 	%p199, %p198;
	@%p199 bra 	$L__BB0_303;
	mul.wide.u32 	%rd303, %r8038, 4;
	add.s64 	%rd304, %rd13, %rd303;
	.pragma "used_bytes_mask 7";
	ld.local.u32 	%r2092, [%rd304];
	bfe.u32 	%r2093, %r2092, 0, 8;
	cvt.u16.u32 	%rs874, %r2093;
	and.b16  	%rs875, %rs874, 255;
	bfe.u32 	%r2094, %r2092, 8, 8;
	cvt.u16.u32 	%rs876, %r2094;
	and.b16  	%rs877, %rs876, 255;
	bfe.u32 	%r2095, %r2092, 16, 8;
	cvt.u16.u32 	%rs878, %r2095;
	and.b16  	%rs879, %rs878, 255;
	cvt.rn.f32.u16 	%f5533, %rs875;
	cvt.rn.f32.u16 	%f5534, %rs877;
	cvt.rn.f32.u16 	%f5535, %rs879;
	sub.f32 	%f5536, %f5533, %f124;
	sub.f32 	%f5537, %f5534, %f123;
	sub.f32 	%f5538, %f5535, %f122;
	mul.f32 	%f5539, %f12391, %f5537;
	fma.rn.f32 	%f5540, %f12390, %f5536, %f5539;
	fma.rn.f32 	%f5541, %f12392, %f5538, %f5540;
	mul.f32 	%f5542, %f12389, %f5541;
	max.f32 	%f5543, %f5542, 0f00000000;
	min.f32 	%f5544, %f5543, 0f3F800000;
	mul.f32 	%f5545, %f575, %f5544;
	cvt.rni.u32.f32 	%r2096, %f5545;
	cvt.rn.f32.u32 	%f5546, %r2096;
	mul.f32 	%f5547, %f576, %f5546;
	cvt.rni.f32.f32 	%f5548, %f5547;
	mov.f32 	%f5549, 0f42800000;
	sub.f32 	%f5550, %f5549, %f5548;
	mul.f32 	%f5551, %f124, %f5550;
	fma.rn.f32 	%f5552, %f120, %f5548, %f5551;
	mul.f32 	%f5553, %f5552, 0f3C800000;
	mul.f32 	%f5554, %f123, %f5550;
	fma.rn.f32 	%f5555, %f12215, %f5548, %f5554;
	mul.f32 	%f5556, %f5555, 0f3C800000;
	mul.f32 	%f5557, %f122, %f5550;
	fma.rn.f32 	%f5558, %f118, %f5548, %f5557;
	mul.f32 	%f5559, %f5558, 0f3C800000;
	sub.f32 	%f5560, %f5533, %f5553;
	sub.f32 	%f5561, %f5534, %f5556;
	sub.f32 	%f5562, %f5535, %f5559;
	mul.f32 	%f5563, %f5561, %f5561;
	fma.rn.f32 	%f5564, %f5560, %f5560, %f5563;
	fma.rn.f32 	%f5565, %f5562, %f5562, %f5564;
	add.f32 	%f12410, %f12410, %f5565;
	bra.uni 	$L__BB0_303;
$L__BB0_294:
	sub.f32 	%f585, %f120, %f124;
	sub.f32 	%f586, %f12215, %f123;
	sub.f32 	%f587, %f118, %f122;
	sub.f32 	%f588, %f117, %f545;
	mul.f32 	%f5193, %f586, %f586;
	fma.rn.f32 	%f5194, %f585, %f585, %f5193;
	fma.rn.f32 	%f5195, %f587, %f587, %f5194;
	fma.rn.f32 	%f589, %f588, %f588, %f5195;
	setp.lt.f32 	%p186, %f589, 0f34000000;
	mov.f32 	%f12398, 0f00000000;
	mov.f32 	%f12399, %f12398;
	mov.f32 	%f12400, %f12398;
	mov.f32 	%f12401, %f12398;
	mov.f32 	%f12402, %f12398;
	@%p186 bra 	$L__BB0_296;
	rsqrt.approx.f32 	%f12398, %f589;
	mul.f32 	%f12399, %f585, %f12398;
	mul.f32 	%f12400, %f586, %f12398;
	mul.f32 	%f12401, %f587, %f12398;
	mul.f32 	%f12402, %f588, %f12398;
$L__BB0_296:
	cvt.rn.f32.u32 	%f5197, %r206;
	add.f32 	%f600, %f5197, 0fBF800000;
	mov.f32 	%f5198, 0f42800000;
	div.rn.f32 	%f601, %f5198, %f600;
	mov.f32 	%f12410, 0f00000000;
	@%p24 bra 	$L__BB0_303;
	setp.eq.s32 	%p188, %r89, 0;
	mov.f32 	%f12410, 0f00000000;
	mov.b64 	%rd1393, 0;
	@%p188 bra 	$L__BB0_301;
	mov.f32 	%f12410, 0f00000000;
	mov.b32 	%r8040, 0;
$L__BB0_299:
	mul.wide.u32 	%rd295, %r8040, 4;
	add.s64 	%rd296, %rd13, %rd295;
	ld.local.v2.b32 	{%r2040, %r2041}, [%rd296];
	bfe.u32 	%r2042, %r2041, 24, 8;
	cvt.u16.u32 	%rs814, %r2042;
	bfe.u32 	%r2043, %r2041, 16, 8;
	cvt.u16.u32 	%rs815, %r2043;
	bfe.u32 	%r2044, %r2041, 8, 8;
	cvt.u16.u32 	%rs816, %r2044;
	bfe.u32 	%r2045, %r2041, 0, 8;
	cvt.u16.u32 	%rs817, %r2045;
	bfe.u32 	%r2046, %r2040, 24, 8;
	cvt.u16.u32 	%rs818, %r2046;
	bfe.u32 	%r2047, %r2040, 16, 8;
	cvt.u16.u32 	%rs819, %r2047;
	bfe.u32 	%r2048, %r2040, 8, 8;
	cvt.u16.u32 	%rs820, %r2048;
	bfe.u32 	%r2049, %r2040, 0, 8;
	cvt.u16.u32 	%rs821, %r2049;
	and.b16  	%rs822, %rs821, 255;
	and.b16  	%rs823, %rs820, 255;
	and.b16  	%rs824, %rs819, 255;
	and.b16  	%rs825, %rs818, 255;
	and.b16  	%rs826, %rs817, 255;
	and.b16  	%rs827, %rs816, 255;
	and.b16  	%rs828, %rs815, 255;
	and.b16  	%rs829, %rs814, 255;
	cvt.rn.f32.u16 	%f5202, %rs822;
	cvt.rn.f32.u16 	%f5203, %rs823;
	cvt.rn.f32.u16 	%f5204, %rs824;
	cvt.rn.f32.u16 	%f5205, %rs825;
	sub.f32 	%f5206, %f5202, %f124;
	sub.f32 	%f5207, %f5203, %f123;
	sub.f32 	%f5208, %f5204, %f122;
	sub.f32 	%f5209, %f5205, %f545;
	mul.f32 	%f5210, %f12400, %f5207;
	fma.rn.f32 	%f5211, %f12399, %f5206, %f5210;
	fma.rn.f32 	%f5212, %f12401, %f5208, %f5211;
	fma.rn.f32 	%f5213, %f12402, %f5209, %f5212;
	mul.f32 	%f5214, %f12398, %f5213;
	max.f32 	%f5215, %f5214, 0f00000000;
	min.f32 	%f5216, %f5215, 0f3F800000;
	mul.f32 	%f5217, %f600, %f5216;
	cvt.rni.u32.f32 	%r2050, %f5217;
	cvt.rn.f32.u32 	%f5218, %r2050;
	mul.f32 	%f5219, %f601, %f5218;
	cvt.rni.f32.f32 	%f5220, %f5219;
	mov.f32 	%f5221, 0f42800000;
	sub.f32 	%f5222, %f5221, %f5220;
	mul.f32 	%f5223, %f124, %f5222;
	fma.rn.f32 	%f5224, %f120, %f5220, %f5223;
	mul.f32 	%f5225, %f5224, 0f3C800000;
	mul.f32 	%f5226, %f123, %f5222;
	fma.rn.f32 	%f5227, %f12215, %f5220, %f5226;
	mul.f32 	%f5228, %f5227, 0f3C800000;
	mul.f32 	%f5229, %f122, %f5222;
	fma.rn.f32 	%f5230, %f118, %f5220, %f5229;
	mul.f32 	%f5231, %f5230, 0f3C800000;
	mul.f32 	%f5232, %f545, %f5222;
	fma.rn.f32 	%f5233, %f117, %f5220, %f5232;
	mul.f32 	%f5234, %f5233, 0f3C800000;
	sub.f32 	%f5235, %f5202, %f5225;
	sub.f32 	%f5236, %f5203, %f5228;
	sub.f32 	%f5237, %f5204, %f5231;
	sub.f32 	%f5238, %f5205, %f5234;
	mul.f32 	%f5239, %f5236, %f5236;
	fma.rn.f32 	%f5240, %f5235, %f5235, %f5239;
	fma.rn.f32 	%f5241, %f5237, %f5237, %f5240;
	fma.rn.f32 	%f5242, %f5238, %f5238, %f5241;
	add.f32 	%f5243, %f12410, %f5242;
	cvt.rn.f32.u16 	%f5244, %rs826;
	cvt.rn.f32.u16 	%f5245, %rs827;
	cvt.rn.f32.u16 	%f5246, %rs828;
	cvt.rn.f32.u16 	%f5247, %rs829;
	sub.f32 	%f5248, %f5244, %f124;
	sub.f32 	%f5249, %f5245, %f123;
	sub.f32 	%f5250, %f5246, %f122;
	sub.f32 	%f5251, %f5247, %f545;
	mul.f32 	%f5252, %f12400, %f5249;
	fma.rn.f32 	%f5253, %f12399, %f5248, %f5252;
	fma.rn.f32 	%f5254, %f12401, %f5250, %f5253;
	fma.rn.f32 	%f5255, %f12402, %f5251, %f5254;
	mul.f32 	%f5256, %f12398, %f5255;
	max.f32 	%f5257, %f5256, 0f00000000;
	min.f32 	%f5258, %f5257, 0f3F800000;
	mul.f32 	%f5259, %f600, %f5258;
	cvt.rni.u32.f32 	%r2051, %f5259;
	cvt.rn.f32.u32 	%f5260, %r2051;
	mul.f32 	%f5261, %f601, %f5260;
	cvt.rni.f32.f32 	%f5262, %f5261;
	sub.f32 	%f5263, %f5221, %f5262;
	mul.f32 	%f5264, %f124, %f5263;
	fma.rn.f32 	%f5265, %f120, %f5262, %f5264;
	mul.f32 	%f5266, %f5265, 0f3C800000;
	mul.f32 	%f5267, %f123, %f5263;
	fma.rn.f32 	%f5268, %f12215, %f5262, %f5267;
	mul.f32 	%f5269, %f5268, 0f3C800000;
	mul.f32 	%f5270, %f122, %f5263;
	fma.rn.f32 	%f5271, %f118, %f5262, %f5270;
	mul.f32 	%f5272, %f5271, 0f3C800000;
	mul.f32 	%f5273, %f545, %f5263;
	fma.rn.f32 	%f5274, %f117, %f5262, %f5273;
	mul.f32 	%f5275, %f5274, 0f3C800000;
	sub.f32 	%f5276, %f5244, %f5266;
	sub.f32 	%f5277, %f5245, %f5269;
	sub.f32 	%f5278, %f5246, %f5272;
	sub.f32 	%f5279, %f5247, %f5275;
	mul.f32 	%f5280, %f5277, %f5277;
	fma.rn.f32 	%f5281, %f5276, %f5276, %f5280;
	fma.rn.f32 	%f5282, %f5278, %f5278, %f5281;
	fma.rn.f32 	%f5283, %f5279, %f5279, %f5282;
	add.f32 	%f12410, %f5243, %f5283;
	add.s32 	%r8040, %r8040, 2;
	and.b32  	%r219, %r7967, 65534;
	setp.eq.s32 	%p189, %r8040, %r219;
	@%p189 bra 	$L__BB0_300;
	bra.uni 	$L__BB0_299;
$L__BB0_300:
	cvt.u64.u32 	%rd1393, %r219;
$L__BB0_301:
	and.b32  	%r2052, %r7967, 1;
	setp.eq.b32 	%p190, %r2052, 1;
	not.pred 	%p191, %p190;
	@%p191 bra 	$L__BB0_303;
	shl.b64 	%rd297, %rd1393, 2;
	add.s64 	%rd298, %rd13, %rd297;
	ld.local.u32 	%r2053, [%rd298];
	bfe.u32 	%r2054, %r2053, 0, 8;
	cvt.u16.u32 	%rs830, %r2054;
	and.b16  	%rs831, %rs830, 255;
	bfe.u32 	%r2055, %r2053, 8, 8;
	cvt.u16.u32 	%rs832, %r2055;
	and.b16  	%rs833, %rs832, 255;
	bfe.u32 	%r2056, %r2053, 16, 8;
	cvt.u16.u32 	%rs834, %r2056;
	and.b16  	%rs835, %rs834, 255;
	bfe.u32 	%r2057, %r2053, 24, 8;
	cvt.u16.u32 	%rs836, %r2057;
	and.b16  	%rs837, %rs836, 255;
	cvt.rn.f32.u16 	%f5284, %rs831;
	cvt.rn.f32.u16 	%f5285, %rs833;
	cvt.rn.f32.u16 	%f5286, %rs835;
	cvt.rn.f32.u16 	%f5287, %rs837;
	sub.f32 	%f5288, %f5284, %f124;
	sub.f32 	%f5289, %f5285, %f123;
	sub.f32 	%f5290, %f5286, %f122;
	sub.f32 	%f5291, %f5287, %f545;
	mul.f32 	%f5292, %f12400, %f5289;
	fma.rn.f32 	%f5293, %f12399, %f5288, %f5292;
	fma.rn.f32 	%f5294, %f12401, %f5290, %f5293;
	fma.rn.f32 	%f5295, %f12402, %f5291, %f5294;
	mul.f32 	%f5296, %f12398, %f5295;
	max.f32 	%f5297, %f5296, 0f00000000;
	min.f32 	%f5298, %f5297, 0f3F800000;
	mul.f32 	%f5299, %f600, %f5298;
	cvt.rni.u32.f32 	%r2058, %f5299;
	cvt.rn.f32.u32 	%f5300, %r2058;
	mul.f32 	%f5301, %f601, %f5300;
	cvt.rni.f32.f32 	%f5302, %f5301;
	mov.f32 	%f5303, 0f42800000;
	sub.f32 	%f5304, %f5303, %f5302;
	mul.f32 	%f5305, %f124, %f5304;
	fma.rn.f32 	%f5306, %f120, %f5302, %f5305;
	mul.f32 	%f5307, %f5306, 0f3C800000;
	mul.f32 	%f5308, %f123, %f5304;
	fma.rn.f32 	%f5309, %f12215, %f5302, %f5308;
	mul.f32 	%f5310, %f5309, 0f3C800000;
	mul.f32 	%f5311, %f122, %f5304;
	fma.rn.f32 	%f5312, %f118, %f5302, %f5311;
	mul.f32 	%f5313, %f5312, 0f3C800000;
	mul.f32 	%f5314, %f545, %f5304;
	fma.rn.f32 	%f5315, %f117, %f5302, %f5314;
	mul.f32 	%f5316, %f5315, 0f3C800000;
	sub.f32 	%f5317, %f5284, %f5307;
	sub.f32 	%f5318, %f5285, %f5310;
	sub.f32 	%f5319, %f5286, %f5313;
	sub.f32 	%f5320, %f5287, %f5316;
	mul.f32 	%f5321, %f5318, %f5318;
	fma.rn.f32 	%f5322, %f5317, %f5317, %f5321;
	fma.rn.f32 	%f5323, %f5319, %f5319, %f5322;
	fma.rn.f32 	%f5324, %f5320, %f5320, %f5323;
	add.f32 	%f12410, %f12410, %f5324;
$L__BB0_303:
	mov.u32 	%r225, %r12;
	@%p33 bra 	$L__BB0_305;
	ld.const.u32 	%r225, [%rd16+56];
$L__BB0_305:
	@%p34 bra 	$L__BB0_317;
	sub.f32 	%f614, %f120, %f124;
	sub.f32 	%f615, %f12215, %f123;
	sub.f32 	%f616, %f118, %f122;
	mul.f32 	%f6182, %f615, %f615;
	fma.rn.f32 	%f6183, %f614, %f614, %f6182;
	fma.rn.f32 	%f617, %f616, %f616, %f6183;
	setp.lt.f32 	%p225, %f617, 0f34000000;
	mov.f32 	%f12411, 0f00000000;
	mov.f32 	%f12412, %f12411;
	mov.f32 	%f12413, %f12411;
	mov.f32 	%f12414, %f12411;
	@%p225 bra 	$L__BB0_308;
	rsqrt.approx.f32 	%f12411, %f617;
	mul.f32 	%f12412, %f614, %f12411;
	mul.f32 	%f12413, %f615, %f12411;
	mul.f32 	%f12414, %f616, %f12411;
$L__BB0_308:
	cvt.rn.f32.u32 	%f6185, %r225;
	add.f32 	%f626, %f6185, 0fBF800000;
	mov.f32 	%f6186, 0f42800000;
	div.rn.f32 	%f627, %f6186, %f626;
	mov.f32 	%f12437, 0f00000000;
	@%p24 bra 	$L__BB0_338;
	setp.lt.u32 	%p227, %r89, 3;
	mov.f32 	%f12437, 0f00000000;
	mov.b32 	%r8050, 0;
	@%p227 bra 	$L__BB0_312;
	mov.f32 	%f12437, 0f00000000;
	mov.b32 	%r8044, 0;
$L__BB0_311:
	.pragma "nounroll";
	mul.wide.u32 	%rd322, %r8044, 4;
	add.s64 	%rd323, %rd13, %rd322;
	.pragma "used_bytes_mask 30583";
	ld.local.v4.b32 	{%r2196, %r2197, %r2198, %r2199}, [%rd323];
	bfe.u32 	%r2200, %r2199, 16, 8;
	cvt.u16.u32 	%rs988, %r2200;
	bfe.u32 	%r2201, %r2199, 8, 8;
	cvt.u16.u32 	%rs989, %r2201;
	bfe.u32 	%r2202, %r2199, 0, 8;
	cvt.u16.u32 	%rs990, %r2202;
	bfe.u32 	%r2203, %r2198, 16, 8;
	cvt.u16.u32 	%rs991, %r2203;
	bfe.u32 	%r2204, %r2198, 8, 8;
	cvt.u16.u32 	%rs992, %r2204;
	bfe.u32 	%r2205, %r2198, 0, 8;
	cvt.u16.u32 	%rs993, %r2205;
	bfe.u32 	%r2206, %r2197, 16, 8;
	cvt.u16.u32 	%rs994, %r2206;
	bfe.u32 	%r2207, %r2197, 8, 8;
	cvt.u16.u32 	%rs995, %r2207;
	bfe.u32 	%r2208, %r2197, 0, 8;
	cvt.u16.u32 	%rs996, %r2208;
	bfe.u32 	%r2209, %r2196, 16, 8;
	cvt.u16.u32 	%rs997, %r2209;
	bfe.u32 	%r2210, %r2196, 8, 8;
	cvt.u16.u32 	%rs998, %r2210;
	bfe.u32 	%r2211, %r2196, 0, 8;
	cvt.u16.u32 	%rs999, %r2211;
	and.b16  	%rs1000, %rs999, 255;
	and.b16  	%rs1001, %rs998, 255;
	and.b16  	%rs1002, %rs997, 255;
	and.b16  	%rs1003, %rs996, 255;
	and.b16  	%rs1004, %rs995, 255;
	and.b16  	%rs1005, %rs994, 255;
	and.b16  	%rs1006, %rs993, 255;
	and.b16  	%rs1007, %rs992, 255;
	and.b16  	%rs1008, %rs991, 255;
	and.b16  	%rs1009, %rs990, 255;
	and.b16  	%rs1010, %rs989, 255;
	and.b16  	%rs1011, %rs988, 255;
	cvt.rn.f32.u16 	%f6190, %rs1000;
	cvt.rn.f32.u16 	%f6191, %rs1001;
	cvt.rn.f32.u16 	%f6192, %rs1002;
	sub.f32 	%f6193, %f6190, %f124;
	sub.f32 	%f6194, %f6191, %f123;
	sub.f32 	%f6195, %f6192, %f122;
	mul.f32 	%f6196, %f12413, %f6194;
	fma.rn.f32 	%f6197, %f12412, %f6193, %f6196;
	fma.rn.f32 	%f6198, %f12414, %f6195, %f6197;
	mul.f32 	%f6199, %f12411, %f6198;
	max.f32 	%f6200, %f6199, 0f00000000;
	min.f32 	%f6201, %f6200, 0f3F800000;
	mul.f32 	%f6202, %f626, %f6201;
	cvt.rni.u32.f32 	%r2212, %f6202;
	cvt.rn.f32.u32 	%f6203, %r2212;
	mul.f32 	%f6204, %f627, %f6203;
	cvt.rni.f32.f32 	%f6205, %f6204;
	mov.f32 	%f6206, 0f42800000;
	sub.f32 	%f6207, %f6206, %f6205;
	mul.f32 	%f6208, %f124, %f6207;
	fma.rn.f32 	%f6209, %f120, %f6205, %f6208;
	mul.f32 	%f6210, %f6209, 0f3C800000;
	mul.f32 	%f6211, %f123, %f6207;
	fma.rn.f32 	%f6212, %f12215, %f6205, %f6211;
	mul.f32 	%f6213, %f6212, 0f3C800000;
	mul.f32 	%f6214, %f122, %f6207;
	fma.rn.f32 	%f6215, %f118, %f6205, %f6214;
	mul.f32 	%f6216, %f6215, 0f3C800000;
	sub.f32 	%f6217, %f6190, %f6210;
	sub.f32 	%f6218, %f6191, %f6213;
	sub.f32 	%f6219, %f6192, %f6216;
	mul.f32 	%f6220, %f6218, %f6218;
	fma.rn.f32 	%f6221, %f6217, %f6217, %f6220;
	fma.rn.f32 	%f6222, %f6219, %f6219, %f6221;
	add.f32 	%f6223, %f12437, %f6222;
	cvt.rn.f32.u16 	%f6224, %rs1003;
	cvt.rn.f32.u16 	%f6225, %rs1004;
	cvt.rn.f32.u16 	%f6226, %rs1005;
	sub.f32 	%f6227, %f6224, %f124;
	sub.f32 	%f6228, %f6225, %f123;
	sub.f32 	%f6229, %f6226, %f122;
	mul.f32 	%f6230, %f12413, %f6228;
	fma.rn.f32 	%f6231, %f12412, %f6227, %f6230;
	fma.rn.f32 	%f6232, %f12414, %f6229, %f6231;
	mul.f32 	%f6233, %f12411, %f6232;
	max.f32 	%f6234, %f6233, 0f00000000;
	min.f32 	%f6235, %f6234, 0f3F800000;
	mul.f32 	%f6236, %f626, %f6235;
	cvt.rni.u32.f32 	%r2213, %f6236;
	cvt.rn.f32.u32 	%f6237, %r2213;
	mul.f32 	%f6238, %f627, %f6237;
	cvt.rni.f32.f32 	%f6239, %f6238;
	sub.f32 	%f6240, %f6206, %f6239;
	mul.f32 	%f6241, %f124, %f6240;
	fma.rn.f32 	%f6242, %f120, %f6239, %f6241;
	mul.f32 	%f6243, %f6242, 0f3C800000;
	mul.f32 	%f6244, %f123, %f6240;
	fma.rn.f32 	%f6245, %f12215, %f6239, %f6244;
	mul.f32 	%f6246, %f6245, 0f3C800000;
	mul.f32 	%f6247, %f122, %f6240;
	fma.rn.f32 	%f6248, %f118, %f6239, %f6247;
	mul.f32 	%f6249, %f6248, 0f3C800000;
	sub.f32 	%f6250, %f6224, %f6243;
	sub.f32 	%f6251, %f6225, %f6246;
	sub.f32 	%f6252, %f6226, %f6249;
	mul.f32 	%f6253, %f6251, %f6251;
	fma.rn.f32 	%f6254, %f6250, %f6250, %f6253;
	fma.rn.f32 	%f6255, %f6252, %f6252, %f6254;
	add.f32 	%f6256, %f6223, %f6255;
	cvt.rn.f32.u16 	%f6257, %rs1006;
	cvt.rn.f32.u16 	%f6258, %rs1007;
	cvt.rn.f32.u16 	%f6259, %rs1008;
	sub.f32 	%f6260, %f6257, %f124;
	sub.f32 	%f6261, %f6258, %f123;
	sub.f32 	%f6262, %f6259, %f122;
	mul.f32 	%f6263, %f12413, %f6261;
	fma.rn.f32 	%f6264, %f12412, %f6260, %f6263;
	fma.rn.f32 	%f6265, %f12414, %f6262, %f6264;
	mul.f32 	%f6266, %f12411, %f6265;
	max.f32 	%f6267, %f6266, 0f00000000;
	min.f32 	%f6268, %f6267, 0f3F800000;
	mul.f32 	%f6269, %f626, %f6268;
	cvt.rni.u32.f32 	%r2214, %f6269;
	cvt.rn.f32.u32 	%f6270, %r2214;
	mul.f32 	%f6271, %f627, %f6270;
	cvt.rni.f32.f32 	%f6272, %f6271;
	sub.f32 	%f6273, %f6206, %f6272;
	mul.f32 	%f6274, %f124, %f6273;
	fma.rn.f32 	%f6275, %f120, %f6272, %f6274;
	mul.f32 	%f6276, %f6275, 0f3C800000;
	mul.f32 	%f6277, %f123, %f6273;
	fma.rn.f32 	%f6278, %f12215, %f6272, %f6277;
	mul.f32 	%f6279, %f6278, 0f3C800000;
	mul.f32 	%f6280, %f122, %f6273;
	fma.rn.f32 	%f6281, %f118, %f6272, %f6280;
	mul.f32 	%f6282, %f6281, 0f3C800000;
	sub.f32 	%f6283, %f6257, %f6276;
	sub.f32 	%f6284, %f6258, %f6279;
	sub.f32 	%f6285, %f6259, %f6282;
	mul.f32 	%f6286, %f6284, %f6284;
	fma.rn.f32 	%f6287, %f6283, %f6283, %f6286;
	fma.rn.f32 	%f6288, %f6285, %f6285, %f6287;
	add.f32 	%f6289, %f6256, %f6288;
	cvt.rn.f32.u16 	%f6290, %rs1009;
	cvt.rn.f32.u16 	%f6291, %rs1010;
	cvt.rn.f32.u16 	%f6292, %rs1011;
	sub.f32 	%f6293, %f6290, %f124;
	sub.f32 	%f6294, %f6291, %f123;
	sub.f32 	%f6295, %f6292, %f122;
	mul.f32 	%f6296, %f12413, %f6294;
	fma.rn.f32 	%f6297, %f12412, %f6293, %f6296;
	fma.rn.f32 	%f6298, %f12414, %f6295, %f6297;
	mul.f32 	%f6299, %f12411, %f6298;
	max.f32 	%f6300, %f6299, 0f00000000;
	min.f32 	%f6301, %f6300, 0f3F800000;
	mul.f32 	%f6302, %f626, %f6301;
	cvt.rni.u32.f32 	%r2215, %f6302;
	cvt.rn.f32.u32 	%f6303, %r2215;
	mul.f32 	%f6304, %f627, %f6303;
	cvt.rni.f32.f32 	%f6305, %f6304;
	sub.f32 	%f6306, %f6206, %f6305;
	mul.f32 	%f6307, %f124, %f6306;
	fma.rn.f32 	%f6308, %f120, %f6305, %f6307;
	mul.f32 	%f6309, %f6308, 0f3C800000;
	mul.f32 	%f6310, %f123, %f6306;
	fma.rn.f32 	%f6311, %f12215, %f6305, %f6310;
	mul.f32 	%f6312, %f6311, 0f3C800000;
	mul.f32 	%f6313, %f122, %f6306;
	fma.rn.f32 	%f6314, %f118, %f6305, %f6313;
	mul.f32 	%f6315, %f6314, 0f3C800000;
	sub.f32 	%f6316, %f6290, %f6309;
	sub.f32 	%f6317, %f6291, %f6312;
	sub.f32 	%f6318, %f6292, %f6315;
	mul.f32 	%f6319, %f6317, %f6317;
	fma.rn.f32 	%f6320, %f6316, %f6316, %f6319;
	fma.rn.f32 	%f6321, %f6318, %f6318, %f6320;
	add.f32 	%f12437, %f6289, %f6321;
	add.s32 	%r8044, %r8044, 4;
	and.b32  	%r8050, %r7967, 65532;
	setp.eq.s32 	%p228, %r8044, %r8050;
	@%p228 bra 	$L__BB0_312;
	bra.uni 	$L__BB0_311;
$L__BB0_312:
	and.b32  	%r240, %r7967, 3;
	setp.eq.s32 	%p229, %r240, 0;
	@%p229 bra 	$L__BB0_338;
	setp.eq.s32 	%p230, %r240, 1;
	@%p230 bra 	$L__BB0_315;
	mul.wide.u32 	%rd324, %r8050, 4;
	add.s64 	%rd325, %rd13, %rd324;
	.pragma "used_bytes_mask 7";
	ld.local.u32 	%r2216, [%rd325];
	bfe.u32 	%r2217, %r2216, 0, 8;
	cvt.u16.u32 	%rs1012, %r2217;
	and.b16  	%rs1013, %rs1012, 255;
	bfe.u32 	%r2218, %r2216, 8, 8;
	cvt.u16.u32 	%rs1014, %r2218;
	and.b16  	%rs1015, %rs1014, 255;
	bfe.u32 	%r2219, %r2216, 16, 8;
	cvt.u16.u32 	%rs1016, %r2219;
	and.b16  	%rs1017, %rs1016, 255;
	cvt.rn.f32.u16 	%f6323, %rs1013;
	cvt.rn.f32.u16 	%f6324, %rs1015;
	cvt.rn.f32.u16 	%f6325, %rs1017;
	sub.f32 	%f6326, %f6323, %f124;
	sub.f32 	%f6327, %f6324, %f123;
	sub.f32 	%f6328, %f6325, %f122;
	mul.f32 	%f6329, %f12413, %f6327;
	fma.rn.f32 	%f6330, %f12412, %f6326, %f6329;
	fma.rn.f32 	%f6331, %f12414, %f6328, %f6330;
	mul.f32 	%f6332, %f12411, %f6331;
	max.f32 	%f6333, %f6332, 0f00000000;
	min.f32 	%f6334, %f6333, 0f3F800000;
	mul.f32 	%f6335, %f626, %f6334;
	cvt.rni.u32.f32 	%r2220, %f6335;
	cvt.rn.f32.u32 	%f6336, %r2220;
	mul.f32 	%f6337, %f627, %f6336;
	cvt.rni.f32.f32 	%f6338, %f6337;
	mov.f32 	%f6339, 0f42800000;
	sub.f32 	%f6340, %f6339, %f6338;
	mul.f32 	%f6341, %f124, %f6340;
	fma.rn.f32 	%f6342, %f120, %f6338, %f6341;
	mul.f32 	%f6343, %f6342, 0f3C800000;
	mul.f32 	%f6344, %f123, %f6340;
	fma.rn.f32 	%f6345, %f12215, %f6338, %f6344;
	mul.f32 	%f6346, %f6345, 0f3C800000;
	mul.f32 	%f6347, %f122, %f6340;
	fma.rn.f32 	%f6348, %f118, %f6338, %f6347;
	mul.f32 	%f6349, %f6348, 0f3C800000;
	sub.f32 	%f6350, %f6323, %f6343;
	sub.f32 	%f6351, %f6324, %f6346;
	sub.f32 	%f6352, %f6325, %f6349;
	mul.f32 	%f6353, %f6351, %f6351;
	fma.rn.f32 	%f6354, %f6350, %f6350, %f6353;
	fma.rn.f32 	%f6355, %f6352, %f6352, %f6354;
	add.f32 	%f6356, %f12437, %f6355;
	.pragma "used_bytes_mask 7";
	ld.local.u32 	%r2221, [%rd325+4];
	bfe.u32 	%r2222, %r2221, 0, 8;
	cvt.u16.u32 	%rs1018, %r2222;
	and.b16  	%rs1019, %rs1018, 255;
	bfe.u32 	%r2223, %r2221, 8, 8;
	cvt.u16.u32 	%rs1020, %r2223;
	and.b16  	%rs1021, %rs1020, 255;
	bfe.u32 	%r2224, %r2221, 16, 8;
	cvt.u16.u32 	%rs1022, %r2224;
	and.b16  	%rs1023, %rs1022, 255;
	cvt.rn.f32.u16 	%f6357, %rs1019;
	cvt.rn.f32.u16 	%f6358, %rs1021;
	cvt.rn.f32.u16 	%f6359, %rs1023;
	sub.f32 	%f6360, %f6357, %f124;
	sub.f32 	%f6361, %f6358, %f123;
	sub.f32 	%f6362, %f6359, %f122;
	mul.f32 	%f6363, %f12413, %f6361;
	fma.rn.f32 	%f6364, %f12412, %f6360, %f6363;
	fma.rn.f32 	%f6365, %f12414, %f6362, %f6364;
	mul.f32 	%f6366, %f12411, %f6365;
	max.f32 	%f6367, %f6366, 0f00000000;
	min.f32 	%f6368, %f6367, 0f3F800000;
	mul.f32 	%f6369, %f626, %f6368;
	cvt.rni.u32.f32 	%r2225, %f6369;
	cvt.rn.f32.u32 	%f6370, %r2225;
	mul.f32 	%f6371, %f627, %f6370;
	cvt.rni.f32.f32 	%f6372, %f6371;
	sub.f32 	%f6373, %f6339, %f6372;
	mul.f32 	%f6374, %f124, %f6373;
	fma.rn.f32 	%f6375, %f120, %f6372, %f6374;
	mul.f32 	%f6376, %f6375, 0f3C800000;
	mul.f32 	%f6377, %f123, %f6373;
	fma.rn.f32 	%f6378, %f12215, %f6372, %f6377;
	mul.f32 	%f6379, %f6378, 0f3C800000;
	mul.f32 	%f6380, %f122, %f6373;
	fma.rn.f32 	%f6381, %f118, %f6372, %f6380;
	mul.f32 	%f6382, %f6381, 0f3C800000;
	sub.f32 	%f6383, %f6357, %f6376;
	sub.f32 	%f6384, %f6358, %f6379;
	sub.f32 	%f6385, %f6359, %f6382;
	mul.f32 	%f6386, %f6384, %f6384;
	fma.rn.f32 	%f6387, %f6383, %f6383, %f6386;
	fma.rn.f32 	%f6388, %f6385, %f6385, %f6387;
	add.f32 	%f12437, %f6356, %f6388;
	add.s32 	%r8050, %r8050, 2;
$L__BB0_315:
	and.b32  	%r2226, %r7967, 1;
	setp.eq.b32 	%p231, %r2226, 1;
	not.pred 	%p232, %p231;
	@%p232 bra 	$L__BB0_338;
	mul.wide.u32 	%rd326, %r8050, 4;
	add.s64 	%rd327, %rd13, %rd326;
	.pragma "used_bytes_mask 7";
	ld.local.u32 	%r2227, [%rd327];
	bfe.u32 	%r2228, %r2227, 0, 8;
	cvt.u16.u32 	%rs1024, %r2228;
	and.b16  	%rs1025, %rs1024, 255;
	bfe.u32 	%r2229, %r2227, 8, 8;
	cvt.u16.u32 	%rs1026, %r2229;
	and.b16  	%rs1027, %rs1026, 255;
	bfe.u32 	%r2230, %r2227, 16, 8;
	cvt.u16.u32 	%rs1028, %r2230;
	and.b16  	%rs1029, %rs1028, 255;
	cvt.rn.f32.u16 	%f6389, %rs1025;
	cvt.rn.f32.u16 	%f6390, %rs1027;
	cvt.rn.f32.u16 	%f6391, %rs1029;
	sub.f32 	%f6392, %f6389, %f124;
	sub.f32 	%f6393, %f6390, %f123;
	sub.f32 	%f6394, %f6391, %f122;
	mul.f32 	%f6395, %f12413, %f6393;
	fma.rn.f32 	%f6396, %f12412, %f6392, %f6395;
	fma.rn.f32 	%f6397, %f12414, %f6394, %f6396;
	mul.f32 	%f6398, %f12411, %f6397;
	max.f32 	%f6399, %f6398, 0f00000000;
	min.f32 	%f6400, %f6399, 0f3F800000;
	mul.f32 	%f6401, %f626, %f6400;
	cvt.rni.u32.f32 	%r2231, %f6401;
	cvt.rn.f32.u32 	%f6402, %r2231;
	mul.f32 	%f6403, %f627, %f6402;
	cvt.rni.f32.f32 	%f6404, %f6403;
	mov.f32 	%f6405, 0f42800000;
	sub.f32 	%f6406, %f6405, %f6404;
	mul.f32 	%f6407, %f124, %f6406;
	fma.rn.f32 	%f6408, %f120, %f6404, %f6407;
	mul.f32 	%f6409, %f6408, 0f3C800000;
	mul.f32 	%f6410, %f123, %f6406;
	fma.rn.f32 	%f6411, %f12215, %f6404, %f6410;
	mul.f32 	%f6412, %f6411, 0f3C800000;
	mul.f32 	%f6413, %f122, %f6406;
	fma.rn.f32 	%f6414, %f118, %f6404, %f6413;
	mul.f32 	%f6415, %f6414, 0f3C800000;
	sub.f32 	%f6416, %f6389, %f6409;
	sub.f32 	%f6417, %f6390, %f6412;
	sub.f32 	%f6418, %f6391, %f6415;
	mul.f32 	%f6419, %f6417, %f6417;
	fma.rn.f32 	%f6420, %f6416, %f6416, %f6419;
	fma.rn.f32 	%f6421, %f6418, %f6418, %f6420;
	add.f32 	%f12437, %f12437, %f6421;
	bra.uni 	$L__BB0_338;
$L__BB0_317:
	ld.const.u32 	%r2135, [%rd16];
	setp.gt.u32 	%p210, %r2135, 5;
	@%p210 bra 	$L__BB0_329;
	sub.f32 	%f630, %f120, %f124;
	sub.f32 	%f631, %f12215, %f123;
	sub.f32 	%f632, %f118, %f122;
	mul.f32 	%f5941, %f631, %f631;
	fma.rn.f32 	%f5942, %f630, %f630, %f5941;
	fma.rn.f32 	%f633, %f632, %f632, %f5942;
	setp.lt.f32 	%p217, %f633, 0f34000000;
	mov.f32 	%f12416, 0f00000000;
	mov.f32 	%f12417, %f12416;
	mov.f32 	%f12418, %f12416;
	mov.f32 	%f12419, %f12416;
	@%p217 bra 	$L__BB0_320;
	rsqrt.approx.f32 	%f12416, %f633;
	mul.f32 	%f12417, %f630, %f12416;
	mul.f32 	%f12418, %f631, %f12416;
	mul.f32 	%f12419, %f632, %f12416;
$L__BB0_320:
	cvt.rn.f32.u32 	%f5944, %r225;
	add.f32 	%f642, %f5944, 0fBF800000;
	mov.f32 	%f5945, 0f42800000;
	div.rn.f32 	%f643, %f5945, %f642;
	mov.f32 	%f12437, 0f00000000;
	@%p24 bra 	$L__BB0_338;
	setp.lt.u32 	%p219, %r89, 3;
	mov.f32 	%f12437, 0f00000000;
	mov.b32 	%r8046, 0;
	@%p219 bra 	$L__BB0_324;
	mov.f32 	%f12437, 0f00000000;
	mov.b32 	%r8047, 0;
$L__BB0_323:
	.pragma "nounroll";
	mul.wide.u32 	%rd316, %r8047, 4;
	add.s64 	%rd317, %rd13, %rd316;
	.pragma "used_bytes_mask 30583";
	ld.local.v4.b32 	{%r2158, %r2159, %r2160, %r2161}, [%rd317];
	bfe.u32 	%r2162, %r2161, 16, 8;
	cvt.u16.u32 	%rs946, %r2162;
	bfe.u32 	%r2163, %r2161, 8, 8;
	cvt.u16.u32 	%rs947, %r2163;
	bfe.u32 	%r2164, %r2161, 0, 8;
	cvt.u16.u32 	%rs948, %r2164;
	bfe.u32 	%r2165, %r2160, 16, 8;
	cvt.u16.u32 	%rs949, %r2165;
	bfe.u32 	%r2166, %r2160, 8, 8;
	cvt.u16.u32 	%rs950, %r2166;
	bfe.u32 	%r2167, %r2160, 0, 8;
	cvt.u16.u32 	%rs951, %r2167;
	bfe.u32 	%r2168, %r2159, 16, 8;
	cvt.u16.u32 	%rs952, %r2168;
	bfe.u32 	%r2169, %r2159, 8, 8;
	cvt.u16.u32 	%rs953, %r2169;
	bfe.u32 	%r2170, %r2159, 0, 8;
	cvt.u16.u32 	%rs954, %r2170;
	bfe.u32 	%r2171, %r2158, 16, 8;
	cvt.u16.u32 	%rs955, %r2171;
	bfe.u32 	%r2172, %r2158, 8, 8;
	cvt.u16.u32 	%rs956, %r2172;
	bfe.u32 	%r2173, %r2158, 0, 8;
	cvt.u16.u32 	%rs957, %r2173;
	and.b16  	%rs958, %rs957, 255;
	and.b16  	%rs959, %rs956, 255;
	and.b16  	%rs960, %rs955, 255;
	and.b16  	%rs961, %rs954, 255;
	and.b16  	%rs962, %rs953, 255;
	and.b16  	%rs963, %rs952, 255;
	and.b16  	%rs964, %rs951, 255;
	and.b16  	%rs965, %rs950, 255;
	and.b16  	%rs966, %rs949, 255;
	and.b16  	%rs967, %rs948, 255;
	and.b16  	%rs968, %rs947, 255;
	and.b16  	%rs969, %rs946, 255;
	cvt.rn.f32.u16 	%f5949, %rs958;
	cvt.rn.f32.u16 	%f5950, %rs959;
	cvt.rn.f32.u16 	%f5951, %rs960;
	sub.f32 	%f5952, %f5949, %f124;
	sub.f32 	%f5953, %f5950, %f123;
	sub.f32 	%f5954, %f5951, %f122;
	mul.f32 	%f5955, %f12418, %f5953;
	fma.rn.f32 	%f5956, %f12417, %f5952, %f5955;
	fma.rn.f32 	%f5957, %f12419, %f5954, %f5956;
	mul.f32 	%f5958, %f12416, %f5957;
	max.f32 	%f5959, %f5958, 0f00000000;
	min.f32 	%f5960, %f5959, 0f3F800000;
	mul.f32 	%f5961, %f642, %f5960;
	cvt.rni.u32.f32 	%r2174, %f5961;
	cvt.rn.f32.u32 	%f5962, %r2174;
	mul.f32 	%f5963, %f643, %f5962;
	cvt.rni.f32.f32 	%f5964, %f5963;
	mov.f32 	%f5965, 0f42800000;
	sub.f32 	%f5966, %f5965, %f5964;
	mul.f32 	%f5967, %f124, %f5966;
	fma.rn.f32 	%f5968, %f120, %f5964, %f5967;
	mul.f32 	%f5969, %f5968, 0f3C800000;
	mul.f32 	%f5970, %f123, %f5966;
	fma.rn.f32 	%f5971, %f12215, %f5964, %f5970;
	mul.f32 	%f5972, %f5971, 0f3C800000;
	mul.f32 	%f5973, %f122, %f5966;
	fma.rn.f32 	%f5974, %f118, %f5964, %f5973;
	mul.f32 	%f5975, %f5974, 0f3C800000;
	sub.f32 	%f5976, %f5949, %f5969;
	sub.f32 	%f5977, %f5950, %f5972;
	sub.f32 	%f5978, %f5951, %f5975;
	mul.f32 	%f5979, %f5977, %f5977;
	fma.rn.f32 	%f5980, %f5976, %f5976, %f5979;
	fma.rn.f32 	%f5981, %f5978, %f5978, %f5980;
	add.f32 	%f5982, %f12437, %f5981;
	cvt.rn.f32.u16 	%f5983, %rs961;
	cvt.rn.f32.u16 	%f5984, %rs962;
	cvt.rn.f32.u16 	%f5985, %rs963;
	sub.f32 	%f5986, %f5983, %f124;
	sub.f32 	%f5987, %f5984, %f123;
	sub.f32 	%f5988, %f5985, %f122;
	mul.f32 	%f5989, %f12418, %f5987;
	fma.rn.f32 	%f5990, %f12417, %f5986, %f5989;
	fma.rn.f32 	%f5991, %f12419, %f5988, %f5990;
	mul.f32 	%f5992, %f12416, %f5991;
	max.f32 	%f5993, %f5992, 0f00000000;
	min.f32 	%f5994, %f5993, 0f3F800000;
	mul.f32 	%f5995, %f642, %f5994;
	cvt.rni.u32.f32 	%r2175, %f5995;
	cvt.rn.f32.u32 	%f5996, %r2175;
	mul.f32 	%f5997, %f643, %f5996;
	cvt.rni.f32.f32 	%f5998, %f5997;
	sub.f32 	%f5999, %f5965, %f5998;
	mul.f32 	%f6000, %f124, %f5999;
	fma.rn.f32 	%f6001, %f120, %f5998, %f6000;
	mul.f32 	%f6002, %f6001, 0f3C800000;
	mul.f32 	%f6003, %f123, %f5999;
	fma.rn.f32 	%f6004, %f12215, %f5998, %f6003;
	mul.f32 	%f6005, %f6004, 0f3C800000;
	mul.f32 	%f6006, %f122, %f5999;
	fma.rn.f32 	%f6007, %f118, %f5998, %f6006;
	mul.f32 	%f6008, %f6007, 0f3C800000;
	sub.f32 	%f6009, %f5983, %f6002;
	sub.f32 	%f6010, %f5984, %f6005;
	sub.f32 	%f6011, %f5985, %f6008;
	mul.f32 	%f6012, %f6010, %f6010;
	fma.rn.f32 	%f6013, %f6009, %f6009, %f6012;
	fma.rn.f32 	%f6014, %f6011, %f6011, %f6013;
	add.f32 	%f6015, %f5982, %f6014;
	cvt.rn.f32.u16 	%f6016, %rs964;
	cvt.rn.f32.u16 	%f6017, %rs965;
	cvt.rn.f32.u16 	%f6018, %rs966;
	sub.f32 	%f6019, %f6016, %f124;
	sub.f32 	%f6020, %f6017, %f123;
	sub.f32 	%f6021, %f6018, %f122;
	mul.f32 	%f6022, %f12418, %f6020;
	fma.rn.f32 	%f6023, %f12417, %f6019, %f6022;
	fma.rn.f32 	%f6024, %f12419, %f6021, %f6023;
	mul.f32 	%f6025, %f12416, %f6024;
	max.f32 	%f6026, %f6025, 0f00000000;
	min.f32 	%f6027, %f6026, 0f3F800000;
	mul.f32 	%f6028, %f642, %f6027;
	cvt.rni.u32.f32 	%r2176, %f6028;
	cvt.rn.f32.u32 	%f6029, %r2176;
	mul.f32 	%f6030, %f643, %f6029;
	cvt.rni.f32.f32 	%f6031, %f6030;
	sub.f32 	%f6032, %f5965, %f6031;
	mul.f32 	%f6033, %f124, %f6032;
	fma.rn.f32 	%f6034, %f120, %f6031, %f6033;
	mul.f32 	%f6035, %f6034, 0f3C800000;
	mul.f32 	%f6036, %f123, %f6032;
	fma.rn.f32 	%f6037, %f12215, %f6031, %f6036;
	mul.f32 	%f6038, %f6037, 0f3C800000;
	mul.f32 	%f6039, %f122, %f6032;
	fma.rn.f32 	%f6040, %f118, %f6031, %f6039;
	mul.f32 	%f6041, %f6040, 0f3C800000;
	sub.f32 	%f6042, %f6016, %f6035;
	sub.f32 	%f6043, %f6017, %f6038;
	sub.f32 	%f6044, %f6018, %f6041;
	mul.f32 	%f6045, %f6043, %f6043;
	fma.rn.f32 	%f6046, %f6042, %f6042, %f6045;
	fma.rn.f32 	%f6047, %f6044, %f6044, %f6046;
	add.f32 	%f6048, %f6015, %f6047;
	cvt.rn.f32.u16 	%f6049, %rs967;
	cvt.rn.f32.u16 	%f6050, %rs968;
	cvt.rn.f32.u16 	%f6051, %rs969;
	sub.f32 	%f6052, %f6049, %f124;
	sub.f32 	%f6053, %f6050, %f123;
	sub.f32 	%f6054, %f6051, %f122;
	mul.f32 	%f6055, %f12418, %f6053;
	fma.rn.f32 	%f6056, %f12417, %f6052, %f6055;
	fma.rn.f32 	%f6057, %f12419, %f6054, %f6056;
	mul.f32 	%f6058, %f12416, %f6057;
	max.f32 	%f6059, %f6058, 0f00000000;
	min.f32 	%f6060, %f6059, 0f3F800000;
	mul.f32 	%f6061, %f642, %f6060;
	cvt.rni.u32.f32 	%r2177, %f6061;
	cvt.rn.f32.u32 	%f6062, %r2177;
	mul.f32 	%f6063, %f643, %f6062;
	cvt.rni.f32.f32 	%f6064, %f6063;
	sub.f32 	%f6065, %f5965, %f6064;
	mul.f32 	%f6066, %f124, %f6065;
	fma.rn.f32 	%f6067, %f120, %f6064, %f6066;
	mul.f32 	%f6068, %f6067, 0f3C800000;
	mul.f32 	%f6069, %f123, %f6065;
	fma.rn.f32 	%f6070, %f12215, %f6064, %f6069;
	mul.f32 	%f6071, %f6070, 0f3C800000;
	mul.f32 	%f6072, %f122, %f6065;
	fma.rn.f32 	%f6073, %f118, %f6064, %f6072;
	mul.f32 	%f6074, %f6073, 0f3C800000;
	sub.f32 	%f6075, %f6049, %f6068;
	sub.f32 	%f6076, %f6050, %f6071;
	sub.f32 	%f6077, %f6051, %f6074;
	mul.f32 	%f6078, %f6076, %f6076;
	fma.rn.f32 	%f6079, %f6075, %f6075, %f6078;
	fma.rn.f32 	%f6080, %f6077, %f6077, %f6079;
	add.f32 	%f12437, %f6048, %f6080;
	add.s32 	%r8047, %r8047, 4;
	and.b32  	%r8046, %r7967, 65532;
	setp.eq.s32 	%p220, %r8047, %r8046;
	@%p220 bra 	$L__BB0_324;
	bra.uni 	$L__BB0_323;
$L__BB0_324:
	and.b32  	%r230, %r7967, 3;
	setp.eq.s32 	%p221, %r230, 0;
	@%p221 bra 	$L__BB0_338;
	setp.eq.s32 	%p222, %r230, 1;
	@%p222 bra 	$L__BB0_327;
	mul.wide.u32 	%rd318, %r8046, 4;
	add.s64 	%rd319, %rd13, %rd318;
	.pragma "used_bytes_mask 7";
	ld.local.u32 	%r2178, [%rd319];
	bfe.u32 	%r2179, %r2178, 0, 8;
	cvt.u16.u32 	%rs970, %r2179;
	and.b16  	%rs971, %rs970, 255;
	bfe.u32 	%r2180, %r2178, 8, 8;
	cvt.u16.u32 	%rs972, %r2180;
	and.b16  	%rs973, %rs972, 255;
	bfe.u32 	%r2181, %r2178, 16, 8;
	cvt.u16.u32 	%rs974, %r2181;
	and.b16  	%rs975, %rs974, 255;
	cvt.rn.f32.u16 	%f6082, %rs971;
	cvt.rn.f32.u16 	%f6083, %rs973;
	cvt.rn.f32.u16 	%f6084, %rs975;
	sub.f32 	%f6085, %f6082, %f124;
	sub.f32 	%f6086, %f6083, %f123;
	sub.f32 	%f6087, %f6084, %f122;
	mul.f32 	%f6088, %f12418, %f6086;
	fma.rn.f32 	%f6089, %f12417, %f6085, %f6088;
	fma.rn.f32 	%f6090, %f12419, %f6087, %f6089;
	mul.f32 	%f6091, %f12416, %f6090;
	max.f32 	%f6092, %f6091, 0f00000000;
	min.f32 	%f6093, %f6092, 0f3F800000;
	mul.f32 	%f6094, %f642, %f6093;
	cvt.rni.u32.f32 	%r2182, %f6094;
	cvt.rn.f32.u32 	%f6095, %r2182;
	mul.f32 	%f6096, %f643, %f6095;
	cvt.rni.f32.f32 	%f6097, %f6096;
	mov.f32 	%f6098, 0f42800000;
	sub.f32 	%f6099, %f6098, %f6097;
	mul.f32 	%f6100, %f124, %f6099;
	fma.rn.f32 	%f6101, %f120, %f6097, %f6100;
	mul.f32 	%f6102, %f6101, 0f3C800000;
	mul.f32 	%f6103, %f123, %f6099;
	fma.rn.f32 	%f6104, %f12215, %f6097, %f6103;
	mul.f32 	%f6105, %f6104, 0f3C800000;
	mul.f32 	%f6106, %f122, %f6099;
	fma.rn.f32 	%f6107, %f118, %f6097, %f6106;
	mul.f32 	%f6108, %f6107, 0f3C800000;
	sub.f32 	%f6109, %f6082, %f6102;
	sub.f32 	%f6110, %f6083, %f6105;
	sub.f32 	%f6111, %f6084, %f6108;
	mul.f32 	%f6112, %f6110, %f6110;
	fma.rn.f32 	%f6113, %f6109, %f6109, %f6112;
	fma.rn.f32 	%f6114, %f6111, %f6111, %f6113;
	add.f32 	%f6115, %f12437, %f6114;
	.pragma "used_bytes_mask 7";
	ld.local.u32 	%r2183, [%rd319+4];
	bfe.u32 	%r2184, %r2183, 0, 8;
	cvt.u16.u32 	%rs976, %r2184;
	and.b16  	%rs977, %rs976, 255;
	bfe.u32 	%r2185, %r2183, 8, 8;
	cvt.u16.u32 	%rs978, %r2185;
	and.b16  	%rs979, %rs978, 255;
	bfe.u32 	%r2186, %r2183, 16, 8;
	cvt.u16.u32 	%rs980, %r2186;
	and.b16  	%rs981, %rs980, 255;
	cvt.rn.f32.u16 	%f6116, %rs977;
	cvt.rn.f32.u16 	%f6117, %rs979;
	cvt.rn.f32.u16 	%f6118, %rs981;
	sub.f32 	%f6119, %f6116, %f124;
	sub.f32 	%f6120, %f6117, %f123;
	sub.f32 	%f6121, %f6118, %f122;
	mul.f32 	%f6122, %f12418, %f6120;
	fma.rn.f32 	%f6123, %f12417, %f6119, %f6122;
	fma.rn.f32 	%f6124, %f12419, %f6121, %f6123;
	mul.f32 	%f6125, %f12416, %f6124;
	max.f32 	%f6126, %f6125, 0f00000000;
	min.f32 	%f6127, %f6126, 0f3F800000;
	mul.f32 	%f6128, %f642, %f6127;
	cvt.rni.u32.f32 	%r2187, %f6128;
	cvt.rn.f32.u32 	%f6129, %r2187;
	mul.f32 	%f6130, %f643, %f6129;
	cvt.rni.f32.f32 	%f6131, %f6130;
	sub.f32 	%f6132, %f6098, %f6131;
	mul.f32 	%f6133, %f124, %f6132;
	fma.rn.f32 	%f6134, %f120, %f6131, %f6133;
	mul.f32 	%f6135, %f6134, 0f3C800000;
	mul.f32 	%f6136, %f123, %f6132;
	fma.rn.f32 	%f6137, %f12215, %f6131, %f6136;
	mul.f32 	%f6138, %f6137, 0f3C800000;
	mul.f32 	%f6139, %f122, %f6132;
	fma.rn.f32 	%f6140, %f118, %f6131, %f6139;
	mul.f32 	%f6141, %f6140, 0f3C800000;
	sub.f32 	%f6142, %f6116, %f6135;
	sub.f32 	%f6143, %f6117, %f6138;
	sub.f32 	%f6144, %f6118, %f6141;
	mul.f32 	%f6145, %f6143, %f6143;
	fma.rn.f32 	%f6146, %f6142, %f6142, %f6145;
	fma.rn.f32 	%f6147, %f6144, %f6144, %f6146;
	add.f32 	%f12437, %f6115, %f6147;
	add.s32 	%r8046, %r8046, 2;
$L__BB0_327:
	and.b32  	%r2188, %r7967, 1;
	setp.eq.b32 	%p223, %r2188, 1;
	not.pred 	%p224, %p223;
	@%p224 bra 	$L__BB0_338;
	mul.wide.u32 	%rd320, %r8046, 4;
	add.s64 	%rd321, %rd13, %rd320;
	.pragma "used_bytes_mask 7";
	ld.local.u32 	%r2189, [%rd321];
	bfe.u32 	%r2190, %r2189, 0, 8;
	cvt.u16.u32 	%rs982, %r2190;
	and.b16  	%rs983, %rs982, 255;
	bfe.u32 	%r2191, %r2189, 8, 8;
	cvt.u16.u32 	%rs984, %r2191;
	and.b16  	%rs985, %rs984, 255;
	bfe.u32 	%r2192, %r2189, 16, 8;
	cvt.u16.u32 	%rs986, %r2192;
	and.b16  	%rs987, %rs986, 255;
	cvt.rn.f32.u16 	%f6148, %rs983;
	cvt.rn.f32.u16 	%f6149, %rs985;
	cvt.rn.f32.u16 	%f6150, %rs987;
	sub.f32 	%f6151, %f6148, %f124;
	sub.f32 	%f6152, %f6149, %f123;
	sub.f32 	%f6153, %f6150, %f122;
	mul.f32 	%f6154, %f12418, %f6152;
	fma.rn.f32 	%f6155, %f12417, %f6151, %f6154;
	fma.rn.f32 	%f6156, %f12419, %f6153, %f6155;
	mul.f32 	%f6157, %f12416, %f6156;
	max.f32 	%f6158, %f6157, 0f00000000;
	min.f32 	%f6159, %f6158, 0f3F800000;
	mul.f32 	%f6160, %f642, %f6159;
	cvt.rni.u32.f32 	%r2193, %f6160;
	cvt.rn.f32.u32 	%f6161, %r2193;
	mul.f32 	%f6162, %f643, %f6161;
	cvt.rni.f32.f32 	%f6163, %f6162;
	mov.f32 	%f6164, 0f42800000;
	sub.f32 	%f6165, %f6164, %f6163;
	mul.f32 	%f6166, %f124, %f6165;
	fma.rn.f32 	%f6167, %f120, %f6163, %f6166;
	mul.f32 	%f6168, %f6167, 0f3C800000;
	mul.f32 	%f6169, %f123, %f6165;
	fma.rn.f32 	%f6170, %f12215, %f6163, %f6169;
	mul.f32 	%f6171, %f6170, 0f3C800000;
	mul.f32 	%f6172, %f122, %f6165;
	fma.rn.f32 	%f6173, %f118, %f6163, %f6172;
	mul.f32 	%f6174, %f6173, 0f3C800000;
	sub.f32 	%f6175, %f6148, %f6168;
	sub.f32 	%f6176, %f6149, %f6171;
	sub.f32 	%f6177, %f6150, %f6174;
	mul.f32 	%f6178, %f6176, %f6176;
	fma.rn.f32 	%f6179, %f6175, %f6175, %f6178;
	fma.rn.f32 	%f6180, %f6177, %f6177, %f6179;
	add.f32 	%f12437, %f12437, %f6180;
	bra.uni 	$L__BB0_338;
$L__BB0_329:
	sub.f32 	%f652, %f120, %f124;
	sub.f32 	%f653, %f12215, %f123;
	sub.f32 	%f654, %f118, %f122;
	sub.f32 	%f655, %f117, %f546;
	mul.f32 	%f5808, %f653, %f653;
	fma.rn.f32 	%f5809, %f652, %f652, %f5808;
	fma.rn.f32 	%f5810, %f654, %f654, %f5809;
	fma.rn.f32 	%f656, %f655, %f655, %f5810;
	setp.lt.f32 	%p211, %f656, 0f34000000;
	mov.f32 	%f12425, 0f00000000;
	mov.f32 	%f12426, %f12425;
	mov.f32 	%f12427, %f12425;
	mov.f32 	%f12428, %f12425;
	mov.f32 	%f12429, %f12425;
	@%p211 bra 	$L__BB0_331;
	rsqrt.approx.f32 	%f12425, %f656;
	mul.f32 	%f12426, %f652, %f12425;
	mul.f32 	%f12427, %f653, %f12425;
	mul.f32 	%f12428, %f654, %f12425;
	mul.f32 	%f12429, %f655, %f12425;
$L__BB0_331:
	cvt.rn.f32.u32 	%f5812, %r225;
	add.f32 	%f667, %f5812, 0fBF800000;
	mov.f32 	%f5813, 0f42800000;
	div.rn.f32 	%f668, %f5813, %f667;
	mov.f32 	%f12437, 0f00000000;
	@%p24 bra 	$L__BB0_338;
	setp.eq.s32 	%p213, %r89, 0;
	mov.f32 	%f12437, 0f00000000;
	mov.b64 	%rd1394, 0;
	@%p213 bra 	$L__BB0_336;
	mov.f32 	%f12437, 0f00000000;
	mov.b32 	%r8048, 0;
$L__BB0_334:
	mul.wide.u32 	%rd312, %r8048, 4;
	add.s64 	%rd313, %rd13, %rd312;
	ld.local.v2.b32 	{%r2137, %r2138}, [%rd313];
	bfe.u32 	%r2139, %r2138, 24, 8;
	cvt.u16.u32 	%rs922, %r2139;
	bfe.u32 	%r2140, %r2138, 16, 8;
	cvt.u16.u32 	%rs923, %r2140;
	bfe.u32 	%r2141, %r2138, 8, 8;
	cvt.u16.u32 	%rs924, %r2141;
	bfe.u32 	%r2142, %r2138, 0, 8;
	cvt.u16.u32 	%rs925, %r2142;
	bfe.u32 	%r2143, %r2137, 24, 8;
	cvt.u16.u32 	%rs926, %r2143;
	bfe.u32 	%r2144, %r2137, 16, 8;
	cvt.u16.u32 	%rs927, %r2144;
	bfe.u32 	%r2145, %r2137, 8, 8;
	cvt.u16.u32 	%rs928, %r2145;
	bfe.u32 	%r2146, %r2137, 0, 8;
	cvt.u16.u32 	%rs929, %r2146;
	and.b16  	%rs930, %rs929, 255;
	and.b16  	%rs931, %rs928, 255;
	and.b16  	%rs932, %rs927, 255;
	and.b16  	%rs933, %rs926, 255;
	and.b16  	%rs934, %rs925, 255;
	and.b16  	%rs935, %rs924, 255;
	and.b16  	%rs936, %rs923, 255;
	and.b16  	%rs937, %rs922, 255;
	cvt.rn.f32.u16 	%f5817, %rs930;
	cvt.rn.f32.u16 	%f5818, %rs931;
	cvt.rn.f32.u16 	%f5819, %rs932;
	cvt.rn.f32.u16 	%f5820, %rs933;
	sub.f32 	%f5821, %f5817, %f124;
	sub.f32 	%f5822, %f5818, %f123;
	sub.f32 	%f5823, %f5819, %f122;
	sub.f32 	%f5824, %f5820, %f546;
	mul.f32 	%f5825, %f12427, %f5822;
	fma.rn.f32 	%f5826, %f12426, %f5821, %f5825;
	fma.rn.f32 	%f5827, %f12428, %f5823, %f5826;
	fma.rn.f32 	%f5828, %f12429, %f5824, %f5827;
	mul.f32 	%f5829, %f12425, %f5828;
	max.f32 	%f5830, %f5829, 0f00000000;
	min.f32 	%f5831, %f5830, 0f3F800000;
	mul.f32 	%f5832, %f667, %f5831;
	cvt.rni.u32.f32 	%r2147, %f5832;
	cvt.rn.f32.u32 	%f5833, %r2147;
	mul.f32 	%f5834, %f668, %f5833;
	cvt.rni.f32.f32 	%f5835, %f5834;
	mov.f32 	%f5836, 0f42800000;
	sub.f32 	%f5837, %f5836, %f5835;
	mul.f32 	%f5838, %f124, %f5837;
	fma.rn.f32 	%f5839, %f120, %f5835, %f5838;
	mul.f32 	%f5840, %f5839, 0f3C800000;
	mul.f32 	%f5841, %f123, %f5837;
	fma.rn.f32 	%f5842, %f12215, %f5835, %f5841;
	mul.f32 	%f5843, %f5842, 0f3C800000;
	mul.f32 	%f5844, %f122, %f5837;
	fma.rn.f32 	%f5845, %f118, %f5835, %f5844;
	mul.f32 	%f5846, %f5845, 0f3C800000;
	mul.f32 	%f5847, %f546, %f5837;
	fma.rn.f32 	%f5848, %f117, %f5835, %f5847;
	mul.f32 	%f5849, %f5848, 0f3C800000;
	sub.f32 	%f5850, %f5817, %f5840;
	sub.f32 	%f5851, %f5818, %f5843;
	sub.f32 	%f5852, %f5819, %f5846;
	sub.f32 	%f5853, %f5820, %f5849;
	mul.f32 	%f5854, %f5851, %f5851;
	fma.rn.f32 	%f5855, %f5850, %f5850, %f5854;
	fma.rn.f32 	%f5856, %f5852, %f5852, %f5855;
	fma.rn.f32 	%f5857, %f5853, %f5853, %f5856;
	add.f32 	%f5858, %f12437, %f5857;
	cvt.rn.f32.u16 	%f5859, %rs934;
	cvt.rn.f32.u16 	%f5860, %rs935;
	cvt.rn.f32.u16 	%f5861, %rs936;
	cvt.rn.f32.u16 	%f5862, %rs937;
	sub.f32 	%f5863, %f5859, %f124;
	sub.f32 	%f5864, %f5860, %f123;
	sub.f32 	%f5865, %f5861, %f122;
	sub.f32 	%f5866, %f5862, %f546;
	mul.f32 	%f5867, %f12427, %f5864;
	fma.rn.f32 	%f5868, %f12426, %f5863, %f5867;
	fma.rn.f32 	%f5869, %f12428, %f5865, %f5868;
	fma.rn.f32 	%f5870, %f12429, %f5866, %f5869;
	mul.f32 	%f5871, %f12425, %f5870;
	max.f32 	%f5872, %f5871, 0f00000000;
	min.f32 	%f5873, %f5872, 0f3F800000;
	mul.f32 	%f5874, %f667, %f5873;
	cvt.rni.u32.f32 	%r2148, %f5874;
	cvt.rn.f32.u32 	%f5875, %r2148;
	mul.f32 	%f5876, %f668, %f5875;
	cvt.rni.f32.f32 	%f5877, %f5876;
	sub.f32 	%f5878, %f5836, %f5877;
	mul.f32 	%f5879, %f124, %f5878;
	fma.rn.f32 	%f5880, %f120, %f5877, %f5879;
	mul.f32 	%f5881, %f5880, 0f3C800000;
	mul.f32 	%f5882, %f123, %f5878;
	fma.rn.f32 	%f5883, %f12215, %f5877, %f5882;
	mul.f32 	%f5884, %f5883, 0f3C800000;
	mul.f32 	%f5885, %f122, %f5878;
	fma.rn.f32 	%f5886, %f118, %f5877, %f5885;
	mul.f32 	%f5887, %f5886, 0f3C800000;
	mul.f32 	%f5888, %f546, %f5878;
	fma.rn.f32 	%f5889, %f117, %f5877, %f5888;
	mul.f32 	%f5890, %f5889, 0f3C800000;
	sub.f32 	%f5891, %f5859, %f5881;
	sub.f32 	%f5892, %f5860, %f5884;
	sub.f32 	%f5893, %f5861, %f5887;
	sub.f32 	%f5894, %f5862, %f5890;
	mul.f32 	%f5895, %f5892, %f5892;
	fma.rn.f32 	%f5896, %f5891, %f5891, %f5895;
	fma.rn.f32 	%f5897, %f5893, %f5893, %f5896;
	fma.rn.f32 	%f5898, %f5894, %f5894, %f5897;
	add.f32 	%f12437, %f5858, %f5898;
	add.s32 	%r8048, %r8048, 2;
	and.b32  	%r238, %r7967, 65534;
	setp.eq.s32 	%p214, %r8048, %r238;
	@%p214 bra 	$L__BB0_335;
	bra.uni 	$L__BB0_334;
$L__BB0_335:
	cvt.u64.u32 	%rd1394, %r238;
$L__BB0_336:
	and.b32  	%r2149, %r7967, 1;
	setp.eq.b32 	%p215, %r2149, 1;
	not.pred 	%p216, %p215;
	@%p216 bra 	$L__BB0_338;
	shl.b64 	%rd314, %rd1394, 2;
	add.s64 	%rd315, %rd13, %rd314;
	ld.local.u32 	%r2150, [%rd315];
	bfe.u32 	%r2151, %r2150, 0, 8;
	cvt.u16.u32 	%rs938, %r2151;
	and.b16  	%rs939, %rs938, 255;
	bfe.u32 	%r2152, %r2150, 8, 8;
	cvt.u16.u32 	%rs940, %r2152;
	and.b16  	%rs941, %rs940, 255;
	bfe.u32 	%r2153, %r2150, 16, 8;
	cvt.u16.u32 	%rs942, %r2153;
	and.b16  	%rs943, %rs942, 255;
	bfe.u32 	%r2154, %r2150, 24, 8;
	cvt.u16.u32 	%rs944, %r2154;
	and.b16  	%rs945, %rs944, 255;
	cvt.rn.f32.u16 	%f5899, %rs939;
	cvt.rn.f32.u16 	%f5900, %rs941;
	cvt.rn.f32.u16 	%f5901, %rs943;
	cvt.rn.f32.u16 	%f5902, %rs945;
	sub.f32 	%f5903, %f5899, %f124;
	sub.f32 	%f5904, %f5900, %f123;
	sub.f32 	%f5905, %f5901, %f122;
	sub.f32 	%f5906, %f5902, %f546;
	mul.f32 	%f5907, %f12427, %f5904;
	fma.rn.f32 	%f5908, %f12426, %f5903, %f5907;
	fma.rn.f32 	%f5909, %f12428, %f5905, %f5908;
	fma.rn.f32 	%f5910, %f12429, %f5906, %f5909;
	mul.f32 	%f5911, %f12425, %f5910;
	max.f32 	%f5912, %f5911, 0f00000000;
	min.f32 	%f5913, %f5912, 0f3F800000;
	mul.f32 	%f5914, %f667, %f5913;
	cvt.rni.u32.f32 	%r2155, %f5914;
	cvt.rn.f32.u32 	%f5915, %r2155;
	mul.f32 	%f5916, %f668, %f5915;
	cvt.rni.f32.f32 	%f5917, %f5916;
	mov.f32 	%f5918, 0f42800000;
	sub.f32 	%f5919, %f5918, %f5917;
	mul.f32 	%f5920, %f124, %f5919;
	fma.rn.f32 	%f5921, %f120, %f5917, %f5920;
	mul.f32 	%f5922, %f5921, 0f3C800000;
	mul.f32 	%f5923, %f123, %f5919;
	fma.rn.f32 	%f5924, %f12215, %f5917, %f5923;
	mul.f32 	%f5925, %f5924, 0f3C800000;
	mul.f32 	%f5926, %f122, %f5919;
	fma.rn.f32 	%f5927, %f118, %f5917, %f5926;
	mul.f32 	%f5928, %f5927, 0f3C800000;
	mul.f32 	%f5929, %f546, %f5919;
	fma.rn.f32 	%f5930, %f117, %f5917, %f5929;
	mul.f32 	%f5931, %f5930, 0f3C800000;
	sub.f32 	%f5932, %f5899, %f5922;
	sub.f32 	%f5933, %f5900, %f5925;
	sub.f32 	%f5934, %f5901, %f5928;
	sub.f32 	%f5935, %f5902, %f5931;
	mul.f32 	%f5936, %f5933, %f5933;
	fma.rn.f32 	%f5937, %f5932, %f5932, %f5936;
	fma.rn.f32 	%f5938, %f5934, %f5934, %f5937;
	fma.rn.f32 	%f5939, %f5935, %f5935, %f5938;
	add.f32 	%f12437, %f12437, %f5939;
$L__BB0_338:
	sub.f32 	%f6422, %f12437, %f12410;
	mul.f32 	%f681, %f6422, 0f3F000000;
	add.f32 	%f6423, %f120, 0fBF800000;
	max.f32 	%f6424, %f6423, 0f00000000;
	min.f32 	%f682, %f6424, 0f437F0000;
	add.f32 	%f6425, %f120, 0f3F800000;
	max.f32 	%f6426, %f6425, 0f00000000;
	min.f32 	%f683, %f6426, 0f437F0000;
	mov.u32 	%r244, %r12;
	@%p33 bra 	$L__BB0_340;
	ld.const.u32 	%r244, [%rd16+56];
$L__BB0_340:
	@%p34 bra 	$L__BB0_352;
	sub.f32 	%f684, %f682, %f124;
	sub.f32 	%f685, %f12215, %f123;
	sub.f32 	%f686, %f118, %f122;
	mul.f32 	%f6802, %f684, %f684;
	fma.rn.f32 	%f6803, %f685, %f685, %f6802;
	fma.rn.f32 	%f687, %f686, %f686, %f6803;
	setp.lt.f32 	%p250, %f687, 0f34000000;
	mov.f32 	%f12438, 0f00000000;
	mov.f32 	%f12439, %f12438;
	mov.f32 	%f12440, %f12438;
	mov.f32 	%f12441, %f12438;
	@%p250 bra 	$L__BB0_343;
	rsqrt.approx.f32 	%f12438, %f687;
	mul.f32 	%f12439, %f684, %f12438;
	mul.f32 	%f12440, %f685, %f12438;
	mul.f32 	%f12441, %f686, %f12438;
$L__BB0_343:
	cvt.rn.f32.u32 	%f6805, %r244;
	add.f32 	%f696, %f6805, 0fBF800000;
	mov.f32 	%f6806, 0f42800000;
	div.rn.f32 	%f697, %f6806, %f696;
	mov.f32 	%f12464, 0f00000000;
	@%p24 bra 	$L__BB0_373;
	setp.lt.u32 	%p252, %r89, 3;
	mov.f32 	%f12464, 0f00000000;
	mov.b32 	%r8058, 0;
	@%p252 bra 	$L__BB0_347;
	mov.f32 	%f12464, 0f00000000;
	mov.b32 	%r8052, 0;
$L__BB0_346:
	.pragma "nounroll";
	mul.wide.u32 	%rd339, %r8052, 4;
	add.s64 	%rd340, %rd13, %rd339;
	.pragma "used_bytes_mask 30583";
	ld.local.v4.b32 	{%r2295, %r2296, %r2297, %r2298}, [%rd340];
	bfe.u32 	%r2299, %r2298, 16, 8;
	cvt.u16.u32 	%rs1096, %r2299;
	bfe.u32 	%r2300, %r2298, 8, 8;
	cvt.u16.u32 	%rs1097, %r2300;
	bfe.u32 	%r2301, %r2298, 0, 8;
	cvt.u16.u32 	%rs1098, %r2301;
	bfe.u32 	%r2302, %r2297, 16, 8;
	cvt.u16.u32 	%rs1099, %r2302;
	bfe.u32 	%r2303, %r2297, 8, 8;
	cvt.u16.u32 	%rs1100, %r2303;
	bfe.u32 	%r2304, %r2297, 0, 8;
	cvt.u16.u32 	%rs1101, %r2304;
	bfe.u32 	%r2305, %r2296, 16, 8;
	cvt.u16.u32 	%rs1102, %r2305;
	bfe.u32 	%r2306, %r2296, 8, 8;
	cvt.u16.u32 	%rs1103, %r2306;
	bfe.u32 	%r2307, %r2296, 0, 8;
	cvt.u16.u32 	%rs1104, %r2307;
	bfe.u32 	%r2308, %r2295, 16, 8;
	cvt.u16.u32 	%rs1105, %r2308;
	bfe.u32 	%r2309, %r2295, 8, 8;
	cvt.u16.u32 	%rs1106, %r2309;
	bfe.u32 	%r2310, %r2295, 0, 8;
	cvt.u16.u32 	%rs1107, %r2310;
	and.b16  	%rs1108, %rs1107, 255;
	and.b16  	%rs1109, %rs1106, 255;
	and.b16  	%rs1110, %rs1105, 255;
	and.b16  	%rs1111, %rs1104, 255;
	and.b16  	%rs1112, %rs1103, 255;
	and.b16  	%rs1113, %rs1102, 255;
	and.b16  	%rs1114, %rs1101, 255;
	and.b16  	%rs1115, %rs1100, 255;
	and.b16  	%rs1116, %rs1099, 255;
	and.b16  	%rs1117, %rs1098, 255;
	and.b16  	%rs1118, %rs1097, 255;
	and.b16  	%rs1119, %rs1096, 255;
	cvt.rn.f32.u16 	%f6810, %rs1108;
	cvt.rn.f32.u16 	%f6811, %rs1109;
	cvt.rn.f32.u16 	%f6812, %rs1110;
	sub.f32 	%f6813, %f6810, %f124;
	sub.f32 	%f6814, %f6811, %f123;
	sub.f32 	%f6815, %f6812, %f122;
	mul.f32 	%f6816, %f12440, %f6814;
	fma.rn.f32 	%f6817, %f12439, %f6813, %f6816;
	fma.rn.f32 	%f6818, %f12441, %f6815, %f6817;
	mul.f32 	%f6819, %f12438, %f6818;
	max.f32 	%f6820, %f6819, 0f00000000;
	min.f32 	%f6821, %f6820, 0f3F800000;
	mul.f32 	%f6822, %f696, %f6821;
	cvt.rni.u32.f32 	%r2311, %f6822;
	cvt.rn.f32.u32 	%f6823, %r2311;
	mul.f32 	%f6824, %f697, %f6823;
	cvt.rni.f32.f32 	%f6825, %f6824;
	mov.f32 	%f6826, 0f42800000;
	sub.f32 	%f6827, %f6826, %f6825;
	mul.f32 	%f6828, %f124, %f6827;
	fma.rn.f32 	%f6829, %f682, %f6825, %f6828;
	mul.f32 	%f6830, %f6829, 0f3C800000;
	mul.f32 	%f6831, %f123, %f6827;
	fma.rn.f32 	%f6832, %f12215, %f6825, %f6831;
	mul.f32 	%f6833, %f6832, 0f3C800000;
	mul.f32 	%f6834, %f122, %f6827;
	fma.rn.f32 	%f6835, %f118, %f6825, %f6834;
	mul.f32 	%f6836, %f6835, 0f3C800000;
	sub.f32 	%f6837, %f6810, %f6830;
	sub.f32 	%f6838, %f6811, %f6833;
	sub.f32 	%f6839, %f6812, %f6836;
	mul.f32 	%f6840, %f6838, %f6838;
	fma.rn.f32 	%f6841, %f6837, %f6837, %f6840;
	fma.rn.f32 	%f6842, %f6839, %f6839, %f6841;
	add.f32 	%f6843, %f12464, %f6842;
	cvt.rn.f32.u16 	%f6844, %rs1111;
	cvt.rn.f32.u16 	%f6845, %rs1112;
	cvt.rn.f32.u16 	%f6846, %rs1113;
	sub.f32 	%f6847, %f6844, %f124;
	sub.f32 	%f6848, %f6845, %f123;
	sub.f32 	%f6849, %f6846, %f122;
	mul.f32 	%f6850, %f12440, %f6848;
	fma.rn.f32 	%f6851, %f12439, %f6847, %f6850;
	fma.rn.f32 	%f6852, %f12441, %f6849, %f6851;
	mul.f32 	%f6853, %f12438, %f6852;
	max.f32 	%f6854, %f6853, 0f00000000;
	min.f32 	%f6855, %f6854, 0f3F800000;
	mul.f32 	%f6856, %f696, %f6855;
	cvt.rni.u32.f32 	%r2312, %f6856;
	cvt.rn.f32.u32 	%f6857, %r2312;
	mul.f32 	%f6858, %f697, %f6857;
	cvt.rni.f32.f32 	%f6859, %f6858;
	sub.f32 	%f6860, %f6826, %f6859;
	mul.f32 	%f6861, %f124, %f6860;
	fma.rn.f32 	%f6862, %f682, %f6859, %f6861;
	mul.f32 	%f6863, %f6862, 0f3C800000;
	mul.f32 	%f6864, %f123, %f6860;
	fma.rn.f32 	%f6865, %f12215, %f6859, %f6864;
	mul.f32 	%f6866, %f6865, 0f3C800000;
	mul.f32 	%f6867, %f122, %f6860;
	fma.rn.f32 	%f6868, %f118, %f6859, %f6867;
	mul.f32 	%f6869, %f6868, 0f3C800000;
	sub.f32 	%f6870, %f6844, %f6863;
	sub.f32 	%f6871, %f6845, %f6866;
	sub.f32 	%f6872, %f6846, %f6869;
	mul.f32 	%f6873, %f6871, %f6871;
	fma.rn.f32 	%f6874, %f6870, %f6870, %f6873;
	fma.rn.f32 	%f6875, %f6872, %f6872, %f6874;
	add.f32 	%f6876, %f6843, %f6875;
	cvt.rn.f32.u16 	%f6877, %rs1114;
	cvt.rn.f32.u16 	%f6878, %rs1115;
	cvt.rn.f32.u16 	%f6879, %rs1116;
	sub.f32 	%f6880, %f6877, %f124;
	sub.f32 	%f6881, %f6878, %f123;
	sub.f32 	%f6882, %f6879, %f122;
	mul.f32 	%f6883, %f12440, %f6881;
	fma.rn.f32 	%f6884, %f12439, %f6880, %f6883;
	fma.rn.f32 	%f6885, %f12441, %f6882, %f6884;
	mul.f32 	%f6886, %f12438, %f6885;
	max.f32 	%f6887, %f6886, 0f00000000;
	min.f32 	%f6888, %f6887, 0f3F800000;
	mul.f32 	%f6889, %f696, %f6888;
	cvt.rni.u32.f32 	%r2313, %f6889;
	cvt.rn.f32.u32 	%f6890, %r2313;
	mul.f32 	%f6891, %f697, %f6890;
	cvt.rni.f32.f32 	%f6892, %f6891;
	sub.f32 	%f6893, %f6826, %f6892;
	mul.f32 	%f6894, %f124, %f6893;
	fma.rn.f32 	%f6895, %f682, %f6892, %f6894;
	mul.f32 	%f6896, %f6895, 0f3C800000;
	mul.f32 	%f6897, %f123, %f6893;
	fma.rn.f32 	%f6898, %f12215, %f6892, %f6897;
	mul.f32 	%f6899, %f6898, 0f3C800000;
	mul.f32 	%f6900, %f122, %f6893;
	fma.rn.f32 	%f6901, %f118, %f6892, %f6900;
	mul.f32 	%f6902, %f6901, 0f3C800000;
	sub.f32 	%f6903, %f6877, %f6896;
	sub.f32 	%f6904, %f6878, %f6899;
	sub.f32 	%f6905, %f6879, %f6902;
	mul.f32 	%f6906, %f6904, %f6904;
	fma.rn.f32 	%f6907, %f6903, %f6903, %f6906;
	fma.rn.f32 	%f6908, %f6905, %f6905, %f6907;
	add.f32 	%f6909, %f6876, %f6908;
	cvt.rn.f32.u16 	%f6910, %rs1117;
	cvt.rn.f32.u16 	%f6911, %rs1118;
	cvt.rn.f32.u16 	%f6912, %rs1119;
	sub.f32 	%f6913, %f6910, %f124;
	sub.f32 	%f6914, %f6911, %f123;
	sub.f32 	%f6915, %f6912, %f122;
	mul.f32 	%f6916, %f12440, %f6914;
	fma.rn.f32 	%f6917, %f12439, %f6913, %f6916;
	fma.rn.f32 	%f6918, %f12441, %f6915, %f6917;
	mul.f32 	%f6919, %f12438, %f6918;
	max.f32 	%f6920, %f6919, 0f00000000;
	min.f32 	%f6921, %f6920, 0f3F800000;
	mul.f32 	%f6922, %f696, %f6921;
	cvt.rni.u32.f32 	%r2314, %f6922;
	cvt.rn.f32.u32 	%f6923, %r2314;
	mul.f32 	%f6924, %f697, %f6923;
	cvt.rni.f32.f32 	%f6925, %f6924;
	sub.f32 	%f6926, %f6826, %f6925;
	mul.f32 	%f6927, %f124, %f6926;
	fma.rn.f32 	%f6928, %f682, %f6925, %f6927;
	mul.f32 	%f6929, %f6928, 0f3C800000;
	mul.f32 	%f6930, %f123, %f6926;
	fma.rn.f32 	%f6931, %f12215, %f6925, %f6930;
	mul.f32 	%f6932, %f6931, 0f3C800000;
	mul.f32 	%f6933, %f122, %f6926;
	fma.rn.f32 	%f6934, %f118, %f6925, %f6933;
	mul.f32 	%f6935, %f6934, 0f3C800000;
	sub.f32 	%f6936, %f6910, %f6929;
	sub.f32 	%f6937, %f6911, %f6932;
	sub.f32 	%f6938, %f6912, %f6935;
	mul.f32 	%f6939, %f6937, %f6937;
	fma.rn.f32 	%f6940, %f6936, %f6936, %f6939;
	fma.rn.f32 	%f6941, %f6938, %f6938, %f6940;
	add.f32 	%f12464, %f6909, %f6941;
	add.s32 	%r8052, %r8052, 4;
	and.b32  	%r8058, %r7967, 65532;
	setp.eq.s32 	%p253, %r8052, %r8058;
	@%p253 bra 	$L__BB0_347;
	bra.uni 	$L__BB0_346;
$L__BB0_347:
	and.b32  	%r258, %r7967, 3;
	setp.eq.s32 	%p254, %r258, 0;
	@%p254 bra 	$L__BB0_373;
	setp.eq.s32 	%p255, %r258, 1;
	@%p255 bra 	$L__BB0_350;
	mul.wide.u32 	%rd341, %r8058, 4;
	add.s64 	%rd342, %rd13, %rd341;
	.pragma "used_bytes_mask 7";
	ld.local.u32 	%r2315, [%rd342];
	bfe.u32 	%r2316, %r2315, 0, 8;
	cvt.u16.u32 	%rs1120, %r2316;
	and.b16  	%rs1121, %rs1120, 255;
	bfe.u32 	%r2317, %r2315, 8, 8;
	cvt.u16.u32 	%rs1122, %r2317;
	and.b16  	%rs1123, %rs1122, 255;
	bfe.u32 	%r2318, %r2315, 16, 8;
	cvt.u16.u32 	%rs1124, %r2318;
	and.b16  	%rs1125, %rs1124, 255;
	cvt.rn.f32.u16 	%f6943, %rs1121;
	cvt.rn.f32.u16 	%f6944, %rs1123;
	cvt.rn.f32.u16 	%f6945, %rs1125;
	sub.f32 	%f6946, %f6943, %f124;
	sub.f32 	%f6947, %f6944, %f123;
	sub.f32 	%f6948, %f6945, %f122;
	mul.f32 	%f6949, %f12440, %f6947;
	fma.rn.f32 	%f6950, %f12439, %f6946, %f6949;
	fma.rn.f32 	%f6951, %f12441, %f6948, %f6950;
	mul.f32 	%f6952, %f12438, %f6951;
	max.f32 	%f6953, %f6952, 0f00000000;
	min.f32 	%f6954, %f6953, 0f3F800000;
	mul.f32 	%f6955, %f696, %f6954;
	cvt.rni.u32.f32 	%r2319, %f6955;
	cvt.rn.f32.u32 	%f6956, %r2319;
	mul.f32 	%f6957, %f697, %f6956;
	cvt.rni.f32.f32 	%f6958, %f6957;
	mov.f32 	%f6959, 0f42800000;
	sub.f32 	%f6960, %f6959, %f6958;
	mul.f32 	%f6961, %f124, %f6960;
	fma.rn.f32 	%f6962, %f682, %f6958, %f6961;
	mul.f32 	%f6963, %f6962, 0f3C800000;
	mul.f32 	%f6964, %f123, %f6960;
	fma.rn.f32 	%f6965, %f12215, %f6958, %f6964;
	mul.f32 	%f6966, %f6965, 0f3C800000;
	mul.f32 	%f6967, %f122, %f6960;
	fma.rn.f32 	%f6968, %f118, %f6958, %f6967;
	mul.f32 	%f6969, %f6968, 0f3C800000;
	sub.f32 	%f6970, %f6943, %f6963;
	sub.f32 	%f6971, %f6944, %f6966;
	sub.f32 	%f6972, %f6945, %f6969;
	mul.f32 	%f6973, %f6971, %f6971;
	fma.rn.f32 	%f6974, %f6970, %f6970, %f6973;
	fma.rn.f32 	%f6975, %f6972, %f6972, %f6974;
	add.f32 	%f6976, %f12464, %f6975;
	.pragma "used_bytes_mask 7";
	ld.local.u32 	%r2320, [%rd342+4];
	bfe.u32 	%r2321, %r2320, 0, 8;
	cvt.u16.u32 	%rs1126, %r2321;
	and.b16  	%rs1127, %rs1126, 255;
	bfe.u32 	%r2322, %r2320, 8, 8;
	cvt.u16.u32 	%rs1128, %r2322;
	and.b16  	%rs1129, %rs1128, 255;
	bfe.u32 	%r2323, %r2320, 16, 8;
	cvt.u16.u32 	%rs1130, %r2323;
	and.b16  	%rs1131, %rs1130, 255;
	cvt.rn.f32.u16 	%f6977, %rs1127;
	cvt.rn.f32.u16 	%f6978, %rs1129;
	cvt.rn.f32.u16 	%f6979, %rs1131;
	sub.f32 	%f6980, %f6977, %f124;
	sub.f32 	%f6981, %f6978, %f123;
	sub.f32 	%f6982, %f6979, %f122;
	mul.f32 	%f6983, %f12440, %f6981;
	fma.rn.f32 	%f6984, %f12439, %f6980, %f6983;
	fma.rn.f32 	%f6985, %f12441, %f6982, %f6984;
	mul.f32 	%f6986, %f12438, %f6985;
	max.f32 	%f6987, %f6986, 0f00000000;
	min.f32 	%f6988, %f6987, 0f3F800000;
	mul.f32 	%f6989, %f696, %f6988;
	cvt.rni.u32.f32 	%r2324, %f6989;
	cvt.rn.f32.u32 	%f6990, %r2324;
	mul.f32 	%f6991, %f697, %f6990;
	cvt.rni.f32.f32 	%f6992, %f6991;
	sub.f32 	%f6993, %f6959, %f6992;
	mul.f32 	%f6994, %f124, %f6993;
	fma.rn.f32 	%f6995, %f682, %f6992, %f6994;
	mul.f32 	%f6996, %f6995, 0f3C800000;
	mul.f32 	%f6997, %f123, %f6993;
	fma.rn.f32 	%f6998, %f12215, %f6992, %f6997;
	mul.f32 	%f6999, %f6998, 0f3C800000;
	mul.f32 	%f7000, %f122, %f6993;
	fma.rn.f32 	%f7001, %f118, %f6992, %f7000;
	mul.f32 	%f7002, %f7001, 0f3C800000;
	sub.f32 	%f7003, %f6977, %f6996;
	sub.f32 	%f7004, %f6978, %f6999;
	sub.f32 	%f7005, %f6979, %f7002;
	mul.f32 	%f7006, %f7004, %f7004;
	fma.rn.f32 	%f7007, %f7003, %f7003, %f7006;
	fma.rn.f32 	%f7008, %f7005, %f7005, %f7007;
	add.f32 	%f12464, %f6976, %f7008;
	add.s32 	%r8058, %r8058, 2;
$L__BB0_350:
	and.b32  	%r2325, %r7967, 1;
	setp.eq.b32 	%p256, %r2325, 1;
	not.pred 	%p257, %p256;
	@%p257 bra 	$L__BB0_373;
	mul.wide.u32 	%rd343, %r8058, 4;
	add.s64 	%rd344, %rd13, %rd343;
	.pragma "used_bytes_mask 7";
	ld.local.u32 	%r2326, [%rd344];
	bfe.u32 	%r2327, %r2326, 0, 8;
	cvt.u16.u32 	%rs1132, %r2327;
	and.b16  	%rs1133, %rs1132, 255;
	bfe.u32 	%r2328, %r2326, 8, 8;
	cvt.u16.u32 	%rs1134, %r2328;
	and.b16  	%rs1135, %rs1134, 255;
	bfe.u32 	%r2329, %r2326, 16, 8;
	cvt.u16.u32 	%rs1136, %r2329;
	and.b16  	%rs1137, %rs1136, 255;
	cvt.rn.f32.u16 	%f7009, %rs1133;
	cvt.rn.f32.u16 	%f7010, %rs1135;
	cvt.rn.f32.u16 	%f7011, %rs1137;
	sub.f32 	%f7012, %f7009, %f124;
	sub.f32 	%f7013, %f7010, %f123;
	sub.f32 	%f7014, %f7011, %f122;
	mul.f32 	%f7015, %f12440, %f7013;
	fma.rn.f32 	%f7016, %f12439, %f7012, %f7015;
	fma.rn.f32 	%f7017, %f12441, %f7014, %f7016;
	mul.f32 	%f7018, %f12438, %f7017;
	max.f32 	%f7019, %f7018, 0f00000000;
	min.f32 	%f7020, %f7019, 0f3F800000;
	mul.f32 	%f7021, %f696, %f7020;
	cvt.rni.u32.f32 	%r2330, %f7021;
	cvt.rn.f32.u32 	%f7022, %r2330;
	mul.f32 	%f7023, %f697, %f7022;
	cvt.rni.f32.f32 	%f7024, %f7023;
	mov.f32 	%f7025, 0f42800000;
	sub.f32 	%f7026, %f7025, %f7024;
	mul.f32 	%f7027, %f124, %f7026;
	fma.rn.f32 	%f7028, %f682, %f7024, %f7027;
	mul.f32 	%f7029, %f7028, 0f3C800000;
	mul.f32 	%f7030, %f123, %f7026;
	fma.rn.f32 	%f7031, %f12215, %f7024, %f7030;
	mul.f32 	%f7032, %f7031, 0f3C800000;
	mul.f32 	%f7033, %f122, %f7026;
	fma.rn.f32 	%f7034, %f118, %f7024, %f7033;
	mul.f32 	%f7035, %f7034, 0f3C800000;
	sub.f32 	%f7036, %f7009, %f7029;
	sub.f32 	%f7037, %f7010, %f7032;
	sub.f32 	%f7038, %f7011, %f7035;
	mul.f32 	%f7039, %f7037, %f7037;
	fma.rn.f32 	%f7040, %f7036, %f7036, %f7039;
	fma.rn.f32 	%f7041, %f7038, %f7038, %f7040;
	add.f32 	%f12464, %f12464, %f7041;
	bra.uni 	$L__BB0_373;
$L__BB0_352:
	ld.const.u32 	%r2232, [%rd16];
	setp.gt.u32 	%p235, %r2232, 5;
	@%p235 bra 	$L__BB0_364;
	sub.f32 	%f700, %f682, %f124;
	sub.f32 	%f701, %f12215, %f123;
	sub.f32 	%f702, %f118, %f122;
	mul.f32 	%f6561, %f700, %f700;
	fma.rn.f32 	%f6562, %f701, %f701, %f6561;
	fma.rn.f32 	%f703, %f702, %f702, %f6562;
	setp.lt.f32 	%p242, %f703, 0f34000000;
	mov.f32 	%f12443, 0f00000000;
	mov.f32 	%f12444, %f12443;
	mov.f32 	%f12445, %f12443;
	mov.f32 	%f12446, %f12443;
	@%p242 bra 	$L__BB0_355;
	rsqrt.approx.f32 	%f12443, %f703;
	mul.f32 	%f12444, %f700, %f12443;
	mul.f32 	%f12445, %f701, %f12443;
	mul.f32 	%f12446, %f702, %f12443;
$L__BB0_355:
	cvt.rn.f32.u32 	%f6564, %r244;
	add.f32 	%f712, %f6564, 0fBF800000;
	mov.f32 	%f6565, 0f42800000;
	div.rn.f32 	%f713, %f6565, %f712;
	mov.f32 	%f12464, 0f00000000;
	@%p24 bra 	$L__BB0_373;
	setp.lt.u32 	%p244, %r89, 3;
	mov.f32 	%f12464, 0f00000000;
	mov.b32 	%r8054, 0;
	@%p244 bra 	$L__BB0_359;
	mov.f32 	%f12464, 0f00000000;
	mov.b32 	%r8055, 0;
$L__BB0_358:
	.pragma "nounroll";
	mul.wide.u32 	%rd333, %r8055, 4;
	add.s64 	%rd334, %rd13, %rd333;
	.pragma "used_bytes_mask 30583";
	ld.local.v4.b32 	{%r2257, %r2258, %r2259, %r2260}, [%rd334];
	bfe.u32 	%r2261, %r2260, 16, 8;
	cvt.u16.u32 	%rs1054, %r2261;
	bfe.u32 	%r2262, %r2260, 8, 8;
	cvt.u16.u32 	%rs1055, %r2262;
	bfe.u32 	%r2263, %r2260, 0, 8;
	cvt.u16.u32 	%rs1056, %r2263;
	bfe.u32 	%r2264, %r2259, 16, 8;
	cvt.u16.u32 	%rs1057, %r2264;
	bfe.u32 	%r2265, %r2259, 8, 8;
	cvt.u16.u32 	%rs1058, %r2265;
	bfe.u32 	%r2266, %r2259, 0, 8;
	cvt.u16.u32 	%rs1059, %r2266;
	bfe.u32 	%r2267, %r2258, 16, 8;
	cvt.u16.u32 	%rs1060, %r2267;
	bfe.u32 	%r2268, %r2258, 8, 8;
	cvt.u16.u32 	%rs1061, %r2268;
	bfe.u32 	%r2269, %r2258, 0, 8;
	cvt.u16.u32 	%rs1062, %r2269;
	bfe.u32 	%r2270, %r2257, 16, 8;
	cvt.u16.u32 	%rs1063, %r2270;
	bfe.u32 	%r2271, %r2257, 8, 8;
	cvt.u16.u32 	%rs1064, %r2271;
	bfe.u32 	%r2272, %r2257, 0, 8;
	cvt.u16.u32 	%rs1065, %r2272;
	and.b16  	%rs1066, %rs1065, 255;
	and.b16  	%rs1067, %rs1064, 255;
	and.b16  	%rs1068, %rs1063, 255;
	and.b16  	%rs1069, %rs1062, 255;
	and.b16  	%rs1070, %rs1061, 255;
	and.b16  	%rs1071, %rs1060, 255;
	and.b16  	%rs1072, %rs1059, 255;
	and.b16  	%rs1073, %rs1058, 255;
	and.b16  	%rs1074, %rs1057, 255;
	and.b16  	%rs1075, %rs1056, 255;
	and.b16  	%rs1076, %rs1055, 255;
	and.b16  	%rs1077, %rs1054, 255;
	cvt.rn.f32.u16 	%f6569, %rs1066;
	cvt.rn.f32.u16 	%f6570, %rs1067;
	cvt.rn.f32.u16 	%f6571, %rs1068;
	sub.f32 	%f6572, %f6569, %f124;
	sub.f32 	%f6573, %f6570, %f123;
	sub.f32 	%f6574, %f6571, %f122;
	mul.f32 	%f6575, %f12445, %f6573;
	fma.rn.f32 	%f6576, %f12444, %f6572, %f6575;
	fma.rn.f32 	%f6577, %f12446, %f6574, %f6576;
	mul.f32 	%f6578, %f12443, %f6577;
	max.f32 	%f6579, %f6578, 0f00000000;
	min.f32 	%f6580, %f6579, 0f3F800000;
	mul.f32 	%f6581, %f712, %f6580;
	cvt.rni.u32.f32 	%r2273, %f6581;
	cvt.rn.f32.u32 	%f6582, %r2273;
	mul.f32 	%f6583, %f713, %f6582;
	cvt.rni.f32.f32 	%f6584, %f6583;
	mov.f32 	%f6585, 0f42800000;
	sub.f32 	%f6586, %f6585, %f6584;
	mul.f32 	%f6587, %f124, %f6586;
	fma.rn.f32 	%f6588, %f682, %f6584, %f6587;
	mul.f32 	%f6589, %f6588, 0f3C800000;
	mul.f32 	%f6590, %f123, %f6586;
	fma.rn.f32 	%f6591, %f12215, %f6584, %f6590;
	mul.f32 	%f6592, %f6591, 0f3C800000;
	mul.f32 	%f6593, %f122, %f6586;
	fma.rn.f32 	%f6594, %f118, %f6584, %f6593;
	mul.f32 	%f6595, %f6594, 0f3C800000;
	sub.f32 	%f6596, %f6569, %f6589;
	sub.f32 	%f6597, %f6570, %f6592;
	sub.f32 	%f6598, %f6571, %f6595;
	mul.f32 	%f6599, %f6597, %f6597;
	fma.rn.f32 	%f6600, %f6596, %f6596, %f6599;
	fma.rn.f32 	%f6601, %f6598, %f6598, %f6600;
	add.f32 	%f6602, %f12464, %f6601;
	cvt.rn.f32.u16 	%f6603, %rs1069;
	cvt.rn.f32.u16 	%f6604, %rs1070;
	cvt.rn.f32.u16 	%f6605, %rs1071;
	sub.f32 	%f6606, %f6603, %f124;
	sub.f32 	%f6607, %f6604, %f123;
	sub.f32 	%f6608, %f6605, %f122;
	mul.f32 	%f6609, %f12445, %f6607;
	fma.rn.f32 	%f6610, %f12444, %f6606, %f6609;
	fma.rn.f32 	%f6611, %f12446, %f6608, %f6610;
	mul.f32 	%f6612, %f12443, %f6611;
	max.f32 	%f6613, %f6612, 0f00000000;
	min.f32 	%f6614, %f6613, 0f3F800000;
	mul.f32 	%f6615, %f712, %f6614;
	cvt.rni.u32.f32 	%r2274, %f6615;
	cvt.rn.f32.u32 	%f6616, %r2274;
	mul.f32 	%f6617, %f713, %f6616;
	cvt.rni.f32.f32 	%f6618, %f6617;
	sub.f32 	%f6619, %f6585, %f6618;
	mul.f32 	%f6620, %f124, %f6619;
	fma.rn.f32 	%f6621, %f682, %f6618, %f6620;
	mul.f32 	%f6622, %f6621, 0f3C800000;
	mul.f32 	%f6623, %f123, %f6619;
	fma.rn.f32 	%f6624, %f12215, %f6618, %f6623;
	mul.f32 	%f6625, %f6624, 0f3C800000;
	mul.f32 	%f6626, %f122, %f6619;
	fma.rn.f32 	%f6627, %f118, %f6618, %f6626;
	mul.f32 	%f6628, %f6627, 0f3C800000;
	sub.f32 	%f6629, %f6603, %f6622;
	sub.f32 	%f6630, %f6604, %f6625;
	sub.f32 	%f6631, %f6605, %f6628;
	mul.f32 	%f6632, %f6630, %f6630;
	fma.rn.f32 	%f6633, %f6629, %f6629, %f6632;
	fma.rn.f32 	%f6634, %f6631, %f6631, %f6633;
	add.f32 	%f6635, %f6602, %f6634;
	cvt.rn.f32.u16 	%f6636, %rs1072;
	cvt.rn.f32.u16 	%f6637, %rs1073;
	cvt.rn.f32.u16 	%f6638, %rs1074;
	sub.f32 	%f6639, %f6636, %f124;
	sub.f32 	%f6640, %f6637, %f123;
	sub.f32 	%f6641, %f6638, %f122;
	mul.f32 	%f6642, %f12445, %f6640;
	fma.rn.f32 	%f6643, %f12444, %f6639, %f6642;
	fma.rn.f32 	%f6644, %f12446, %f6641, %f6643;
	mul.f32 	%f6645, %f12443, %f6644;
	max.f32 	%f6646, %f6645, 0f00000000;
	min.f32 	%f6647, %f6646, 0f3F800000;
	mul.f32 	%f6648, %f712, %f6647;
	cvt.rni.u32.f32 	%r2275, %f6648;
	cvt.rn.f32.u32 	%f6649, %r2275;
	mul.f32 	%f6650, %f713, %f6649;
	cvt.rni.f32.f32 	%f6651, %f6650;
	sub.f32 	%f6652, %f6585, %f6651;
	mul.f32 	%f6653, %f124, %f6652;
	fma.rn.f32 	%f6654, %f682, %f6651, %f6653;
	mul.f32 	%f6655, %f6654, 0f3C800000;
	mul.f32 	%f6656, %f123, %f6652;
	fma.rn.f32 	%f6657, %f12215, %f6651, %f6656;
	mul.f32 	%f6658, %f6657, 0f3C800000;
	mul.f32 	%f6659, %f122, %f6652;
	fma.rn.f32 	%f6660, %f118, %f6651, %f6659;
	mul.f32 	%f6661, %f6660, 0f3C800000;
	sub.f32 	%f6662, %f6636, %f6655;
	sub.f32 	%f6663, %f6637, %f6658;
	sub.f32 	%f6664, %f6638, %f6661;
	mul.f32 	%f6665, %f6663, %f6663;
	fma.rn.f32 	%f6666, %f6662, %f6662, %f6665;
	fma.rn.f32 	%f6667, %f6664, %f6664, %f6666;
	add.f32 	%f6668, %f6635, %f6667;
	cvt.rn.f32.u16 	%f6669, %rs1075;
	cvt.rn.f32.u16 	%f6670, %rs1076;
	cvt.rn.f32.u16 	%f6671, %rs1077;
	sub.f32 	%f6672, %f6669, %f124;
	sub.f32 	%f6673, %f6670, %f123;
	sub.f32 	%f6674, %f6671, %f122;
	mul.f32 	%f6675, %f12445, %f6673;
	fma.rn.f32 	%f6676, %f12444, %f6672, %f6675;
	fma.rn.f32 	%f6677, %f12446, %f6674, %f6676;
	mul.f32 	%f6678, %f12443, %f6677;
	max.f32 	%f6679, %f6678, 0f00000000;
	min.f32 	%f6680, %f6679, 0f3F800000;
	mul.f32 	%f6681, %f712, %f6680;
	cvt.rni.u32.f32 	%r2276, %f6681;
	cvt.rn.f32.u32 	%f6682, %r2276;
	mul.f32 	%f6683, %f713, %f6682;
	cvt.rni.f32.f32 	%f6684, %f6683;
	sub.f32 	%f6685, %f6585, %f6684;
	mul.f32 	%f6686, %f124, %f6685;
	fma.rn.f32 	%f6687, %f682, %f6684, %f6686;
	mul.f32 	%f6688, %f6687, 0f3C800000;
	mul.f32 	%f6689, %f123, %f6685;
	fma.rn.f32 	%f6690, %f12215, %f6684, %f6689;
	mul.f32 	%f6691, %f6690, 0f3C800000;
	mul.f32 	%f6692, %f122, %f6685;
	fma.rn.f32 	%f6693, %f118, %f6684, %f6692;
	mul.f32 	%f6694, %f6693, 0f3C800000;
	sub.f32 	%f6695, %f6669, %f6688;
	sub.f32 	%f6696, %f6670, %f6691;
	sub.f32 	%f6697, %f6671, %f6694;
	mul.f32 	%f6698, %f6696, %f6696;
	fma.rn.f32 	%f6699, %f6695, %f6695, %f6698;
	fma.rn.f32 	%f6700, %f6697, %f6697, %f6699;
	add.f32 	%f12464, %f6668, %f6700;
	add.s32 	%r8055, %r8055, 4;
	and.b32  	%r8054, %r7967, 65532;
	setp.eq.s32 	%p245, %r8055, %r8054;
	@%p245 bra 	$L__BB0_359;
	bra.uni 	$L__BB0_358;
$L__BB0_359:
	and.b32  	%r249, %r7967, 3;
	setp.eq.s32 	%p246, %r249, 0;
	@%p246 bra 	$L__BB0_373;
	setp.eq.s32 	%p247, %r249, 1;
	@%p247 bra 	$L__BB0_362;
	mul.wide.u32 	%rd335, %r8054, 4;
	add.s64 	%rd336, %rd13, %rd335;
	.pragma "used_bytes_mask 7";
	ld.local.u32 	%r2277, [%rd336];
	bfe.u32 	%r2278, %r2277, 0, 8;
	cvt.u16.u32 	%rs1078, %r2278;
	and.b16  	%rs1079, %rs1078, 255;
	bfe.u32 	%r2279, %r2277, 8, 8;
	cvt.u16.u32 	%rs1080, %r2279;
	and.b16  	%rs1081, %rs1080, 255;
	bfe.u32 	%r2280, %r2277, 16, 8;
	cvt.u16.u32 	%rs1082, %r2280;
	and.b16  	%rs1083, %rs1082, 255;
	cvt.rn.f32.u16 	%f6702, %rs1079;
	cvt.rn.f32.u16 	%f6703, %rs1081;
	cvt.rn.f32.u16 	%f6704, %rs1083;
	sub.f32 	%f6705, %f6702, %f124;
	sub.f32 	%f6706, %f6703, %f123;
	sub.f32 	%f6707, %f6704, %f122;
	mul.f32 	%f6708, %f12445, %f6706;
	fma.rn.f32 	%f6709, %f12444, %f6705, %f6708;
	fma.rn.f32 	%f6710, %f12446, %f6707, %f6709;
	mul.f32 	%f6711, %f12443, %f6710;
	max.f32 	%f6712, %f6711, 0f00000000;
	min.f32 	%f6713, %f6712, 0f3F800000;
	mul.f32 	%f6714, %f712, %f6713;
	cvt.rni.u32.f32 	%r2281, %f6714;
	cvt.rn.f32.u32 	%f6715, %r2281;
	mul.f32 	%f6716, %f713, %f6715;
	cvt.rni.f32.f32 	%f6717, %f6716;
	mov.f32 	%f6718, 0f42800000;
	sub.f32 	%f6719, %f6718, %f6717;
	mul.f32 	%f6720, %f124, %f6719;
	fma.rn.f32 	%f6721, %f682, %f6717, %f6720;
	mul.f32 	%f6722, %f6721, 0f3C800000;
	mul.f32 	%f6723, %f123, %f6719;
	fma.rn.f32 	%f6724, %f12215, %f6717, %f6723;
	mul.f32 	%f6725, %f6724, 0f3C800000;
	mul.f32 	%f6726, %f122, %f6719;
	fma.rn.f32 	%f6727, %f118, %f6717, %f6726;
	mul.f32 	%f6728, %f6727, 0f3C800000;
	sub.f32 	%f6729, %f6702, %f6722;
	sub.f32 	%f6730, %f6703, %f6725;
	sub.f32 	%f6731, %f6704, %f6728;
	mul.f32 	%f6732, %f6730, %f6730;
	fma.rn.f32 	%f6733, %f6729, %f6729, %f6732;
	fma.rn.f32 	%f6734, %f6731, %f6731, %f6733;
	add.f32 	%f6735, %f12464, %f6734;
	.pragma "used_bytes_mask 7";
	ld.local.u32 	%r2282, [%rd336+4];
	bfe.u32 	%r2283, %r2282, 0, 8;
	cvt.u16.u32 	%rs1084, %r2283;
	and.b16  	%rs1085, %rs1084, 255;
	bfe.u32 	%r2284, %r2282, 8, 8;
	cvt.u16.u32 	%rs1086, %r2284;
	and.b16  	%rs1087, %rs1086, 255;
	bfe.u32 	%r2285, %r2282, 16, 8;
	cvt.u16.u32 	%rs1088, %r2285;
	and.b16  	%rs1089, %rs1088, 255;
	cvt.rn.f32.u16 	%f6736, %rs1085;
	cvt.rn.f32.u16 	%f6737, %rs1087;
	cvt.rn.f32.u16 	%f6738, %rs1089;
	sub.f32 	%f6739, %f6736, %f124;
	sub.f32 	%f6740, %f6737, %f123;
	sub.f32 	%f6741, %f6738, %f122;
	mul.f32 	%f6742, %f12445, %f6740;
	fma.rn.f32 	%f6743, %f12444, %f6739, %f6742;
	fma.rn.f32 	%f6744, %f12446, %f6741, %f6743;
	mul.f32 	%f6745, %f12443, %f6744;
	max.f32 	%f6746, %f6745, 0f00000000;
	min.f32 	%f6747, %f6746, 0f3F800000;
	mul.f32 	%f6748, %f712, %f6747;
	cvt.rni.u32.f32 	%r2286, %f6748;
	cvt.rn.f32.u32 	%f6749, %r2286;
	mul.f32 	%f6750, %f713, %f6749;
	cvt.rni.f32.f32 	%f6751, %f6750;
	sub.f32 	%f6752, %f6718, %f6751;
	mul.f32 	%f6753, %f124, %f6752;
	fma.rn.f32 	%f6754, %f682, %f6751, %f6753;
	mul.f32 	%f6755, %f6754, 0f3C800000;
	mul.f32 	%f6756, %f123, %f6752;
	fma.rn.f32 	%f6757, %f12215, %f6751, %f6756;
	mul.f32 	%f6758, %f6757, 0f3C800000;
	mul.f32 	%f6759, %f122, %f6752;
	fma.rn.f32 	%f6760, %f118, %f6751, %f6759;
	mul.f32 	%f6761, %f6760, 0f3C800000;
	sub.f32 	%f6762, %f6736, %f6755;
	sub.f32 	%f6763, %f6737, %f6758;
	sub.f32 	%f6764, %f6738, %f6761;
	mul.f32 	%f6765, %f6763, %f6763;
	fma.rn.f32 	%f6766, %f6762, %f6762, %f6765;
	fma.rn.f32 	%f6767, %f6764, %f6764, %f6766;
	add.f32 	%f12464, %f6735, %f6767;
	add.s32 	%r8054, %r8054, 2;
$L__BB0_362:
	and.b32  	%r2287, %r7967, 1;
	setp.eq.b32 	%p248, %r2287, 1;
	not.pred 	%p249, %p248;
	@%p249 bra 	$L__BB0_373;
	mul.wide.u32 	%rd337, %r8054, 4;
	add.s64 	%rd338, %rd13, %rd337;
	.pragma "used_bytes_mask 7";
	ld.local.u32 	%r2288, [%rd338];
	bfe.u32 	%r2289, %r2288, 0, 8;
	cvt.u16.u32 	%rs1090, %r2289;
	and.b16  	%rs1091, %rs1090, 255;
	bfe.u32 	%r2290, %r2288, 8, 8;
	cvt.u16.u32 	%rs1092, %r2290;
	and.b16  	%rs1093, %rs1092, 255;
	bfe.u32 	%r2291, %r2288, 16, 8;
	cvt.u16.u32 	%rs1094, %r2291;
	and.b16  	%rs1095, %rs1094, 255;
	cvt.rn.f32.u16 	%f6768, %rs1091;
	cvt.rn.f32.u16 	%f6769, %rs1093;
	cvt.rn.f32.u16 	%f6770, %rs1095;
	sub.f32 	%f6771, %f6768, %f124;
	sub.f32 	%f6772, %f6769, %f123;
	sub.f32 	%f6773, %f6770, %f122;
	mul.f32 	%f6774, %f12445, %f6772;
	fma.rn.f32 	%f6775, %f12444, %f6771, %f6774;
	fma.rn.f32 	%f6776, %f12446, %f6773, %f6775;
	mul.f32 	%f6777, %f12443, %f6776;
	max.f32 	%f6778, %f6777, 0f00000000;
	min.f32 	%f6779, %f6778, 0f3F800000;
	mul.f32 	%f6780, %f712, %f6779;
	cvt.rni.u32.f32 	%r2292, %f6780;
	cvt.rn.f32.u32 	%f6781, %r2292;
	mul.f32 	%f6782, %f713, %f6781;
	cvt.rni.f32.f32 	%f6783, %f6782;
	mov.f32 	%f6784, 0f42800000;
	sub.f32 	%f6785, %f6784, %f6783;
	mul.f32 	%f6786, %f124, %f6785;
	fma.rn.f32 	%f6787, %f682, %f6783, %f6786;
	mul.f32 	%f6788, %f6787, 0f3C800000;
	mul.f32 	%f6789, %f123, %f6785;
	fma.rn.f32 	%f6790, %f12215, %f6783, %f6789;
	mul.f32 	%f6791, %f6790, 0f3C800000;
	mul.f32 	%f6792, %f122, %f6785;
	fma.rn.f32 	%f6793, %f118, %f6783, %f6792;
	mul.f32 	%f6794, %f6793, 0f3C800000;
	sub.f32 	%f6795, %f6768, %f6788;
	sub.f32 	%f6796, %f6769, %f6791;
	sub.f32 	%f6797, %f6770, %f6794;
	mul.f32 	%f6798, %f6796, %f6796;
	fma.rn.f32 	%f6799, %f6795, %f6795, %f6798;
	fma.rn.f32 	%f6800, %f6797, %f6797, %f6799;
	add.f32 	%f12464, %f12464, %f6800;
	bra.uni 	$L__BB0_373;
$L__BB0_364:
	sub.f32 	%f722, %f682, %f124;
	sub.f32 	%f723, %f12215, %f123;
	sub.f32 	%f724, %f118, %f122;
	sub.f32 	%f725, %f117, %f121;
	mul.f32 	%f6428, %f722, %f722;
	fma.rn.f32 	%f6429, %f723, %f723, %f6428;
	fma.rn.f32 	%f6430, %f724, %f724, %f6429;
	fma.rn.f32 	%f726, %f725, %f725, %f6430;
	setp.lt.f32 	%p236, %f726, 0f34000000;
	mov.f32 	%f12452, 0f00000000;
	mov.f32 	%f12453, %f12452;
	mov.f32 	%f12454, %f12452;
	mov.f32 	%f12455, %f12452;
	mov.f32 	%f12456, %f12452;
	@%p236 bra 	$L__BB0_366;
	rsqrt.approx.f32 	%f12452, %f726;
	mul.f32 	%f12453, %f722, %f12452;
	mul.f32 	%f12454, %f723, %f12452;
	mul.f32 	%f12455, %f724, %f12452;
	mul.f32 	%f12456, %f725, %f12452;
$L__BB0_366:
	cvt.rn.f32.u32 	%f6432, %r244;
	add.f32 	%f737, %f6432, 0fBF800000;
	mov.f32 	%f6433, 0f42800000;
	div.rn.f32 	%f738, %f6433, %f737;
	mov.f32 	%f12464, 0f00000000;
	@%p24 bra 	$L__BB0_373;
	setp.eq.s32 	%p238, %r89, 0;
	mov.f32 	%f12464, 0f00000000;
	mov.b64 	%rd1395, 0;
	@%p238 bra 	$L__BB0_371;
	mov.f32 	%f12464, 0f00000000;
	mov.b32 	%r8056, 0;
$L__BB0_369:
	mul.wide.u32 	%rd329, %r8056, 4;
	add.s64 	%rd330, %rd13, %rd329;
	ld.local.v2.b32 	{%r2234, %r2235}, [%rd330];
	bfe.u32 	%r2236, %r2235, 24, 8;
	cvt.u16.u32 	%rs1030, %r2236;
	bfe.u32 	%r2237, %r2235, 16, 8;
	cvt.u16.u32 	%rs1031, %r2237;
	bfe.u32 	%r2238, %r2235, 8, 8;
	cvt.u16.u32 	%rs1032, %r2238;
	bfe.u32 	%r2239, %r2235, 0, 8;
	cvt.u16.u32 	%rs1033, %r2239;
	bfe.u32 	%r2240, %r2234, 24, 8;
	cvt.u16.u32 	%rs1034, %r2240;
	bfe.u32 	%r2241, %r2234, 16, 8;
	cvt.u16.u32 	%rs1035, %r2241;
	bfe.u32 	%r2242, %r2234, 8, 8;
	cvt.u16.u32 	%rs1036, %r2242;
	bfe.u32 	%r2243, %r2234, 0, 8;
	cvt.u16.u32 	%rs1037, %r2243;
	and.b16  	%rs1038, %rs1037, 255;
	and.b16  	%rs1039, %rs1036, 255;
	and.b16  	%rs1040, %rs1035, 255;
	and.b16  	%rs1041, %rs1034, 255;
	and.b16  	%rs1042, %rs1033, 255;
	and.b16  	%rs1043, %rs1032, 255;
	and.b16  	%rs1044, %rs1031, 255;
	and.b16  	%rs1045, %rs1030, 255;
	cvt.rn.f32.u16 	%f6437, %rs1038;
	cvt.rn.f32.u16 	%f6438, %rs1039;
	cvt.rn.f32.u16 	%f6439, %rs1040;
	cvt.rn.f32.u16 	%f6440, %rs1041;
	sub.f32 	%f6441, %f6437, %f124;
	sub.f32 	%f6442, %f6438, %f123;
	sub.f32 	%f6443, %f6439, %f122;
	sub.f32 	%f6444, %f6440, %f121;
	mul.f32 	%f6445, %f12454, %f6442;
	fma.rn.f32 	%f6446, %f12453, %f6441, %f6445;
	fma.rn.f32 	%f6447, %f12455, %f6443, %f6446;
	fma.rn.f32 	%f6448, %f12456, %f6444, %f6447;
	mul.f32 	%f6449, %f12452, %f6448;
	max.f32 	%f6450, %f6449, 0f00000000;
	min.f32 	%f6451, %f6450, 0f3F800000;
	mul.f32 	%f6452, %f737, %f6451;
	cvt.rni.u32.f32 	%r2244, %f6452;
	cvt.rn.f32.u32 	%f6453, %r2244;
	mul.f32 	%f6454, %f738, %f6453;
	cvt.rni.f32.f32 	%f6455, %f6454;
	mov.f32 	%f6456, 0f42800000;
	sub.f32 	%f6457, %f6456, %f6455;
	mul.f32 	%f6458, %f124, %f6457;
	fma.rn.f32 	%f6459, %f682, %f6455, %f6458;
	mul.f32 	%f6460, %f6459, 0f3C800000;
	mul.f32 	%f6461, %f123, %f6457;
	fma.rn.f32 	%f6462, %f12215, %f6455, %f6461;
	mul.f32 	%f6463, %f6462, 0f3C800000;
	mul.f32 	%f6464, %f122, %f6457;
	fma.rn.f32 	%f6465, %f118, %f6455, %f6464;
	mul.f32 	%f6466, %f6465, 0f3C800000;
	mul.f32 	%f6467, %f121, %f6457;
	fma.rn.f32 	%f6468, %f117, %f6455, %f6467;
	mul.f32 	%f6469, %f6468, 0f3C800000;
	sub.f32 	%f6470, %f6437, %f6460;
	sub.f32 	%f6471, %f6438, %f6463;
	sub.f32 	%f6472, %f6439, %f6466;
	sub.f32 	%f6473, %f6440, %f6469;
	mul.f32 	%f6474, %f6471, %f6471;
	fma.rn.f32 	%f6475, %f6470, %f6470, %f6474;
	fma.rn.f32 	%f6476, %f6472, %f6472, %f6475;
	fma.rn.f32 	%f6477, %f6473, %f6473, %f6476;
	add.f32 	%f6478, %f12464, %f6477;
	cvt.rn.f32.u16 	%f6479, %rs1042;
	cvt.rn.f32.u16 	%f6480, %rs1043;
	cvt.rn.f32.u16 	%f6481, %rs1044;
	cvt.rn.f32.u16 	%f6482, %rs1045;
	sub.f32 	%f6483, %f6479, %f124;
	sub.f32 	%f6484, %f6480, %f123;
	sub.f32 	%f6485, %f6481, %f122;
	sub.f32 	%f6486, %f6482, %f121;
	mul.f32 	%f6487, %f12454, %f6484;
	fma.rn.f32 	%f6488, %f12453, %f6483, %f6487;
	fma.rn.f32 	%f6489, %f12455, %f6485, %f6488;
	fma.rn.f32 	%f6490, %f12456, %f6486, %f6489;
	mul.f32 	%f6491, %f12452, %f6490;
	max.f32 	%f6492, %f6491, 0f00000000;
	min.f32 	%f6493, %f6492, 0f3F800000;
	mul.f32 	%f6494, %f737, %f6493;
	cvt.rni.u32.f32 	%r2245, %f6494;
	cvt.rn.f32.u32 	%f6495, %r2245;
	mul.f32 	%f6496, %f738, %f6495;
	cvt.rni.f32.f32 	%f6497, %f6496;
	sub.f32 	%f6498, %f6456, %f6497;
	mul.f32 	%f6499, %f124, %f6498;
	fma.rn.f32 	%f6500, %f682, %f6497, %f6499;
	mul.f32 	%f6501, %f6500, 0f3C800000;
	mul.f32 	%f6502, %f123, %f6498;
	fma.rn.f32 	%f6503, %f12215, %f6497, %f6502;
	mul.f32 	%f6504, %f6503, 0f3C800000;
	mul.f32 	%f6505, %f122, %f6498;
	fma.rn.f32 	%f6506, %f118, %f6497, %f6505;
	mul.f32 	%f6507, %f6506, 0f3C800000;
	mul.f32 	%f6508, %f121, %f6498;
	fma.rn.f32 	%f6509, %f117, %f6497, %f6508;
	mul.f32 	%f6510, %f6509, 0f3C800000;
	sub.f32 	%f6511, %f6479, %f6501;
	sub.f32 	%f6512, %f6480, %f6504;
	sub.f32 	%f6513, %f6481, %f6507;
	sub.f32 	%f6514, %f6482, %f6510;
	mul.f32 	%f6515, %f6512, %f6512;
	fma.rn.f32 	%f6516, %f6511, %f6511, %f6515;
	fma.rn.f32 	%f6517, %f6513, %f6513, %f6516;
	fma.rn.f32 	%f6518, %f6514, %f6514, %f6517;
	add.f32 	%f12464, %f6478, %f6518;
	add.s32 	%r8056, %r8056, 2;
	and.b32  	%r2246, %r7967, 65534;
	setp.eq.s32 	%p239, %r8056, %r2246;
	@%p239 bra 	$L__BB0_370;
	bra.uni 	$L__BB0_369;
$L__BB0_370:
	and.b32  	%r2247, %r7967, 65534;
	cvt.u64.u32 	%rd1395, %r2247;
$L__BB0_371:
	and.b32  	%r2248, %r7967, 1;
	setp.eq.b32 	%p240, %r2248, 1;
	not.pred 	%p241, %p240;
	@%p241 bra 	$L__BB0_373;
	shl.b64 	%rd331, %rd1395, 2;
	add.s64 	%rd332, %rd13, %rd331;
	ld.local.u32 	%r2249, [%rd332];
	bfe.u32 	%r2250, %r2249, 0, 8;
	cvt.u16.u32 	%rs1046, %r2250;
	and.b16  	%rs1047, %rs1046, 255;
	bfe.u32 	%r2251, %r2249, 8, 8;
	cvt.u16.u32 	%rs1048, %r2251;
	and.b16  	%rs1049, %rs1048, 255;
	bfe.u32 	%r2252, %r2249, 16, 8;
	cvt.u16.u32 	%rs1050, %r2252;
	and.b16  	%rs1051, %rs1050, 255;
	bfe.u32 	%r2253, %r2249, 24, 8;
	cvt.u16.u32 	%rs1052, %r2253;
	and.b16  	%rs1053, %rs1052, 255;
	cvt.rn.f32.u16 	%f6519, %rs1047;
	cvt.rn.f32.u16 	%f6520, %rs1049;
	cvt.rn.f32.u16 	%f6521, %rs1051;
	cvt.rn.f32.u16 	%f6522, %rs1053;
	sub.f32 	%f6523, %f6519, %f124;
	sub.f32 	%f6524, %f6520, %f123;
	sub.f32 	%f6525, %f6521, %f122;
	sub.f32 	%f6526, %f6522, %f121;
	mul.f32 	%f6527, %f12454, %f6524;
	fma.rn.f32 	%f6528, %f12453, %f6523, %f6527;
	fma.rn.f32 	%f6529, %f12455, %f6525, %f6528;
	fma.rn.f32 	%f6530, %f12456, %f6526, %f6529;
	mul.f32 	%f6531, %f12452, %f6530;
	max.f32 	%f6532, %f6531, 0f00000000;
	min.f32 	%f6533, %f6532, 0f3F800000;
	mul.f32 	%f6534, %f737, %f6533;
	cvt.rni.u32.f32 	%r2254, %f6534;
	cvt.rn.f32.u32 	%f6535, %r2254;
	mul.f32 	%f6536, %f738, %f6535;
	cvt.rni.f32.f32 	%f6537, %f6536;
	mov.f32 	%f6538, 0f42800000;
	sub.f32 	%f6539, %f6538, %f6537;
	mul.f32 	%f6540, %f124, %f6539;
	fma.rn.f32 	%f6541, %f682, %f6537, %f6540;
	mul.f32 	%f6542, %f6541, 0f3C800000;
	mul.f32 	%f6543, %f123, %f6539;
	fma.rn.f32 	%f6544, %f12215, %f6537, %f6543;
	mul.f32 	%f6545, %f6544, 0f3C800000;
	mul.f32 	%f6546, %f122, %f6539;
	fma.rn.f32 	%f6547, %f118, %f6537, %f6546;
	mul.f32 	%f6548, %f6547, 0f3C800000;
	mul.f32 	%f6549, %f121, %f6539;
	fma.rn.f32 	%f6550, %f117, %f6537, %f6549;
	mul.f32 	%f6551, %f6550, 0f3C800000;
	sub.f32 	%f6552, %f6519, %f6542;
	sub.f32 	%f6553, %f6520, %f6545;
	sub.f32 	%f6554, %f6521, %f6548;
	sub.f32 	%f6555, %f6522, %f6551;
	mul.f32 	%f6556, %f6553, %f6553;
	fma.rn.f32 	%f6557, %f6552, %f6552, %f6556;
	fma.rn.f32 	%f6558, %f6554, %f6554, %f6557;
	fma.rn.f32 	%f6559, %f6555, %f6555, %f6558;
	add.f32 	%f12464, %f12464, %f6559;
$L__BB0_373:
	mov.u32 	%r262, %r12;
	@%p33 bra 	$L__BB0_375;
	ld.const.u32 	%r262, [%rd16+56];
$L__BB0_375:
	@%p34 bra 	$L__BB0_387;
	sub.f32 	%f751, %f683, %f124;
	sub.f32 	%f752, %f12215, %f123;
	sub.f32 	%f753, %f118, %f122;
	mul.f32 	%f7417, %f751, %f751;
	fma.rn.f32 	%f7418, %f752, %f752, %f7417;
	fma.rn.f32 	%f754, %f753, %f753, %f7418;
	setp.lt.f32 	%p275, %f754, 0f34000000;
	mov.f32 	%f12465, 0f00000000;
	mov.f32 	%f12466, %f12465;
	mov.f32 	%f12467, %f12465;
	mov.f32 	%f12468, %f12465;
	@%p275 bra 	$L__BB0_378;
	rsqrt.approx.f32 	%f12465, %f754;
	mul.f32 	%f12466, %f751, %f12465;
	mul.f32 	%f12467, %f752, %f12465;
	mul.f32 	%f12468, %f753, %f12465;
$L__BB0_378:
	cvt.rn.f32.u32 	%f7420, %r262;
	add.f32 	%f763, %f7420, 0fBF800000;
	mov.f32 	%f7421, 0f42800000;
	div.rn.f32 	%f764, %f7421, %f763;
	mov.f32 	%f12491, 0f00000000;
	@%p24 bra 	$L__BB0_408;
	setp.lt.u32 	%p277, %r89, 3;
	mov.f32 	%f12491, 0f00000000;
	mov.b32 	%r8066, 0;
	@%p277 bra 	$L__BB0_382;
	mov.f32 	%f12491, 0f00000000;
	mov.b32 	%r8060, 0;
$L__BB0_381:
	.pragma "nounroll";
	mul.wide.u32 	%rd356, %r8060, 4;
	add.s64 	%rd357, %rd13, %rd356;
	.pragma "used_bytes_mask 30583";
	ld.local.v4.b32 	{%r2394, %r2395, %r2396, %r2397}, [%rd357];
	bfe.u32 	%r2398, %r2397, 16, 8;
	cvt.u16.u32 	%rs1204, %r2398;
	bfe.u32 	%r2399, %r2397, 8, 8;
	cvt.u16.u32 	%rs1205, %r2399;
	bfe.u32 	%r2400, %r2397, 0, 8;
	cvt.u16.u32 	%rs1206, %r2400;
	bfe.u32 	%r2401, %r2396, 16, 8;
	cvt.u16.u32 	%rs1207, %r2401;
	bfe.u32 	%r2402, %r2396, 8, 8;
	cvt.u16.u32 	%rs1208, %r2402;
	bfe.u32 	%r2403, %r2396, 0, 8;
	cvt.u16.u32 	%rs1209, %r2403;
	bfe.u32 	%r2404, %r2395, 16, 8;
	cvt.u16.u32 	%rs1210, %r2404;
	bfe.u32 	%r2405, %r2395, 8, 8;
	cvt.u16.u32 	%rs1211, %r2405;
	bfe.u32 	%r2406, %r2395, 0, 8;
	cvt.u16.u32 	%rs1212, %r2406;
	bfe.u32 	%r2407, %r2394, 16, 8;
	cvt.u16.u32 	%rs1213, %r2407;
	bfe.u32 	%r2408, %r2394, 8, 8;
	cvt.u16.u32 	%rs1214, %r2408;
	bfe.u32 	%r2409, %r2394, 0, 8;
	cvt.u16.u32 	%rs1215, %r2409;
	and.b16  	%rs1216, %rs1215, 255;
	and.b16  	%rs1217, %rs1214, 255;
	and.b16  	%rs1218, %rs1213, 255;
	and.b16  	%rs1219, %rs1212, 255;
	and.b16  	%rs1220, %rs1211, 255;
	and.b16  	%rs1221, %rs1210, 255;
	and.b16  	%rs1222, %rs1209, 255;
	and.b16  	%rs1223, %rs1208, 255;
	and.b16  	%rs1224, %rs1207, 255;
	and.b16  	%rs1225, %rs1206, 255;
	and.b16  	%rs1226, %rs1205, 255;
	and.b16  	%rs1227, %rs1204, 255;
	cvt.rn.f32.u16 	%f7425, %rs1216;
	cvt.rn.f32.u16 	%f7426, %rs1217;
	cvt.rn.f32.u16 	%f7427, %rs1218;
	sub.f32 	%f7428, %f7425, %f124;
	sub.f32 	%f7429, %f7426, %f123;
	sub.f32 	%f7430, %f7427, %f122;
	mul.f32 	%f7431, %f12467, %f7429;
	fma.rn.f32 	%f7432, %f12466, %f7428, %f7431;
	fma.rn.f32 	%f7433, %f12468, %f7430, %f7432;
	mul.f32 	%f7434, %f12465, %f7433;
	max.f32 	%f7435, %f7434, 0f00000000;
	min.f32 	%f7436, %f7435, 0f3F800000;
	mul.f32 	%f7437, %f763, %f7436;
	cvt.rni.u32.f32 	%r2410, %f7437;
	cvt.rn.f32.u32 	%f7438, %r2410;
	mul.f32 	%f7439, %f764, %f7438;
	cvt.rni.f32.f32 	%f7440, %f7439;
	mov.f32 	%f7441, 0f42800000;
	sub.f32 	%f7442, %f7441, %f7440;
	mul.f32 	%f7443, %f124, %f7442;
	fma.rn.f32 	%f7444, %f683, %f7440, %f7443;
	mul.f32 	%f7445, %f7444, 0f3C800000;
	mul.f32 	%f7446, %f123, %f7442;
	fma.rn.f32 	%f7447, %f12215, %f7440, %f7446;
	mul.f32 	%f7448, %f7447, 0f3C800000;
	mul.f32 	%f7449, %f122, %f7442;
	fma.rn.f32 	%f7450, %f118, %f7440, %f7449;
	mul.f32 	%f7451, %f7450, 0f3C800000;
	sub.f32 	%f7452, %f7425, %f7445;
	sub.f32 	%f7453, %f7426, %f7448;
	sub.f32 	%f7454, %f7427, %f7451;
	mul.f32 	%f7455, %f7453, %f7453;
	fma.rn.f32 	%f7456, %f7452, %f7452, %f7455;
	fma.rn.f32 	%f7457, %f7454, %f7454, %f7456;
	add.f32 	%f7458, %f12491, %f7457;
	cvt.rn.f32.u16 	%f7459, %rs1219;
	cvt.rn.f32.u16 	%f7460, %rs1220;
	cvt.rn.f32.u16 	%f7461, %rs1221;
	sub.f32 	%f7462, %f7459, %f124;
	sub.f32 	%f7463, %f7460, %f123;
	sub.f32 	%f7464, %f7461, %f122;
	mul.f32 	%f7465, %f12467, %f7463;
	fma.rn.f32 	%f7466, %f12466, %f7462, %f7465;
	fma.rn.f32 	%f7467, %f12468, %f7464, %f7466;
	mul.f32 	%f7468, %f12465, %f7467;
	max.f32 	%f7469, %f7468, 0f00000000;
	min.f32 	%f7470, %f7469, 0f3F800000;
	mul.f32 	%f7471, %f763, %f7470;
	cvt.rni.u32.f32 	%r2411, %f7471;
	cvt.rn.f32.u32 	%f7472, %r2411;
	mul.f32 	%f7473, %f764, %f7472;
	cvt.rni.f32.f32 	%f7474, %f7473;
	sub.f32 	%f7475, %f7441, %f7474;
	mul.f32 	%f7476, %f124, %f7475;
	fma.rn.f32 	%f7477, %f683, %f7474, %f7476;
	mul.f32 	%f7478, %f7477, 0f3C800000;
	mul.f32 	%f7479, %f123, %f7475;
	fma.rn.f32 	%f7480, %f12215, %f7474, %f7479;
	mul.f32 	%f7481, %f7480, 0f3C800000;
	mul.f32 	%f7482, %f122, %f7475;
	fma.rn.f32 	%f7483, %f118, %f7474, %f7482;
	mul.f32 	%f7484, %f7483, 0f3C800000;
	sub.f32 	%f7485, %f7459, %f7478;
	sub.f32 	%f7486, %f7460, %f7481;
	sub.f32 	%f7487, %f7461, %f7484;
	mul.f32 	%f7488, %f7486, %f7486;
	fma.rn.f32 	%f7489, %f7485, %f7485, %f7488;
	fma.rn.f32 	%f7490, %f7487, %f7487, %f7489;
	add.f32 	%f7491, %f7458, %f7490;
	cvt.rn.f32.u16 	%f7492, %rs1222;
	cvt.rn.f32.u16 	%f7493, %rs1223;
	cvt.rn.f32.u16 	%f7494, %rs1224;
	sub.f32 	%f7495, %f7492, %f124;
	sub.f32 	%f7496, %f7493, %f123;
	sub.f32 	%f7497, %f7494, %f122;
	mul.f32 	%f7498, %f12467, %f7496;
	fma.rn.f32 	%f7499, %f12466, %f7495, %f7498;
	fma.rn.f32 	%f7500, %f12468, %f7497, %f7499;
	mul.f32 	%f7501, %f12465, %f7500;
	max.f32 	%f7502, %f7501, 0f00000000;
	min.f32 	%f7503, %f7502, 0f3F800000;
	mul.f32 	%f7504, %f763, %f7503;
	cvt.rni.u32.f32 	%r2412, %f7504;
	cvt.rn.f32.u32 	%f7505, %r2412;
	mul.f32 	%f7506, %f764, %f7505;
	cvt.rni.f32.f32 	%f7507, %f7506;
	sub.f32 	%f7508, %f7441, %f7507;
	mul.f32 	%f7509, %f124, %f7508;
	fma.rn.f32 	%f7510, %f683, %f7507, %f7509;
	mul.f32 	%f7511, %f7510, 0f3C800000;
	mul.f32 	%f7512, %f123, %f7508;
	fma.rn.f32 	%f7513, %f12215, %f7507, %f7512;
	mul.f32 	%f7514, %f7513, 0f3C800000;
	mul.f32 	%f7515, %f122, %f7508;
	fma.rn.f32 	%f7516, %f118, %f7507, %f7515;
	mul.f32 	%f7517, %f7516, 0f3C800000;
	sub.f32 	%f7518, %f7492, %f7511;
	sub.f32 	%f7519, %f7493, %f7514;
	sub.f32 	%f7520, %f7494, %f7517;
	mul.f32 	%f7521, %f7519, %f7519;
	fma.rn.f32 	%f7522, %f7518, %f7518, %f7521;
	fma.rn.f32 	%f7523, %f7520, %f7520, %f7522;
	add.f32 	%f7524, %f7491, %f7523;
	cvt.rn.f32.u16 	%f7525, %rs1225;
	cvt.rn.f32.u16 	%f7526, %rs1226;
	cvt.rn.f32.u16 	%f7527, %rs1227;
	sub.f32 	%f7528, %f7525, %f124;
	sub.f32 	%f7529, %f7526, %f123;
	sub.f32 	%f7530, %f7527, %f122;
	mul.f32 	%f7531, %f12467, %f7529;
	fma.rn.f32 	%f7532, %f12466, %f7528, %f7531;
	fma.rn.f32 	%f7533, %f12468, %f7530, %f7532;
	mul.f32 	%f7534, %f12465, %f7533;
	max.f32 	%f7535, %f7534, 0f00000000;
	min.f32 	%f7536, %f7535, 0f3F800000;
	mul.f32 	%f7537, %f763, %f7536;
	cvt.rni.u32.f32 	%r2413, %f7537;
	cvt.rn.f32.u32 	%f7538, %r2413;
	mul.f32 	%f7539, %f764, %f7538;
	cvt.rni.f32.f32 	%f7540, %f7539;
	sub.f32 	%f7541, %f7441, %f7540;
	mul.f32 	%f7542, %f124, %f7541;
	fma.rn.f32 	%f7543, %f683, %f7540, %f7542;
	mul.f32 	%f7544, %f7543, 0f3C800000;
	mul.f32 	%f7545, %f123, %f7541;
	fma.rn.f32 	%f7546, %f12215, %f7540, %f7545;
	mul.f32 	%f7547, %f7546, 0f3C800000;
	mul.f32 	%f7548, %f122, %f7541;
	fma.rn.f32 	%f7549, %f118, %f7540, %f7548;
	mul.f32 	%f7550, %f7549, 0f3C800000;
	sub.f32 	%f7551, %f7525, %f7544;
	sub.f32 	%f7552, %f7526, %f7547;
	sub.f32 	%f7553, %f7527, %f7550;
	mul.f32 	%f7554, %f7552, %f7552;
	fma.rn.f32 	%f7555, %f7551, %f7551, %f7554;
	fma.rn.f32 	%f7556, %f7553, %f7553, %f7555;
	add.f32 	%f12491, %f7524, %f7556;
	add.s32 	%r8060, %r8060, 4;
	and.b32  	%r8066, %r7967, 65532;
	setp.eq.s32 	%p278, %r8060, %r8066;
	@%p278 bra 	$L__BB0_382;
	bra.uni 	$L__BB0_381;
$L__BB0_382:
	and.b32  	%r276, %r7967, 3;
	setp.eq.s32 	%p279, %r276, 0;
	@%p279 bra 	$L__BB0_408;
	setp.eq.s32 	%p280, %r276, 1;
	@%p280 bra 	$L__BB0_385;
	mul.wide.u32 	%rd358, %r8066, 4;
	add.s64 	%rd359, %rd13, %rd358;
	.pragma "used_bytes_mask 7";
	ld.local.u32 	%r2414, [%rd359];
	bfe.u32 	%r2415, %r2414, 0, 8;
	cvt.u16.u32 	%rs1228, %r2415;
	and.b16  	%rs1229, %rs1228, 255;
	bfe.u32 	%r2416, %r2414, 8, 8;
	cvt.u16.u32 	%rs1230, %r2416;
	and.b16  	%rs1231, %rs1230, 255;
	bfe.u32 	%r2417, %r2414, 16, 8;
	cvt.u16.u32 	%rs1232, %r2417;
	and.b16  	%rs1233, %rs1232, 255;
	cvt.rn.f32.u16 	%f7558, %rs1229;
	cvt.rn.f32.u16 	%f7559, %rs1231;
	cvt.rn.f32.u16 	%f7560, %rs1233;
	sub.f32 	%f7561, %f7558, %f124;
	sub.f32 	%f7562, %f7559, %f123;
	sub.f32 	%f7563, %f7560, %f122;
	mul.f32 	%f7564, %f12467, %f7562;
	fma.rn.f32 	%f7565, %f12466, %f7561, %f7564;
	fma.rn.f32 	%f7566, %f12468, %f7563, %f7565;
	mul.f32 	%f7567, %f12465, %f7566;
	max.f32 	%f7568, %f7567, 0f00000000;
	min.f32 	%f7569, %f7568, 0f3F800000;
	mul.f32 	%f7570, %f763, %f7569;
	cvt.rni.u32.f32 	%r2418, %f7570;
	cvt.rn.f32.u32 	%f7571, %r2418;
	mul.f32 	%f7572, %f764, %f7571;
	cvt.rni.f32.f32 	%f7573, %f7572;
	mov.f32 	%f7574, 0f42800000;
	sub.f32 	%f7575, %f7574, %f7573;
	mul.f32 	%f7576, %f124, %f7575;
	fma.rn.f32 	%f7577, %f683, %f7573, %f7576;
	mul.f32 	%f7578, %f7577, 0f3C800000;
	mul.f32 	%f7579, %f123, %f7575;
	fma.rn.f32 	%f7580, %f12215, %f7573, %f7579;
	mul.f32 	%f7581, %f7580, 0f3C800000;
	mul.f32 	%f7582, %f122, %f7575;
	fma.rn.f32 	%f7583, %f118, %f7573, %f7582;
	mul.f32 	%f7584, %f7583, 0f3C800000;
	sub.f32 	%f7585, %f7558, %f7578;
	sub.f32 	%f7586, %f7559, %f7581;
	sub.f32 	%f7587, %f7560, %f7584;
	mul.f32 	%f7588, %f7586, %f7586;
	fma.rn.f32 	%f7589, %f7585, %f7585, %f7588;
	fma.rn.f32 	%f7590, %f7587, %f7587, %f7589;
	add.f32 	%f7591, %f12491, %f7590;
	.pragma "used_bytes_mask 7";
	ld.local.u32 	%r2419, [%rd359+4];
	bfe.u32 	%r2420, %r2419, 0, 8;
	cvt.u16.u32 	%rs1234, %r2420;
	and.b16  	%rs1235, %rs1234, 255;
	bfe.u32 	%r2421, %r2419, 8, 8;
	cvt.u16.u32 	%rs1236, %r2421;
	and.b16  	%rs1237, %rs1236, 255;
	bfe.u32 	%r2422, %r2419, 16, 8;
	cvt.u16.u32 	%rs1238, %r2422;
	and.b16  	%rs1239, %rs1238, 255;
	cvt.rn.f32.u16 	%f7592, %rs1235;
	cvt.rn.f32.u16 	%f7593, %rs1237;
	cvt.rn.f32.u16 	%f7594, %rs1239;
	sub.f32 	%f7595, %f7592, %f124;
	sub.f32 	%f7596, %f7593, %f123;
	sub.f32 	%f7597, %f7594, %f122;
	mul.f32 	%f7598, %f12467, %f7596;
	fma.rn.f32 	%f7599, %f12466, %f7595, %f7598;
	fma.rn.f32 	%f7600, %f12468, %f7597, %f7599;
	mul.f32 	%f7601, %f12465, %f7600;
	max.f32 	%f7602, %f7601, 0f00000000;
	min.f32 	%f7603, %f7602, 0f3F800000;
	mul.f32 	%f7604, %f763, %f7603;
	cvt.rni.u32.f32 	%r2423, %f7604;
	cvt.rn.f32.u32 	%f7605, %r2423;
	mul.f32 	%f7606, %f764, %f7605;
	cvt.rni.f32.f32 	%f7607, %f7606;
	sub.f32 	%f7608, %f7574, %f7607;
	mul.f32 	%f7609, %f124, %f7608;
	fma.rn.f32 	%f7610, %f683, %f7607, %f7609;
	mul.f32 	%f7611, %f7610, 0f3C800000;
	mul.f32 	%f7612, %f123, %f7608;
	fma.rn.f32 	%f7613, %f12215, %f7607, %f7612;
	mul.f32 	%f7614, %f7613, 0f3C800000;
	mul.f32 	%f7615, %f122, %f7608;
	fma.rn.f32 	%f7616, %f118, %f7607, %f7615;
	mul.f32 	%f7617, %f7616, 0f3C800000;
	sub.f32 	%f7618, %f7592, %f7611;
	sub.f32 	%f7619, %f7593, %f7614;
	sub.f32 	%f7620, %f7594, %f7617;
	mul.f32 	%f7621, %f7619, %f7619;
	fma.rn.f32 	%f7622, %f7618, %f7618, %f7621;
	fma.rn.f32 	%f7623, %f7620, %f7620, %f7622;
	add.f32 	%f12491, %f7591, %f7623;
	add.s32 	%r8066, %r8066, 2;
$L__BB0_385:
	and.b32  	%r2424, %r7967, 1;
	setp.eq.b32 	%p281, %r2424, 1;
	not.pred 	%p282, %p281;
	@%p282 bra 	$L__BB0_408;
	mul.wide.u32 	%rd360, %r8066, 4;
	add.s64 	%rd361, %rd13, %rd360;
	.pragma "used_bytes_mask 7";
	ld.local.u32 	%r2425, [%rd361];
	bfe.u32 	%r2426, %r2425, 0, 8;
	cvt.u16.u32 	%rs1240, %r2426;
	and.b16  	%rs1241, %rs1240, 255;
	bfe.u32 	%r2427, %r2425, 8, 8;
	cvt.u16.u32 	%rs1242, %r2427;
	and.b16  	%rs1243, %rs1242, 255;
	bfe.u32 	%r2428, %r2425, 16, 8;
	cvt.u16.u32 	%rs1244, %r2428;
	and.b16  	%rs1245, %rs1244, 255;
	cvt.rn.f32.u16 	%f7624, %rs1241;
	cvt.rn.f32.u16 	%f7625, %rs1243;
	cvt.rn.f32.u16 	%f7626, %rs1245;
	sub.f32 	%f7627, %f7624, %f124;
	sub.f32 	%f7628, %f7625, %f123;
	sub.f32 	%f7629, %f7626, %f122;
	mul.f32 	%f7630, %f12467, %f7628;
	fma.rn.f32 	%f7631, %f12466, %f7627, %f7630;
	fma.rn.f32 	%f7632, %f12468, %f7629, %f7631;
	mul.f32 	%f7633, %f12465, %f7632;
	max.f32 	%f7634, %f7633, 0f00000000;
	min.f32 	%f7635, %f7634, 0f3F800000;
	mul.f32 	%f7636, %f763, %f7635;
	cvt.rni.u32.f32 	%r2429, %f7636;
	cvt.rn.f32.u32 	%f7637, %r2429;
	mul.f32 	%f7638, %f764, %f7637;
	cvt.rni.f32.f32 	%f7639, %f7638;
	mov.f32 	%f7640, 0f42800000;
	sub.f32 	%f7641, %f7640, %f7639;
	mul.f32 	%f7642, %f124, %f7641;
	fma.rn.f32 	%f7643, %f683, %f7639, %f7642;
	mul.f32 	%f7644, %f7643, 0f3C800000;
	mul.f32 	%f7645, %f123, %f7641;
	fma.rn.f32 	%f7646, %f12215, %f7639, %f7645;
	mul.f32 	%f7647, %f7646, 0f3C800000;
	mul.f32 	%f7648, %f122, %f7641;
	fma.rn.f32 	%f7649, %f118, %f7639, %f7648;
	mul.f32 	%f7650, %f7649, 0f3C800000;
	sub.f32 	%f7651, %f7624, %f7644;
	sub.f32 	%f7652, %f7625, %f7647;
	sub.f32 	%f7653, %f7626, %f7650;
	mul.f32 	%f7654, %f7652, %f7652;
	fma.rn.f32 	%f7655, %f7651, %f7651, %f7654;
	fma.rn.f32 	%f7656, %f7653, %f7653, %f7655;
	add.f32 	%f12491, %f12491, %f7656;
	bra.uni 	$L__BB0_408;
$L__BB0_387:
	ld.const.u32 	%r2331, [%rd16];
	setp.gt.u32 	%p260, %r2331, 5;
	@%p260 bra 	$L__BB0_399;
	sub.f32 	%f767, %f683, %f124;
	sub.f32 	%f768, %f12215, %f123;
	sub.f32 	%f769, %f118, %f122;
	mul.f32 	%f7176, %f767, %f767;
	fma.rn.f32 	%f7177, %f768, %f768, %f7176;
	fma.rn.f32 	%f770, %f769, %f769, %f7177;
	setp.lt.f32 	%p267, %f770, 0f34000000;
	mov.f32 	%f12470, 0f00000000;
	mov.f32 	%f12471, %f12470;
	mov.f32 	%f12472, %f12470;
	mov.f32 	%f12473, %f12470;
	@%p267 bra 	$L__BB0_390;
	rsqrt.approx.f32 	%f12470, %f770;
	mul.f32 	%f12471, %f767, %f12470;
	mul.f32 	%f12472, %f768, %f12470;
	mul.f32 	%f12473, %f769, %f12470;
$L__BB0_390:
	cvt.rn.f32.u32 	%f7179, %r262;
	add.f32 	%f779, %f7179, 0fBF800000;
	mov.f32 	%f7180, 0f42800000;
	div.rn.f32 	%f780, %f7180, %f779;
	mov.f32 	%f12491, 0f00000000;
	@%p24 bra 	$L__BB0_408;
	setp.lt.u32 	%p269, %r89, 3;
	mov.f32 	%f12491, 0f00000000;
	mov.b32 	%r8062, 0;
	@%p269 bra 	$L__BB0_394;
	mov.f32 	%f12491, 0f00000000;
	mov.b32 	%r8063, 0;
$L__BB0_393:
	.pragma "nounroll";
	mul.wide.u32 	%rd350, %r8063, 4;
	add.s64 	%rd351, %rd13, %rd350;
	.pragma "used_bytes_mask 30583";
	ld.local.v4.b32 	{%r2356, %r2357, %r2358, %r2359}, [%rd351];
	bfe.u32 	%r2360, %r2359, 16, 8;
	cvt.u16.u32 	%rs1162, %r2360;
	bfe.u32 	%r2361, %r2359, 8, 8;
	cvt.u16.u32 	%rs1163, %r2361;
	bfe.u32 	%r2362, %r2359, 0, 8;
	cvt.u16.u32 	%rs1164, %r2362;
	bfe.u32 	%r2363, %r2358, 16, 8;
	cvt.u16.u32 	%rs1165, %r2363;
	bfe.u32 	%r2364, %r2358, 8, 8;
	cvt.u16.u32 	%rs1166, %r2364;
	bfe.u32 	%r2365, %r2358, 0, 8;
	cvt.u16.u32 	%rs1167, %r2365;
	bfe.u32 	%r2366, %r2357, 16, 8;
	cvt.u16.u32 	%rs1168, %r2366;
	bfe.u32 	%r2367, %r2357, 8, 8;
	cvt.u16.u32 	%rs1169, %r2367;
	bfe.u32 	%r2368, %r2357, 0, 8;
	cvt.u16.u32 	%rs1170, %r2368;
	bfe.u32 	%r2369, %r2356, 16, 8;
	cvt.u16.u32 	%rs1171, %r2369;
	bfe.u32 	%r2370, %r2356, 8, 8;
	cvt.u16.u32 	%rs1172, %r2370;
	bfe.u32 	%r2371, %r2356, 0, 8;
	cvt.u16.u32 	%rs1173, %r2371;
	and.b16  	%rs1174, %rs1173, 255;
	and.b16  	%rs1175, %rs1172, 255;
	and.b16  	%rs1176, %rs1171, 255;
	and.b16  	%rs1177, %rs1170, 255;
	and.b16  	%rs1178, %rs1169, 255;
	and.b16  	%rs1179, %rs1168, 255;
	and.b16  	%rs1180, %rs1167, 255;
	and.b16  	%rs1181, %rs1166, 255;
	and.b16  	%rs1182, %rs1165, 255;
	and.b16  	%rs1183, %rs1164, 255;
	and.b16  	%rs1184, %rs1163, 255;
	and.b16  	%rs1185, %rs1162, 255;
	cvt.rn.f32.u16 	%f7184, %rs1174;
	cvt.rn.f32.u16 	%f7185, %rs1175;
	cvt.rn.f32.u16 	%f7186, %rs1176;
	sub.f32 	%f7187, %f7184, %f124;
	sub.f32 	%f7188, %f7185, %f123;
	sub.f32 	%f7189, %f7186, %f122;
	mul.f32 	%f7190, %f12472, %f7188;
	fma.rn.f32 	%f7191, %f12471, %f7187, %f7190;
	fma.rn.f32 	%f7192, %f12473, %f7189, %f7191;
	mul.f32 	%f7193, %f12470, %f7192;
	max.f32 	%f7194, %f7193, 0f00000000;
	min.f32 	%f7195, %f7194, 0f3F800000;
	mul.f32 	%f7196, %f779, %f7195;
	cvt.rni.u32.f32 	%r2372, %f7196;
	cvt.rn.f32.u32 	%f7197, %r2372;
	mul.f32 	%f7198, %f780, %f7197;
	cvt.rni.f32.f32 	%f7199, %f7198;
	mov.f32 	%f7200, 0f42800000;
	sub.f32 	%f7201, %f7200, %f7199;
	mul.f32 	%f7202, %f124, %f7201;
	fma.rn.f32 	%f7203, %f683, %f7199, %f7202;
	mul.f32 	%f7204, %f7203, 0f3C800000;
	mul.f32 	%f7205, %f123, %f7201;
	fma.rn.f32 	%f7206, %f12215, %f7199, %f7205;
	mul.f32 	%f7207, %f7206, 0f3C800000;
	mul.f32 	%f7208, %f122, %f7201;
	fma.rn.f32 	%f7209, %f118, %f7199, %f7208;
	mul.f32 	%f7210, %f7209, 0f3C800000;
	sub.f32 	%f7211, %f7184, %f7204;
	sub.f32 	%f7212, %f7185, %f7207;
	sub.f32 	%f7213, %f7186, %f7210;
	mul.f32 	%f7214, %f7212, %f7212;
	fma.rn.f32 	%f7215, %f7211, %f7211, %f7214;
	fma.rn.f32 	%f7216, %f7213, %f7213, %f7215;
	add.f32 	%f7217, %f12491, %f7216;
	cvt.rn.f32.u16 	%f7218, %rs1177;
	cvt.rn.f32.u16 	%f7219, %rs1178;
	cvt.rn.f32.u16 	%f7220, %rs1179;
	sub.f32 	%f7221, %f7218, %f124;
	sub.f32 	%f7222, %f7219, %f123;
	sub.f32 	%f7223, %f7220, %f122;
	mul.f32 	%f7224, %f12472, %f7222;
	fma.rn.f32 	%f7225, %f12471, %f7221, %f7224;
	fma.rn.f32 	%f7226, %f12473, %f7223, %f7225;
	mul.f32 	%f7227, %f12470, %f7226;
	max.f32 	%f7228, %f7227, 0f00000000;
	min.f32 	%f7229, %f7228, 0f3F800000;
	mul.f32 	%f7230, %f779, %f7229;
	cvt.rni.u32.f32 	%r2373, %f7230;
	cvt.rn.f32.u32 	%f7231, %r2373;
	mul.f32 	%f7232, %f780, %f7231;
	cvt.rni.f32.f32 	%f7233, %f7232;
	sub.f32 	%f7234, %f7200, %f7233;
	mul.f32 	%f7235, %f124, %f7234;
	fma.rn.f32 	%f7236, %f683, %f7233, %f7235;
	mul.f32 	%f7237, %f7236, 0f3C800000;
	mul.f32 	%f7238, %f123, %f7234;
	fma.rn.f32 	%f7239, %f12215, %f7233, %f7238;
	mul.f32 	%f7240, %f7239, 0f3C800000;
	mul.f32 	%f7241, %f122, %f7234;
	fma.rn.f32 	%f7242, %f118, %f7233, %f7241;
	mul.f32 	%f7243, %f7242, 0f3C800000;
	sub.f32 	%f7244, %f7218, %f7237;
	sub.f32 	%f7245, %f7219, %f7240;
	sub.f32 	%f7246, %f7220, %f7243;
	mul.f32 	%f7247, %f7245, %f7245;
	fma.rn.f32 	%f7248, %f7244, %f7244, %f7247;
	fma.rn.f32 	%f7249, %f7246, %f7246, %f7248;
	add.f32 	%f7250, %f7217, %f7249;
	cvt.rn.f32.u16 	%f7251, %rs1180;
	cvt.rn.f32.u16 	%f7252, %rs1181;
	cvt.rn.f32.u16 	%f7253, %rs1182;
	sub.f32 	%f7254, %f7251, %f124;
	sub.f32 	%f7255, %f7252, %f123;
	sub.f32 	%f7256, %f7253, %f122;
	mul.f32 	%f7257, %f12472, %f7255;
	fma.rn.f32 	%f7258, %f12471, %f7254, %f7257;
	fma.rn.f32 	%f7259, %f12473, %f7256, %f7258;
	mul.f32 	%f7260, %f12470, %f7259;
	max.f32 	%f7261, %f7260, 0f00000000;
	min.f32 	%f7262, %f7261, 0f3F800000;
	mul.f32 	%f7263, %f779, %f7262;
	cvt.rni.u32.f32 	%r2374, %f7263;
	cvt.rn.f32.u32 	%f7264, %r2374;
	mul.f32 	%f7265, %f780, %f7264;
	cvt.rni.f32.f32 	%f7266, %f7265;
	sub.f32 	%f7267, %f7200, %f7266;
	mul.f32 	%f7268, %f124, %f7267;
	fma.rn.f32 	%f7269, %f683, %f7266, %f7268;
	mul.f32 	%f7270, %f7269, 0f3C800000;
	mul.f32 	%f7271, %f123, %f7267;
	fma.rn.f32 	%f7272, %f12215, %f7266, %f7271;
	mul.f32 	%f7273, %f7272, 0f3C800000;
	mul.f32 	%f7274, %f122, %f7267;
	fma.rn.f32 	%f7275, %f118, %f7266, %f7274;
	mul.f32 	%f7276, %f7275, 0f3C800000;
	sub.f32 	%f7277, %f7251, %f7270;
	sub.f32 	%f7278, %f7252, %f7273;
	sub.f32 	%f7279, %f7253, %f7276;
	mul.f32 	%f7280, %f7278, %f7278;
	fma.rn.f32 	%f7281, %f7277, %f7277, %f7280;
	fma.rn.f32 	%f7282, %f7279, %f7279, %f7281;
	add.f32 	%f7283, %f7250, %f7282;
	cvt.rn.f32.u16 	%f7284, %rs1183;
	cvt.rn.f32.u16 	%f7285, %rs1184;
	cvt.rn.f32.u16 	%f7286, %rs1185;
	sub.f32 	%f7287, %f7284, %f124;
	sub.f32 	%f7288, %f7285, %f123;
	sub.f32 	%f7289, %f7286, %f122;
	mul.f32 	%f7290, %f12472, %f7288;
	fma.rn.f32 	%f7291, %f12471, %f7287, %f7290;
	fma.rn.f32 	%f7292, %f12473, %f7289, %f7291;
	mul.f32 	%f7293, %f12470, %f7292;
	max.f32 	%f7294, %f7293, 0f00000000;
	min.f32 	%f7295, %f7294, 0f3F800000;
	mul.f32 	%f7296, %f779, %f7295;
	cvt.rni.u32.f32 	%r2375, %f7296;
	cvt.rn.f32.u32 	%f7297, %r2375;
	mul.f32 	%f7298, %f780, %f7297;
	cvt.rni.f32.f32 	%f7299, %f7298;
	sub.f32 	%f7300, %f7200, %f7299;
	mul.f32 	%f7301, %f124, %f7300;
	fma.rn.f32 	%f7302, %f683, %f7299, %f7301;
	mul.f32 	%f7303, %f7302, 0f3C800000;
	mul.f32 	%f7304, %f123, %f7300;
	fma.rn.f32 	%f7305, %f12215, %f7299, %f7304;
	mul.f32 	%f7306, %f7305, 0f3C800000;
	mul.f32 	%f7307, %f122, %f7300;
	fma.rn.f32 	%f7308, %f118, %f7299, %f7307;
	mul.f32 	%f7309, %f7308, 0f3C800000;
	sub.f32 	%f7310, %f7284, %f7303;
	sub.f32 	%f7311, %f7285, %f7306;
	sub.f32 	%f7312, %f7286, %f7309;
	mul.f32 	%f7313, %f7311, %f7311;
	fma.rn.f32 	%f7314, %f7310, %f7310, %f7313;
	fma.rn.f32 	%f7315, %f7312, %f7312, %f7314;
	add.f32 	%f12491, %f7283, %f7315;
	add.s32 	%r8063, %r8063, 4;
	and.b32  	%r8062, %r7967, 65532;
	setp.eq.s32 	%p270, %r8063, %r8062;
	@%p270 bra 	$L__BB0_394;
	bra.uni 	$L__BB0_393;
$L__BB0_394:
	and.b32  	%r267, %r7967, 3;
	setp.eq.s32 	%p271, %r267, 0;
	@%p271 bra 	$L__BB0_408;
	setp.eq.s32 	%p272, %r267, 1;
	@%p272 bra 	$L__BB0_397;
	mul.wide.u32 	%rd352, %r8062, 4;
	add.s64 	%rd353, %rd13, %rd352;
	.pragma "used_bytes_mask 7";
	ld.local.u32 	%r2376, [%rd353];
	bfe.u32 	%r2377, %r2376, 0, 8;
	cvt.u16.u32 	%rs1186, %r2377;
	and.b16  	%rs1187, %rs1186, 255;
	bfe.u32 	%r2378, %r2376, 8, 8;
	cvt.u16.u32 	%rs1188, %r2378;
	and.b16  	%rs1189, %rs1188, 255;
	bfe.u32 	%r2379, %r2376, 16, 8;
	cvt.u16.u32 	%rs1190, %r2379;
	and.b16  	%rs1191, %rs1190, 255;
	cvt.rn.f32.u16 	%f7317, %rs1187;
	cvt.rn.f32.u16 	%f7318, %rs1189;
	cvt.rn.f32.u16 	%f7319, %rs1191;
	sub.f32 	%f7320, %f7317, %f124;
	sub.f32 	%f7321, %f7318, %f123;
	sub.f32 	%f7322, %f7319, %f122;
	mul.f32 	%f7323, %f12472, %f7321;
	fma.rn.f32 	%f7324, %f12471, %f7320, %f7323;
	fma.rn.f32 	%f7325, %f12473, %f7322, %f7324;
	mul.f32 	%f7326, %f12470, %f7325;
	max.f32 	%f7327, %f7326, 0f00000000;
	min.f32 	%f7328, %f7327, 0f3F800000;
	mul.f32 	%f7329, %f779, %f7328;
	cvt.rni.u32.f32 	%r2380, %f7329;
	cvt.rn.f32.u32 	%f7330, %r2380;
	mul.f32 	%f7331, %f780, %f7330;
	cvt.rni.f32.f32 	%f7332, %f7331;
	mov.f32 	%f7333, 0f42800000;
	sub.f32 	%f7334, %f7333, %f7332;
	mul.f32 	%f7335, %f124, %f7334;
	fma.rn.f32 	%f7336, %f683, %f7332, %f7335;
	mul.f32 	%f7337, %f7336, 0f3C800000;
	mul.f32 	%f7338, %f123, %f7334;
	fma.rn.f32 	%f7339, %f12215, %f7332, %f7338;
	mul.f32 	%f7340, %f7339, 0f3C800000;
	mul.f32 	%f7341, %f122, %f7334;
	fma.rn.f32 	%f7342, %f118, %f7332, %f7341;
	mul.f32 	%f7343, %f7342, 0f3C800000;
	sub.f32 	%f7344, %f7317, %f7337;
	sub.f32 	%f7345, %f7318, %f7340;
	sub.f32 	%f7346, %f7319, %f7343;
	mul.f32 	%f7347, %f7345, %f7345;
	fma.rn.f32 	%f7348, %f7344, %f7344, %f7347;
	fma.rn.f32 	%f7349, %f7346, %f7346, %f7348;
	add.f32 	%f7350, %f12491, %f7349;
	.pragma "used_bytes_mask 7";
	ld.local.u32 	%r2381, [%rd353+4];
	bfe.u32 	%r2382, %r2381, 0, 8;
	cvt.u16.u32 	%rs1192, %r2382;
	and.b16  	%rs1193, %rs1192, 255;
	bfe.u32 	%r2383, %r2381, 8, 8;
	cvt.u16.u32 	%rs1194, %r2383;
	and.b16  	%rs1195, %rs1194, 255;
	bfe.u32 	%r2384, %r2381, 16, 8;
	cvt.u16.u32 	%rs1196, %r2384;
	and.b16  	%rs1197, %rs1196, 255;
	cvt.rn.f32.u16 	%f7351, %rs1193;
	cvt.rn.f32.u16 	%f7352, %rs1195;
	cvt.rn.f32.u16 	%f7353, %rs1197;
	sub.f32 	%f7354, %f7351, %f124;
	sub.f32 	%f7355, %f7352, %f123;
	sub.f32 	%f7356, %f7353, %f122;
	mul.f32 	%f7357, %f12472, %f7355;
	fma.rn.f32 	%f7358, %f12471, %f7354, %f7357;
	fma.rn.f32 	%f7359, %f12473, %f7356, %f7358;
	mul.f32 	%f7360, %f12470, %f7359;
	max.f32 	%f7361, %f7360, 0f00000000;
	min.f32 	%f7362, %f7361, 0f3F800000;
	mul.f32 	%f7363, %f779, %f7362;
	cvt.rni.u32.f32 	%r2385, %f7363;
	cvt.rn.f32.u32 	%f7364, %r2385;
	mul.f32 	%f7365, %f780, %f7364;
	cvt.rni.f32.f32 	%f7366, %f7365;
	sub.f32 	%f7367, %f7333, %f7366;
	mul.f32 	%f7368, %f124, %f7367;
	fma.rn.f32 	%f7369, %f683, %f7366, %f7368;
	mul.f32 	%f7370, %f7369, 0f3C800000;
	mul.f32 	%f7371, %f123, %f7367;
	fma.rn.f32 	%f7372, %f12215, %f7366, %f7371;
	mul.f32 	%f7373, %f7372, 0f3C800000;
	mul.f32 	%f7374, %f122, %f7367;
	fma.rn.f32 	%f7375, %f118, %f7366, %f7374;
	mul.f32 	%f7376, %f7375, 0f3C800000;
	sub.f32 	%f7377, %f7351, %f7370;
	sub.f32 	%f7378, %f7352, %f7373;
	sub.f32 	%f7379, %f7353, %f7376;
	mul.f32 	%f7380, %f7378, %f7378;
	fma.rn.f32 	%f7381, %f7377, %f7377, %f7380;
	fma.rn.f32 	%f7382, %f7379, %f7379, %f7381;
	add.f32 	%f12491, %f7350, %f7382;
	add.s32 	%r8062, %r8062, 2;
$L__BB0_397:
	and.b32  	%r2386, %r7967, 1;
	setp.eq.b32 	%p273, %r2386, 1;
	not.pred 	%p274, %p273;
	@%p274 bra 	$L__BB0_408;
	mul.wide.u32 	%rd354, %r8062, 4;
	add.s64 	%rd355, %rd13, %rd354;
	.pragma "used_bytes_mask 7";
	ld.local.u32 	%r2387, [%rd355];
	bfe.u32 	%r2388, %r2387, 0, 8;
	cvt.u16.u32 	%rs1198, %r2388;
	and.b16  	%rs1199, %rs1198, 255;
	bfe.u32 	%r2389, %r2387, 8, 8;
	cvt.u16.u32 	%rs1200, %r2389;
	and.b16  	%rs1201, %rs1200, 255;
	bfe.u32 	%r2390, %r2387, 16, 8;
	cvt.u16.u32 	%rs1202, %r2390;
	and.b16  	%rs1203, %rs1202, 255;
	cvt.rn.f32.u16 	%f7383, %rs1199;
	cvt.rn.f32.u16 	%f7384, %rs1201;
	cvt.rn.f32.u16 	%f7385, %rs1203;
	sub.f32 	%f7386, %f7383, %f124;
	sub.f32 	%f7387, %f7384, %f123;
	sub.f32 	%f7388, %f7385, %f122;
	mul.f32 	%f7389, %f12472, %f7387;
	fma.rn.f32 	%f7390, %f12471, %f7386, %f7389;
	fma.rn.f32 	%f7391, %f12473, %f7388, %f7390;
	mul.f32 	%f7392, %f12470, %f7391;
	max.f32 	%f7393, %f7392, 0f00000000;
	min.f32 	%f7394, %f7393, 0f3F800000;
	mul.f32 	%f7395, %f779, %f7394;
	cvt.rni.u32.f32 	%r2391, %f7395;
	cvt.rn.f32.u32 	%f7396, %r2391;
	mul.f32 	%f7397, %f780, %f7396;
	cvt.rni.f32.f32 	%f7398, %f7397;
	mov.f32 	%f7399, 0f42800000;
	sub.f32 	%f7400, %f7399, %f7398;
	mul.f32 	%f7401, %f124, %f7400;
	fma.rn.f32 	%f7402, %f683, %f7398, %f7401;
	mul.f32 	%f7403, %f7402, 0f3C800000;
	mul.f32 	%f7404, %f123, %f7400;
	fma.rn.f32 	%f7405, %f12215, %f7398, %f7404;
	mul.f32 	%f7406, %f7405, 0f3C800000;
	mul.f32 	%f7407, %f122, %f7400;
	fma.rn.f32 	%f7408, %f118, %f7398, %f7407;
	mul.f32 	%f7409, %f7408, 0f3C800000;
	sub.f32 	%f7410, %f7383, %f7403;
	sub.f32 	%f7411, %f7384, %f7406;
	sub.f32 	%f7412, %f7385, %f7409;
	mul.f32 	%f7413, %f7411, %f7411;
	fma.rn.f32 	%f7414, %f7410, %f7410, %f7413;
	fma.rn.f32 	%f7415, %f7412, %f7412, %f7414;
	add.f32 	%f12491, %f12491, %f7415;
	bra.uni 	$L__BB0_408;
$L__BB0_399:
	sub.f32 	%f789, %f683, %f124;
	sub.f32 	%f790, %f12215, %f123;
	sub.f32 	%f791, %f118, %f122;
	sub.f32 	%f792, %f117, %f121;
	mul.f32 	%f7043, %f789, %f789;
	fma.rn.f32 	%f7044, %f790, %f790, %f7043;
	fma.rn.f32 	%f7045, %f791, %f791, %f7044;
	fma.rn.f32 	%f793, %f792, %f792, %f7045;
	setp.lt.f32 	%p261, %f793, 0f34000000;
	mov.f32 	%f12479, 0f00000000;
	mov.f32 	%f12480, %f12479;
	mov.f32 	%f12481, %f12479;
	mov.f32 	%f12482, %f12479;
	mov.f32 	%f12483, %f12479;
	@%p261 bra 	$L__BB0_401;
	rsqrt.approx.f32 	%f12479, %f793;
	mul.f32 	%f12480, %f789, %f12479;
	mul.f32 	%f12481, %f790, %f12479;
	mul.f32 	%f12482, %f791, %f12479;
	mul.f32 	%f12483, %f792, %f12479;
$L__BB0_401:
	cvt.rn.f32.u32 	%f7047, %r262;
	add.f32 	%f804, %f7047, 0fBF800000;
	mov.f32 	%f7048, 0f42800000;
	div.rn.f32 	%f805, %f7048, %f804;
	mov.f32 	%f12491, 0f00000000;
	@%p24 bra 	$L__BB0_408;
	setp.eq.s32 	%p263, %r89, 0;
	mov.f32 	%f12491, 0f00000000;
	mov.b64 	%rd1396, 0;
	@%p263 bra 	$L__BB0_406;
	mov.f32 	%f12491, 0f00000000;
	mov.b32 	%r8064, 0;
$L__BB0_404:
	mul.wide.u32 	%rd346, %r8064, 4;
	add.s64 	%rd347, %rd13, %rd346;
	ld.local.v2.b32 	{%r2333, %r2334}, [%rd347];
	bfe.u32 	%r2335, %r2334, 24, 8;
	cvt.u16.u32 	%rs1138, %r2335;
	bfe.u32 	%r2336, %r2334, 16, 8;
	cvt.u16.u32 	%rs1139, %r2336;
	bfe.u32 	%r2337, %r2334, 8, 8;
	cvt.u16.u32 	%rs1140, %r2337;
	bfe.u32 	%r2338, %r2334, 0, 8;
	cvt.u16.u32 	%rs1141, %r2338;
	bfe.u32 	%r2339, %r2333, 24, 8;
	cvt.u16.u32 	%rs1142, %r2339;
	bfe.u32 	%r2340, %r2333, 16, 8;
	cvt.u16.u32 	%rs1143, %r2340;
	bfe.u32 	%r2341, %r2333, 8, 8;
	cvt.u16.u32 	%rs1144, %r2341;
	bfe.u32 	%r2342, %r2333, 0, 8;
	cvt.u16.u32 	%rs1145, %r2342;
	and.b16  	%rs1146, %rs1145, 255;
	and.b16  	%rs1147, %rs1144, 255;
	and.b16  	%rs1148, %rs1143, 255;
	and.b16  	%rs1149, %rs1142, 255;
	and.b16  	%rs1150, %rs1141, 255;
	and.b16  	%rs1151, %rs1140, 255;
	and.b16  	%rs1152, %rs1139, 255;
	and.b16  	%rs1153, %rs1138, 255;
	cvt.rn.f32.u16 	%f7052, %rs1146;
	cvt.rn.f32.u16 	%f7053, %rs1147;
	cvt.rn.f32.u16 	%f7054, %rs1148;
	cvt.rn.f32.u16 	%f7055, %rs1149;
	sub.f32 	%f7056, %f7052, %f124;
	sub.f32 	%f7057, %f7053, %f123;
	sub.f32 	%f7058, %f7054, %f122;
	sub.f32 	%f7059, %f7055, %f121;
	mul.f32 	%f7060, %f12481, %f7057;
	fma.rn.f32 	%f7061, %f12480, %f7056, %f7060;
	fma.rn.f32 	%f7062, %f12482, %f7058, %f7061;
	fma.rn.f32 	%f7063, %f12483, %f7059, %f7062;
	mul.f32 	%f7064, %f12479, %f7063;
	max.f32 	%f7065, %f7064, 0f00000000;
	min.f32 	%f7066, %f7065, 0f3F800000;
	mul.f32 	%f7067, %f804, %f7066;
	cvt.rni.u32.f32 	%r2343, %f7067;
	cvt.rn.f32.u32 	%f7068, %r2343;
	mul.f32 	%f7069, %f805, %f7068;
	cvt.rni.f32.f32 	%f7070, %f7069;
	mov.f32 	%f7071, 0f42800000;
	sub.f32 	%f7072, %f7071, %f7070;
	mul.f32 	%f7073, %f124, %f7072;
	fma.rn.f32 	%f7074, %f683, %f7070, %f7073;
	mul.f32 	%f7075, %f7074, 0f3C800000;
	mul.f32 	%f7076, %f123, %f7072;
	fma.rn.f32 	%f7077, %f12215, %f7070, %f7076;
	mul.f32 	%f7078, %f7077, 0f3C800000;
	mul.f32 	%f7079, %f122, %f7072;
	fma.rn.f32 	%f7080, %f118, %f7070, %f7079;
	mul.f32 	%f7081, %f7080, 0f3C800000;
	mul.f32 	%f7082, %f121, %f7072;
	fma.rn.f32 	%f7083, %f117, %f7070, %f7082;
	mul.f32 	%f7084, %f7083, 0f3C800000;
	sub.f32 	%f7085, %f7052, %f7075;
	sub.f32 	%f7086, %f7053, %f7078;
	sub.f32 	%f7087, %f7054, %f7081;
	sub.f32 	%f7088, %f7055, %f7084;
	mul.f32 	%f7089, %f7086, %f7086;
	fma.rn.f32 	%f7090, %f7085, %f7085, %f7089;
	fma.rn.f32 	%f7091, %f7087, %f7087, %f7090;
	fma.rn.f32 	%f7092, %f7088, %f7088, %f7091;
	add.f32 	%f7093, %f12491, %f7092;
	cvt.rn.f32.u16 	%f7094, %rs1150;
	cvt.rn.f32.u16 	%f7095, %rs1151;
	cvt.rn.f32.u16 	%f7096, %rs1152;
	cvt.rn.f32.u16 	%f7097, %rs1153;
	sub.f32 	%f7098, %f7094, %f124;
	sub.f32 	%f7099, %f7095, %f123;
	sub.f32 	%f7100, %f7096, %f122;
	sub.f32 	%f7101, %f7097, %f121;
	mul.f32 	%f7102, %f12481, %f7099;
	fma.rn.f32 	%f7103, %f12480, %f7098, %f7102;
	fma.rn.f32 	%f7104, %f12482, %f7100, %f7103;
	fma.rn.f32 	%f7105, %f12483, %f7101, %f7104;
	mul.f32 	%f7106, %f12479, %f7105;
	max.f32 	%f7107, %f7106, 0f00000000;
	min.f32 	%f7108, %f7107, 0f3F800000;
	mul.f32 	%f7109, %f804, %f7108;
	cvt.rni.u32.f32 	%r2344, %f7109;
	cvt.rn.f32.u32 	%f7110, %r2344;
	mul.f32 	%f7111, %f805, %f7110;
	cvt.rni.f32.f32 	%f7112, %f7111;
	sub.f32 	%f7113, %f7071, %f7112;
	mul.f32 	%f7114, %f124, %f7113;
	fma.rn.f32 	%f7115, %f683, %f7112, %f7114;
	mul.f32 	%f7116, %f7115, 0f3C800000;
	mul.f32 	%f7117, %f123, %f7113;
	fma.rn.f32 	%f7118, %f12215, %f7112, %f7117;
	mul.f32 	%f7119, %f7118, 0f3C800000;
	mul.f32 	%f7120, %f122, %f7113;
	fma.rn.f32 	%f7121, %f118, %f7112, %f7120;
	mul.f32 	%f7122, %f7121, 0f3C800000;
	mul.f32 	%f7123, %f121, %f7113;
	fma.rn.f32 	%f7124, %f117, %f7112, %f7123;
	mul.f32 	%f7125, %f7124, 0f3C800000;
	sub.f32 	%f7126, %f7094, %f7116;
	sub.f32 	%f7127, %f7095, %f7119;
	sub.f32 	%f7128, %f7096, %f7122;
	sub.f32 	%f7129, %f7097, %f7125;
	mul.f32 	%f7130, %f7127, %f7127;
	fma.rn.f32 	%f7131, %f7126, %f7126, %f7130;
	fma.rn.f32 	%f7132, %f7128, %f7128, %f7131;
	fma.rn.f32 	%f7133, %f7129, %f7129, %f7132;
	add.f32 	%f12491, %f7093, %f7133;
	add.s32 	%r8064, %r8064, 2;
	and.b32  	%r2345, %r7967, 65534;
	setp.eq.s32 	%p264, %r8064, %r2345;
	@%p264 bra 	$L__BB0_405;
	bra.uni 	$L__BB0_404;
$L__BB0_405:
	and.b32  	%r2346, %r7967, 65534;
	cvt.u64.u32 	%rd1396, %r2346;
$L__BB0_406:
	and.b32  	%r2347, %r7967, 1;
	setp.eq.b32 	%p265, %r2347, 1;
	not.pred 	%p266, %p265;
	@%p266 bra 	$L__BB0_408;
	shl.b64 	%rd348, %rd1396, 2;
	add.s64 	%rd349, %rd13, %rd348;
	ld.local.u32 	%r2348, [%rd349];
	bfe.u32 	%r2349, %r2348, 0, 8;
	cvt.u16.u32 	%rs1154, %r2349;
	and.b16  	%rs1155, %rs1154, 255;
	bfe.u32 	%r2350, %r2348, 8, 8;
	cvt.u16.u32 	%rs1156, %r2350;
	and.b16  	%rs1157, %rs1156, 255;
	bfe.u32 	%r2351, %r2348, 16, 8;
	cvt.u16.u32 	%rs1158, %r2351;
	and.b16  	%rs1159, %rs1158, 255;
	bfe.u32 	%r2352, %r2348, 24, 8;
	cvt.u16.u32 	%rs1160, %r2352;
	and.b16  	%rs1161, %rs1160, 255;
	cvt.rn.f32.u16 	%f7134, %rs1155;
	cvt.rn.f32.u16 	%f7135, %rs1157;
	cvt.rn.f32.u16 	%f7136, %rs1159;
	cvt.rn.f32.u16 	%f7137, %rs1161;
	sub.f32 	%f7138, %f7134, %f124;
	sub.f32 	%f7139, %f7135, %f123;
	sub.f32 	%f7140, %f7136, %f122;
	sub.f32 	%f7141, %f7137, %f121;
	mul.f32 	%f7142, %f12481, %f7139;
	fma.rn.f32 	%f7143, %f12480, %f7138, %f7142;
	fma.rn.f32 	%f7144, %f12482, %f7140, %f7143;
	fma.rn.f32 	%f7145, %f12483, %f7141, %f7144;
	mul.f32 	%f7146, %f12479, %f7145;
	max.f32 	%f7147, %f7146, 0f00000000;
	min.f32 	%f7148, %f7147, 0f3F800000;
	mul.f32 	%f7149, %f804, %f7148;
	cvt.rni.u32.f32 	%r2353, %f7149;
	cvt.rn.f32.u32 	%f7150, %r2353;
	mul.f32 	%f7151, %f805, %f7150;
	cvt.rni.f32.f32 	%f7152, %f7151;
	mov.f32 	%f7153, 0f42800000;
	sub.f32 	%f7154, %f7153, %f7152;
	mul.f32 	%f7155, %f124, %f7154;
	fma.rn.f32 	%f7156, %f683, %f7152, %f7155;
	mul.f32 	%f7157, %f7156, 0f3C800000;
	mul.f32 	%f7158, %f123, %f7154;
	fma.rn.f32 	%f7159, %f12215, %f7152, %f7158;
	mul.f32 	%f7160, %f7159, 0f3C800000;
	mul.f32 	%f7161, %f122, %f7154;
	fma.rn.f32 	%f7162, %f118, %f7152, %f7161;
	mul.f32 	%f7163, %f7162, 0f3C800000;
	mul.f32 	%f7164, %f121, %f7154;
	fma.rn.f32 	%f7165, %f117, %f7152, %f7164;
	mul.f32 	%f7166, %f7165, 0f3C800000;
	sub.f32 	%f7167, %f7134, %f7157;
	sub.f32 	%f7168, %f7135, %f7160;
	sub.f32 	%f7169, %f7136, %f7163;
	sub.f32 	%f7170, %f7137, %f7166;
	mul.f32 	%f7171, %f7168, %f7168;
	fma.rn.f32 	%f7172, %f7167, %f7167, %f7171;
	fma.rn.f32 	%f7173, %f7169, %f7169, %f7172;
	fma.rn.f32 	%f7174, %f7170, %f7170, %f7173;
	add.f32 	%f12491, %f12491, %f7174;
$L__BB0_408:
	sub.f32 	%f7657, %f12491, %f12464;
	mul.f32 	%f818, %f7657, 0f3F000000;
	add.f32 	%f7658, %f12215, 0fBF800000;
	max.f32 	%f7659, %f7658, 0f00000000;
	min.f32 	%f819, %f7659, 0f437F0000;
	add.f32 	%f7660, %f12215, 0f3F800000;
	max.f32 	%f7661, %f7660, 0f00000000;
	min.f32 	%f820, %f7661, 0f437F0000;
	mov.u32 	%r280, %r12;
	@%p33 bra 	$L__BB0_410;
	ld.const.u32 	%r280, [%rd16+56];
$L__BB0_410:
	@%p34 bra 	$L__BB0_422;
	sub.f32 	%f821, %f120, %f124;
	sub.f32 	%f822, %f819, %f123;
	sub.f32 	%f823, %f118, %f122;
	mul.f32 	%f8037, %f822, %f822;
	fma.rn.f32 	%f8038, %f821, %f821, %f8037;
	fma.rn.f32 	%f824, %f823, %f823, %f8038;
	setp.lt.f32 	%p300, %f824, 0f34000000;
	mov.f32 	%f12492, 0f00000000;
	mov.f32 	%f12493, %f12492;
	mov.f32 	%f12494, %f12492;
	mov.f32 	%f12495, %f12492;
	@%p300 bra 	$L__BB0_413;
	rsqrt.approx.f32 	%f12492, %f824;
	mul.f32 	%f12493, %f821, %f12492;
	mul.f32 	%f12494, %f822, %f12492;
	mul.f32 	%f12495, %f823, %f12492;
$L__BB0_413:
	cvt.rn.f32.u32 	%f8040, %r280;
	add.f32 	%f833, %f8040, 0fBF800000;
	mov.f32 	%f8041, 0f42800000;
	div.rn.f32 	%f834, %f8041, %f833;
	mov.f32 	%f12518, 0f00000000;
	@%p24 bra 	$L__BB0_443;
	setp.lt.u32 	%p302, %r89, 3;
	mov.f32 	%f12518, 0f00000000;
	mov.b32 	%r8074, 0;
	@%p302 bra 	$L__BB0_417;
	mov.f32 	%f12518, 0f00000000;
	mov.b32 	%r8068, 0;
$L__BB0_416:
	.pragma "nounroll";
	mul.wide.u32 	%rd373, %r8068, 4;
	add.s64 	%rd374, %rd13, %rd373;
	.pragma "used_bytes_mask 30583";
	ld.local.v4.b32 	{%r2493, %r2494, %r2495, %r2496}, [%rd374];
	bfe.u32 	%r2497, %r2496, 16, 8;
	cvt.u16.u32 	%rs1312, %r2497;
	bfe.u32 	%r2498, %r2496, 8, 8;
	cvt.u16.u32 	%rs1313, %r2498;
	bfe.u32 	%r2499, %r2496, 0, 8;
	cvt.u16.u32 	%rs1314, %r2499;
	bfe.u32 	%r2500, %r2495, 16, 8;
	cvt.u16.u32 	%rs1315, %r2500;
	bfe.u32 	%r2501, %r2495, 8, 8;
	cvt.u16.u32 	%rs1316, %r2501;
	bfe.u32 	%r2502, %r2495, 0, 8;
	cvt.u16.u32 	%rs1317, %r2502;
	bfe.u32 	%r2503, %r2494, 16, 8;
	cvt.u16.u32 	%rs1318, %r2503;
	bfe.u32 	%r2504, %r2494, 8, 8;
	cvt.u16.u32 	%rs1319, %r2504;
	bfe.u32 	%r2505, %r2494, 0, 8;
	cvt.u16.u32 	%rs1320, %r2505;
	bfe.u32 	%r2506, %r2493, 16, 8;
	cvt.u16.u32 	%rs1321, %r2506;
	bfe.u32 	%r2507, %r2493, 8, 8;
	cvt.u16.u32 	%rs1322, %r2507;
	bfe.u32 	%r2508, %r2493, 0, 8;
	cvt.u16.u32 	%rs1323, %r2508;
	and.b16  	%rs1324, %rs1323, 255;
	and.b16  	%rs1325, %rs1322, 255;
	and.b16  	%rs1326, %rs1321, 255;
	and.b16  	%rs1327, %rs1320, 255;
	and.b16  	%rs1328, %rs1319, 255;
	and.b16  	%rs1329, %rs1318, 255;
	and.b16  	%rs1330, %rs1317, 255;
	and.b16  	%rs1331, %rs1316, 255;
	and.b16  	%rs1332, %rs1315, 255;
	and.b16  	%rs1333, %rs1314, 255;
	and.b16  	%rs1334, %rs1313, 255;
	and.b16  	%rs1335, %rs1312, 255;
	cvt.rn.f32.u16 	%f8045, %rs1324;
	cvt.rn.f32.u16 	%f8046, %rs1325;
	cvt.rn.f32.u16 	%f8047, %rs1326;
	sub.f32 	%f8048, %f8045, %f124;
	sub.f32 	%f8049, %f8046, %f123;
	sub.f32 	%f8050, %f8047, %f122;
	mul.f32 	%f8051, %f12494, %f8049;
	fma.rn.f32 	%f8052, %f12493, %f8048, %f8051;
	fma.rn.f32 	%f8053, %f12495, %f8050, %f8052;
	mul.f32 	%f8054, %f12492, %f8053;
	max.f32 	%f8055, %f8054, 0f00000000;
	min.f32 	%f8056, %f8055, 0f3F800000;
	mul.f32 	%f8057, %f833, %f8056;
	cvt.rni.u32.f32 	%r2509, %f8057;
	cvt.rn.f32.u32 	%f8058, %r2509;
	mul.f32 	%f8059, %f834, %f8058;
	cvt.rni.f32.f32 	%f8060, %f8059;
	mov.f32 	%f8061, 0f42800000;
	sub.f32 	%f8062, %f8061, %f8060;
	mul.f32 	%f8063, %f124, %f8062;
	fma.rn.f32 	%f8064, %f120, %f8060, %f8063;
	mul.f32 	%f8065, %f8064, 0f3C800000;
	mul.f32 	%f8066, %f123, %f8062;
	fma.rn.f32 	%f8067, %f819, %f8060, %f8066;
	mul.f32 	%f8068, %f8067, 0f3C800000;
	mul.f32 	%f8069, %f122, %f8062;
	fma.rn.f32 	%f8070, %f118, %f8060, %f8069;
	mul.f32 	%f8071, %f8070, 0f3C800000;
	sub.f32 	%f8072, %f8045, %f8065;
	sub.f32 	%f8073, %f8046, %f8068;
	sub.f32 	%f8074, %f8047, %f8071;
	mul.f32 	%f8075, %f8073, %f8073;
	fma.rn.f32 	%f8076, %f8072, %f8072, %f8075;
	fma.rn.f32 	%f8077, %f8074, %f8074, %f8076;
	add.f32 	%f8078, %f12518, %f8077;
	cvt.rn.f32.u16 	%f8079, %rs1327;
	cvt.rn.f32.u16 	%f8080, %rs1328;
	cvt.rn.f32.u16 	%f8081, %rs1329;
	sub.f32 	%f8082, %f8079, %f124;
	sub.f32 	%f8083, %f8080, %f123;
	sub.f32 	%f8084, %f8081, %f122;
	mul.f32 	%f8085, %f12494, %f8083;
	fma.rn.f32 	%f8086, %f12493, %f8082, %f8085;
	fma.rn.f32 	%f8087, %f12495, %f8084, %f8086;
	mul.f32 	%f8088, %f12492, %f8087;
	max.f32 	%f8089, %f8088, 0f00000000;
	min.f32 	%f8090, %f8089, 0f3F800000;
	mul.f32 	%f8091, %f833, %f8090;
	cvt.rni.u32.f32 	%r2510, %f8091;
	cvt.rn.f32.u32 	%f8092, %r2510;
	mul.f32 	%f8093, %f834, %f8092;
	cvt.rni.f32.f32 	%f8094, %f8093;
	sub.f32 	%f8095, %f8061, %f8094;
	mul.f32 	%f8096, %f124, %f8095;
	fma.rn.f32 	%f8097, %f120, %f8094, %f8096;
	mul.f32 	%f8098, %f8097, 0f3C800000;
	mul.f32 	%f8099, %f123, %f8095;
	fma.rn.f32 	%f8100, %f819, %f8094, %f8099;
	mul.f32 	%f8101, %f8100, 0f3C800000;
	mul.f32 	%f8102, %f122, %f8095;
	fma.rn.f32 	%f8103, %f118, %f8094, %f8102;
	mul.f32 	%f8104, %f8103, 0f3C800000;
	sub.f32 	%f8105, %f8079, %f8098;
	sub.f32 	%f8106, %f8080, %f8101;
	sub.f32 	%f8107, %f8081, %f8104;
	mul.f32 	%f8108, %f8106, %f8106;
	fma.rn.f32 	%f8109, %f8105, %f8105, %f8108;
	fma.rn.f32 	%f8110, %f8107, %f8107, %f8109;
	add.f32 	%f8111, %f8078, %f8110;
	cvt.rn.f32.u16 	%f8112, %rs1330;
	cvt.rn.f32.u16 	%f8113, %rs1331;
	cvt.rn.f32.u16 	%f8114, %rs1332;
	sub.f32 	%f8115, %f8112, %f124;
	sub.f32 	%f8116, %f8113, %f123;
	sub.f32 	%f8117, %f8114, %f122;
	mul.f32 	%f8118, %f12494, %f8116;
	fma.rn.f32 	%f8119, %f12493, %f8115, %f8118;
	fma.rn.f32 	%f8120, %f12495, %f8117, %f8119;
	mul.f32 	%f8121, %f12492, %f8120;
	max.f32 	%f8122, %f8121, 0f00000000;
	min.f32 	%f8123, %f8122, 0f3F800000;
	mul.f32 	%f8124, %f833, %f8123;
	cvt.rni.u32.f32 	%r2511, %f8124;
	cvt.rn.f32.u32 	%f8125, %r2511;
	mul.f32 	%f8126, %f834, %f8125;
	cvt.rni.f32.f32 	%f8127, %f8126;
	sub.f32 	%f8128, %f8061, %f8127;
	mul.f32 	%f8129, %f124, %f8128;
	fma.rn.f32 	%f8130, %f120, %f8127, %f8129;
	mul.f32 	%f8131, %f8130, 0f3C800000;
	mul.f32 	%f8132, %f123, %f8128;
	fma.rn.f32 	%f8133, %f819, %f8127, %f8132;
	mul.f32 	%f8134, %f8133, 0f3C800000;
	mul.f32 	%f8135, %f122, %f8128;
	fma.rn.f32 	%f8136, %f118, %f8127, %f8135;
	mul.f32 	%f8137, %f8136, 0f3C800000;
	sub.f32 	%f8138, %f8112, %f8131;
	sub.f32 	%f8139, %f8113, %f8134;
	sub.f32 	%f8140, %f8114, %f8137;
	mul.f32 	%f8141, %f8139, %f8139;
	fma.rn.f32 	%f8142, %f8138, %f8138, %f8141;
	fma.rn.f32 	%f8143, %f8140, %f8140, %f8142;
	add.f32 	%f8144, %f8111, %f8143;
	cvt.rn.f32.u16 	%f8145, %rs1333;
	cvt.rn.f32.u16 	%f8146, %rs1334;
	cvt.rn.f32.u16 	%f8147, %rs1335;
	sub.f32 	%f8148, %f8145, %f124;
	sub.f32 	%f8149, %f8146, %f123;
	sub.f32 	%f8150, %f8147, %f122;
	mul.f32 	%f8151, %f12494, %f8149;
	fma.rn.f32 	%f8152, %f12493, %f8148, %f8151;
	fma.rn.f32 	%f8153, %f12495, %f8150, %f8152;
	mul.f32 	%f8154, %f12492, %f8153;
	max.f32 	%f8155, %f8154, 0f00000000;
	min.f32 	%f8156, %f8155, 0f3F800000;
	mul.f32 	%f8157, %f833, %f8156;
	cvt.rni.u32.f32 	%r2512, %f8157;
	cvt.rn.f32.u32 	%f8158, %r2512;
	mul.f32 	%f8159, %f834, %f8158;
	cvt.rni.f32.f32 	%f8160, %f8159;
	sub.f32 	%f8161, %f8061, %f8160;
	mul.f32 	%f8162, %f124, %f8161;
	fma.rn.f32 	%f8163, %f120, %f8160, %f8162;
	mul.f32 	%f8164, %f8163, 0f3C800000;
	mul.f32 	%f8165, %f123, %f8161;
	fma.rn.f32 	%f8166, %f819, %f8160, %f8165;
	mul.f32 	%f8167, %f8166, 0f3C800000;
	mul.f32 	%f8168, %f122, %f8161;
	fma.rn.f32 	%f8169, %f118, %f8160, %f8168;
	mul.f32 	%f8170, %f8169, 0f3C800000;
	sub.f32 	%f8171, %f8145, %f8164;
	sub.f32 	%f8172, %f8146, %f8167;
	sub.f32 	%f8173, %f8147, %f8170;
	mul.f32 	%f8174, %f8172, %f8172;
	fma.rn.f32 	%f8175, %f8171, %f8171, %f8174;
	fma.rn.f32 	%f8176, %f8173, %f8173, %f8175;
	add.f32 	%f12518, %f8144, %f8176;
	add.s32 	%r8068, %r8068, 4;
	and.b32  	%r8074, %r7967, 65532;
	setp.eq.s32 	%p303, %r8068, %r8074;
	@%p303 bra 	$L__BB0_417;
	bra.uni 	$L__BB0_416;
$L__BB0_417:
	and.b32  	%r294, %r7967, 3;
	setp.eq.s32 	%p304, %r294, 0;
	@%p304 bra 	$L__BB0_443;
	setp.eq.s32 	%p305, %r294, 1;
	@%p305 bra 	$L__BB0_420;
	mul.wide.u32 	%rd375, %r8074, 4;
	add.s64 	%rd376, %rd13, %rd375;
	.pragma "used_bytes_mask 7";
	ld.local.u32 	%r2513, [%rd376];
	bfe.u32 	%r2514, %r2513, 0, 8;
	cvt.u16.u32 	%rs1336, %r2514;
	and.b16  	%rs1337, %rs1336, 255;
	bfe.u32 	%r2515, %r2513, 8, 8;
	cvt.u16.u32 	%rs1338, %r2515;
	and.b16  	%rs1339, %rs1338, 255;
	bfe.u32 	%r2516, %r2513, 16, 8;
	cvt.u16.u32 	%rs1340, %r2516;
	and.b16  	%rs1341, %rs1340, 255;
	cvt.rn.f32.u16 	%f8178, %rs1337;
	cvt.rn.f32.u16 	%f8179, %rs1339;
	cvt.rn.f32.u16 	%f8180, %rs1341;
	sub.f32 	%f8181, %f8178, %f124;
	sub.f32 	%f8182, %f8179, %f123;
	sub.f32 	%f8183, %f8180, %f122;
	mul.f32 	%f8184, %f12494, %f8182;
	fma.rn.f32 	%f8185, %f12493, %f8181, %f8184;
	fma.rn.f32 	%f8186, %f12495, %f8183, %f8185;
	mul.f32 	%f8187, %f12492, %f8186;
	max.f32 	%f8188, %f8187, 0f00000000;
	min.f32 	%f8189, %f8188, 0f3F800000;
	mul.f32 	%f8190, %f833, %f8189;
	cvt.rni.u32.f32 	%r2517, %f8190;
	cvt.rn.f32.u32 	%f8191, %r2517;
	mul.f32 	%f8192, %f834, %f8191;
	cvt.rni.f32.f32 	%f8193, %f8192;
	mov.f32 	%f8194, 0f42800000;
	sub.f32 	%f8195, %f8194, %f8193;
	mul.f32 	%f8196, %f124, %f8195;
	fma.rn.f32 	%f8197, %f120, %f8193, %f8196;
	mul.f32 	%f8198, %f8197, 0f3C800000;
	mul.f32 	%f8199, %f123, %f8195;
	fma.rn.f32 	%f8200, %f819, %f8193, %f8199;
	mul.f32 	%f8201, %f8200, 0f3C800000;
	mul.f32 	%f8202, %f122, %f8195;
	fma.rn.f32 	%f8203, %f118, %f8193, %f8202;
	mul.f32 	%f8204, %f8203, 0f3C800000;
	sub.f32 	%f8205, %f8178, %f8198;
	sub.f32 	%f8206, %f8179, %f8201;
	sub.f32 	%f8207, %f8180, %f8204;
	mul.f32 	%f8208, %f8206, %f8206;
	fma.rn.f32 	%f8209, %f8205, %f8205, %f8208;
	fma.rn.f32 	%f8210, %f8207, %f8207, %f8209;
	add.f32 	%f8211, %f12518, %f8210;
	.pragma "used_bytes_mask 7";
	ld.local.u32 	%r2518, [%rd376+4];
	bfe.u32 	%r2519, %r2518, 0, 8;
	cvt.u16.u32 	%rs1342, %r2519;
	and.b16  	%rs1343, %rs1342, 255;
	bfe.u32 	%r2520, %r2518, 8, 8;
	cvt.u16.u32 	%rs1344, %r2520;
	and.b16  	%rs1345, %rs1344, 255;
	bfe.u32 	%r2521, %r2518, 16, 8;
	cvt.u16.u32 	%rs1346, %r2521;
	and.b16  	%rs1347, %rs1346, 255;
	cvt.rn.f32.u16 	%f8212, %rs1343;
	cvt.rn.f32.u16 	%f8213, %rs1345;
	cvt.rn.f32.u16 	%f8214, %rs1347;
	sub.f32 	%f8215, %f8212, %f124;
	sub.f32 	%f8216, %f8213, %f123;
	sub.f32 	%f8217, %f8214, %f122;
	mul.f32 	%f8218, %f12494, %f8216;
	fma.rn.f32 	%f8219, %f12493, %f8215, %f8218;
	fma.rn.f32 	%f8220, %f12495, %f8217, %f8219;
	mul.f32 	%f8221, %f12492, %f8220;
	max.f32 	%f8222, %f8221, 0f00000000;
	min.f32 	%f8223, %f8222, 0f3F800000;
	mul.f32 	%f8224, %f833, %f8223;
	cvt.rni.u32.f32 	%r2522, %f8224;
	cvt.rn.f32.u32 	%f8225, %r2522;
	mul.f32 	%f8226, %f834, %f8225;
	cvt.rni.f32.f32 	%f8227, %f8226;
	sub.f32 	%f8228, %f8194, %f8227;
	mul.f32 	%f8229, %f124, %f8228;
	fma.rn.f32 	%f8230, %f120, %f8227, %f8229;
	mul.f32 	%f8231, %f8230, 0f3C800000;
	mul.f32 	%f8232, %f123, %f8228;
	fma.rn.f32 	%f8233, %f819, %f8227, %f8232;
	mul.f32 	%f8234, %f8233, 0f3C800000;
	mul.f32 	%f8235, %f122, %f8228;
	fma.rn.f32 	%f8236, %f118, %f8227, %f8235;
	mul.f32 	%f8237, %f8236, 0f3C800000;
	sub.f32 	%f8238, %f8212, %f8231;
	sub.f32 	%f8239, %f8213, %f8234;
	sub.f32 	%f8240, %f8214, %f8237;
	mul.f32 	%f8241, %f8239, %f8239;
	fma.rn.f32 	%f8242, %f8238, %f8238, %f8241;
	fma.rn.f32 	%f8243, %f8240, %f8240, %f8242;
	add.f32 	%f12518, %f8211, %f8243;
	add.s32 	%r8074, %r8074, 2;
$L__BB0_420:
	and.b32  	%r2523, %r7967, 1;
	setp.eq.b32 	%p306, %r2523, 1;
	not.pred 	%p307, %p306;
	@%p307 bra 	$L__BB0_443;
	mul.wide.u32 	%rd377, %r8074, 4;
	add.s64 	%rd378, %rd13, %rd377;
	.pragma "used_bytes_mask 7";
	ld.local.u32 	%r2524, [%rd378];
	bfe.u32 	%r2525, %r2524, 0, 8;
	cvt.u16.u32 	%rs1348, %r2525;
	and.b16  	%rs1349, %rs1348, 255;
	bfe.u32 	%r2526, %r2524, 8, 8;
	cvt.u16.u32 	%rs1350, %r2526;
	and.b16  	%rs1351, %rs1350, 255;
	bfe.u32 	%r2527, %r2524, 16, 8;
	cvt.u16.u32 	%rs1352, %r2527;
	and.b16  	%rs1353, %rs1352, 255;
	cvt.rn.f32.u16 	%f8244, %rs1349;
	cvt.rn.f32.u16 	%f8245, %rs1351;
	cvt.rn.f32.u16 	%f8246, %rs1353;
	sub.f32 	%f8247, %f8244, %f124;
	sub.f32 	%f8248, %f8245, %f123;
	sub.f32 	%f8249, %f8246, %f122;
	mul.f32 	%f8250, %f12494, %f8248;
	fma.rn.f32 	%f8251, %f12493, %f8247, %f8250;
	fma.rn.f32 	%f8252, %f12495, %f8249, %f8251;
	mul.f32 	%f8253, %f12492, %f8252;
	max.f32 	%f8254, %f8253, 0f00000000;
	min.f32 	%f8255, %f8254, 0f3F800000;
	mul.f32 	%f8256, %f833, %f8255;
	cvt.rni.u32.f32 	%r2528, %f8256;
	cvt.rn.f32.u32 	%f8257, %r2528;
	mul.f32 	%f8258, %f834, %f8257;
	cvt.rni.f32.f32 	%f8259, %f8258;
	mov.f32 	%f8260, 0f42800000;
	sub.f32 	%f8261, %f8260, %f8259;
	mul.f32 	%f8262, %f124, %f8261;
	fma.rn.f32 	%f8263, %f120, %f8259, %f8262;
	mul.f32 	%f8264, %f8263, 0f3C800000;
	mul.f32 	%f8265, %f123, %f8261;
	fma.rn.f32 	%f8266, %f819, %f8259, %f8265;
	mul.f32 	%f8267, %f8266, 0f3C800000;
	mul.f32 	%f8268, %f122, %f8261;
	fma.rn.f32 	%f8269, %f118, %f8259, %f8268;
	mul.f32 	%f8270, %f8269, 0f3C800000;
	sub.f32 	%f8271, %f8244, %f8264;
	sub.f32 	%f8272, %f8245, %f8267;
	sub.f32 	%f8273, %f8246, %f8270;
	mul.f32 	%f8274, %f8272, %f8272;
	fma.rn.f32 	%f8275, %f8271, %f8271, %f8274;
	fma.rn.f32 	%f8276, %f8273, %f8273, %f8275;
	add.f32 	%f12518, %f12518, %f8276;
	bra.uni 	$L__BB0_443;
$L__BB0_422:
	ld.const.u32 	%r2430, [%rd16];
	setp.gt.u32 	%p285, %r2430, 5;
	@%p285 bra 	$L__BB0_434;
	sub.f32 	%f837, %f120, %f124;
	sub.f32 	%f838, %f819, %f123;
	sub.f32 	%f839, %f118, %f122;
	mul.f32 	%f7796, %f838, %f838;
	fma.rn.f32 	%f7797, %f837, %f837, %f7796;
	fma.rn.f32 	%f840, %f839, %f839, %f7797;
	setp.lt.f32 	%p292, %f840, 0f34000000;
	mov.f32 	%f12497, 0f00000000;
	mov.f32 	%f12498, %f12497;
	mov.f32 	%f12499, %f12497;
	mov.f32 	%f12500, %f12497;
	@%p292 bra 	$L__BB0_425;
	rsqrt.approx.f32 	%f12497, %f840;
	mul.f32 	%f12498, %f837, %f12497;
	mul.f32 	%f12499, %f838, %f12497;
	mul.f32 	%f12500, %f839, %f12497;
$L__BB0_425:
	cvt.rn.f32.u32 	%f7799, %r280;
	add.f32 	%f849, %f7799, 0fBF800000;
	mov.f32 	%f7800, 0f42800000;
	div.rn.f32 	%f850, %f7800, %f849;
	mov.f32 	%f12518, 0f00000000;
	@%p24 bra 	$L__BB0_443;
	setp.lt.u32 	%p294, %r89, 3;
	mov.f32 	%f12518, 0f00000000;
	mov.b32 	%r8070, 0;
	@%p294 bra 	$L__BB0_429;
	mov.f32 	%f12518, 0f00000000;
	mov.b32 	%r8071, 0;
$L__BB0_428:
	.pragma "nounroll";
	mul.wide.u32 	%rd367, %r8071, 4;
	add.s64 	%rd368, %rd13, %rd367;
	.pragma "used_bytes_mask 30583";
	ld.local.v4.b32 	{%r2455, %r2456, %r2457, %r2458}, [%rd368];
	bfe.u32 	%r2459, %r2458, 16, 8;
	cvt.u16.u32 	%rs1270, %r2459;
	bfe.u32 	%r2460, %r2458, 8, 8;
	cvt.u16.u32 	%rs1271, %r2460;
	bfe.u32 	%r2461, %r2458, 0, 8;
	cvt.u16.u32 	%rs1272, %r2461;
	bfe.u32 	%r2462, %r2457, 16, 8;
	cvt.u16.u32 	%rs1273, %r2462;
	bfe.u32 	%r2463, %r2457, 8, 8;
	cvt.u16.u32 	%rs1274, %r2463;
	bfe.u32 	%r2464, %r2457, 0, 8;
	cvt.u16.u32 	%rs1275, %r2464;
	bfe.u32 	%r2465, %r2456, 16, 8;
	cvt.u16.u32 	%rs1276, %r2465;
	bfe.u32 	%r2466, %r2456, 8, 8;
	cvt.u16.u32 	%rs1277, %r2466;
	bfe.u32 	%r2467, %r2456, 0, 8;
	cvt.u16.u32 	%rs1278, %r2467;
	bfe.u32 	%r2468, %r2455, 16, 8;
	cvt.u16.u32 	%rs1279, %r2468;
	bfe.u32 	%r2469, %r2455, 8, 8;
	cvt.u16.u32 	%rs1280, %r2469;
	bfe.u32 	%r2470, %r2455, 0, 8;
	cvt.u16.u32 	%rs1281, %r2470;
	and.b16  	%rs1282, %rs1281, 255;
	and.b16  	%rs1283, %rs1280, 255;
	and.b16  	%rs1284, %rs1279, 255;
	and.b16  	%rs1285, %rs1278, 255;
	and.b16  	%rs1286, %rs1277, 255;
	and.b16  	%rs1287, %rs1276, 255;
	and.b16  	%rs1288, %rs1275, 255;
	and.b16  	%rs1289, %rs1274, 255;
	and.b16  	%rs1290, %rs1273, 255;
	and.b16  	%rs1291, %rs1272, 255;
	and.b16  	%rs1292, %rs1271, 255;
	and.b16  	%rs1293, %rs1270, 255;
	cvt.rn.f32.u16 	%f7804, %rs1282;
	cvt.rn.f32.u16 	%f7805, %rs1283;
	cvt.rn.f32.u16 	%f7806, %rs1284;
	sub.f32 	%f7807, %f7804, %f124;
	sub.f32 	%f7808, %f7805, %f123;
	sub.f32 	%f7809, %f7806, %f122;
	mul.f32 	%f7810, %f12499, %f7808;
	fma.rn.f32 	%f7811, %f12498, %f7807, %f7810;
	fma.rn.f32 	%f7812, %f12500, %f7809, %f7811;
	mul.f32 	%f7813, %f12497, %f7812;
	max.f32 	%f7814, %f7813, 0f00000000;
	min.f32 	%f7815, %f7814, 0f3F800000;
	mul.f32 	%f7816, %f849, %f7815;
	cvt.rni.u32.f32 	%r2471, %f7816;
	cvt.rn.f32.u32 	%f7817, %r2471;
	mul.f32 	%f7818, %f850, %f7817;
	cvt.rni.f32.f32 	%f7819, %f7818;
	mov.f32 	%f7820, 0f42800000;
	sub.f32 	%f7821, %f7820, %f7819;
	mul.f32 	%f7822, %f124, %f7821;
	fma.rn.f32 	%f7823, %f120, %f7819, %f7822;
	mul.f32 	%f7824, %f7823, 0f3C800000;
	mul.f32 	%f7825, %f123, %f7821;
	fma.rn.f32 	%f7826, %f819, %f7819, %f7825;
	mul.f32 	%f7827, %f7826, 0f3C800000;
	mul.f32 	%f7828, %f122, %f7821;
	fma.rn.f32 	%f7829, %f118, %f7819, %f7828;
	mul.f32 	%f7830, %f7829, 0f3C800000;
	sub.f32 	%f7831, %f7804, %f7824;
	sub.f32 	%f7832, %f7805, %f7827;
	sub.f32 	%f7833, %f7806, %f7830;
	mul.f32 	%f7834, %f7832, %f7832;
	fma.rn.f32 	%f7835, %f7831, %f7831, %f7834;
	fma.rn.f32 	%f7836, %f7833, %f7833, %f7835;
	add.f32 	%f7837, %f12518, %f7836;
	cvt.rn.f32.u16 	%f7838, %rs1285;
	cvt.rn.f32.u16 	%f7839, %rs1286;
	cvt.rn.f32.u16 	%f7840, %rs1287;
	sub.f32 	%f7841, %f7838, %f124;
	sub.f32 	%f7842, %f7839, %f123;
	sub.f32 	%f7843, %f7840, %f122;
	mul.f32 	%f7844, %f12499, %f7842;
	fma.rn.f32 	%f7845, %f12498, %f7841, %f7844;
	fma.rn.f32 	%f7846, %f12500, %f7843, %f7845;
	mul.f32 	%f7847, %f12497, %f7846;
	max.f32 	%f7848, %f7847, 0f00000000;
	min.f32 	%f7849, %f7848, 0f3F800000;
	mul.f32 	%f7850, %f849, %f7849;
	cvt.rni.u32.f32 	%r2472, %f7850;
	cvt.rn.f32.u32 	%f7851, %r2472;
	mul.f32 	%f7852, %f850, %f7851;
	cvt.rni.f32.f32 	%f7853, %f7852;
	sub.f32 	%f7854, %f7820, %f7853;
	mul.f32 	%f7855, %f124, %f7854;
	fma.rn.f32 	%f7856, %f120, %f7853, %f7855;
	mul.f32 	%f7857, %f7856, 0f3C800000;
	mul.f32 	%f7858, %f123, %f7854;
	fma.rn.f32 	%f7859, %f819, %f7853, %f7858;
	mul.f32 	%f7860, %f7859, 0f3C800000;
	mul.f32 	%f7861, %f122, %f7854;
	fma.rn.f32 	%f7862, %f118, %f7853, %f7861;
	mul.f32 	%f7863, %f7862, 0f3C800000;
	sub.f32 	%f7864, %f7838, %f7857;
	sub.f32 	%f7865, %f7839, %f7860;
	sub.f32 	%f7866, %f7840, %f7863;
	mul.f32 	%f7867, %f7865, %f7865;
	fma.rn.f32 	%f7868, %f7864, %f7864, %f7867;
	fma.rn.f32 	%f7869, %f7866, %f7866, %f7868;
	add.f32 	%f7870, %f7837, %f7869;
	cvt.rn.f32.u16 	%f7871, %rs1288;
	cvt.rn.f32.u16 	%f7872, %rs1289;
	cvt.rn.f32.u16 	%f7873, %rs1290;
	sub.f32 	%f7874, %f7871, %f124;
	sub.f32 	%f7875, %f7872, %f123;
	sub.f32 	%f7876, %f7873, %f122;
	mul.f32 	%f7877, %f12499, %f7875;
	fma.rn.f32 	%f7878, %f12498, %f7874, %f7877;
	fma.rn.f32 	%f7879, %f12500, %f7876, %f7878;
	mul.f32 	%f7880, %f12497, %f7879;
	max.f32 	%f7881, %f7880, 0f00000000;
	min.f32 	%f7882, %f7881, 0f3F800000;
	mul.f32 	%f7883, %f849, %f7882;
	cvt.rni.u32.f32 	%r2473, %f7883;
	cvt.rn.f32.u32 	%f7884, %r2473;
	mul.f32 	%f7885, %f850, %f7884;
	cvt.rni.f32.f32 	%f7886, %f7885;
	sub.f32 	%f7887, %f7820, %f7886;
	mul.f32 	%f7888, %f124, %f7887;
	fma.rn.f32 	%f7889, %f120, %f7886, %f7888;
	mul.f32 	%f7890, %f7889, 0f3C800000;
	mul.f32 	%f7891, %f123, %f7887;
	fma.rn.f32 	%f7892, %f819, %f7886, %f7891;
	mul.f32 	%f7893, %f7892, 0f3C800000;
	mul.f32 	%f7894, %f122, %f7887;
	fma.rn.f32 	%f7895, %f118, %f7886, %f7894;
	mul.f32 	%f7896, %f7895, 0f3C800000;
	sub.f32 	%f7897, %f7871, %f7890;
	sub.f32 	%f7898, %f7872, %f7893;
	sub.f32 	%f7899, %f7873, %f7896;
	mul.f32 	%f7900, %f7898, %f7898;
	fma.rn.f32 	%f7901, %f7897, %f7897, %f7900;
	fma.rn.f32 	%f7902, %f7899, %f7899, %f7901;
	add.f32 	%f7903, %f7870, %f7902;
	cvt.rn.f32.u16 	%f7904, %rs1291;
	cvt.rn.f32.u16 	%f7905, %rs1292;
	cvt.rn.f32.u16 	%f7906, %rs1293;
	sub.f32 	%f7907, %f7904, %f124;
	sub.f32 	%f7908, %f7905, %f123;
	sub.f32 	%f7909, %f7906, %f122;
	mul.f32 	%f7910, %f12499, %f7908;
	fma.rn.f32 	%f7911, %f12498, %f7907, %f7910;
	fma.rn.f32 	%f7912, %f12500, %f7909, %f7911;
	mul.f32 	%f7913, %f12497, %f7912;
	max.f32 	%f7914, %f7913, 0f00000000;
	min.f32 	%f7915, %f7914, 0f3F800000;
	mul.f32 	%f7916, %f849, %f7915;
	cvt.rni.u32.f32 	%r2474, %f7916;
	cvt.rn.f32.u32 	%f7917, %r2474;
	mul.f32 	%f7918, %f850, %f7917;
	cvt.rni.f32.f32 	%f7919, %f7918;
	sub.f32 	%f7920, %f7820, %f7919;
	mul.f32 	%f7921, %f124, %f7920;
	fma.rn.f32 	%f7922, %f120, %f7919, %f7921;
	mul.f32 	%f7923, %f7922, 0f3C800000;
	mul.f32 	%f7924, %f123, %f7920;
	fma.rn.f32 	%f7925, %f819, %f7919, %f7924;
	mul.f32 	%f7926, %f7925, 0f3C800000;
	mul.f32 	%f7927, %f122, %f7920;
	fma.rn.f32 	%f7928, %f118, %f7919, %f7927;
	mul.f32 	%f7929, %f7928, 0f3C800000;
	sub.f32 	%f7930, %f7904, %f7923;
	sub.f32 	%f7931, %f7905, %f7926;
	sub.f32 	%f7932, %f7906, %f7929;
	mul.f32 	%f7933, %f7931, %f7931;
	fma.rn.f32 	%f7934, %f7930, %f7930, %f7933;
	fma.rn.f32 	%f7935, %f7932, %f7932, %f7934;
	add.f32 	%f12518, %f7903, %f7935;
	add.s32 	%r8071, %r8071, 4;
	and.b32  	%r8070, %r7967, 65532;
	setp.eq.s32 	%p295, %r8071, %r8070;
	@%p295 bra 	$L__BB0_429;
	bra.uni 	$L__BB0_428;
$L__BB0_429:
	and.b32  	%r285, %r7967, 3;
	setp.eq.s32 	%p296, %r285, 0;
	@%p296 bra 	$L__BB0_443;
	setp.eq.s32 	%p297, %r285, 1;
	@%p297 bra 	$L__BB0_432;
	mul.wide.u32 	%rd369, %r8070, 4;
	add.s64 	%rd370, %rd13, %rd369;
	.pragma "used_bytes_mask 7";
	ld.local.u32 	%r2475, [%rd370];
	bfe.u32 	%r2476, %r2475, 0, 8;
	cvt.u16.u32 	%rs1294, %r2476;
	and.b16  	%rs1295, %rs1294, 255;
	bfe.u32 	%r2477, %r2475, 8, 8;
	cvt.u16.u32 	%rs1296, %r2477;
	and.b16  	%rs1297, %rs1296, 255;
	bfe.u32 	%r2478, %r2475, 16, 8;
	cvt.u16.u32 	%rs1298, %r2478;
	and.b16  	%rs1299, %rs1298, 255;
	cvt.rn.f32.u16 	%f7937, %rs1295;
	cvt.rn.f32.u16 	%f7938, %rs1297;
	cvt.rn.f32.u16 	%f7939, %rs1299;
	sub.f32 	%f7940, %f7937, %f124;
	sub.f32 	%f7941, %f7938, %f123;
	sub.f32 	%f7942, %f7939, %f122;
	mul.f32 	%f7943, %f12499, %f7941;
	fma.rn.f32 	%f7944, %f12498, %f7940, %f7943;
	fma.rn.f32 	%f7945, %f12500, %f7942, %f7944;
	mul.f32 	%f7946, %f12497, %f7945;
	max.f32 	%f7947, %f7946, 0f00000000;
	min.f32 	%f7948, %f7947, 0f3F800000;
	mul.f32 	%f7949, %f849, %f7948;
	cvt.rni.u32.f32 	%r2479, %f7949;
	cvt.rn.f32.u32 	%f7950, %r2479;
	mul.f32 	%f7951, %f850, %f7950;
	cvt.rni.f32.f32 	%f7952, %f7951;
	mov.f32 	%f7953, 0f42800000;
	sub.f32 	%f7954, %f7953, %f7952;
	mul.f32 	%f7955, %f124, %f7954;
	fma.rn.f32 	%f7956, %f120, %f7952, %f7955;
	mul.f32 	%f7957, %f7956, 0f3C800000;
	mul.f32 	%f7958, %f123, %f7954;
	fma.rn.f32 	%f7959, %f819, %f7952, %f7958;
	mul.f32 	%f7960, %f7959, 0f3C800000;
	mul.f32 	%f7961, %f122, %f7954;
	fma.rn.f32 	%f7962, %f118, %f7952, %f7961;
	mul.f32 	%f7963, %f7962, 0f3C800000;
	sub.f32 	%f7964, %f7937, %f7957;
	sub.f32 	%f7965, %f7938, %f7960;
	sub.f32 	%f7966, %f7939, %f7963;
	mul.f32 	%f7967, %f7965, %f7965;
	fma.rn.f32 	%f7968, %f7964, %f7964, %f7967;
	fma.rn.f32 	%f7969, %f7966, %f7966, %f7968;
	add.f32 	%f7970, %f12518, %f7969;
	.pragma "used_bytes_mask 7";
	ld.local.u32 	%r2480, [%rd370+4];
	bfe.u32 	%r2481, %r2480, 0, 8;
	cvt.u16.u32 	%rs1300, %r2481;
	and.b16  	%rs1301, %rs1300, 255;
	bfe.u32 	%r2482, %r2480, 8, 8;
	cvt.u16.u32 	%rs1302, %r2482;
	and.b16  	%rs1303, %rs1302, 255;
	bfe.u32 	%r2483, %r2480, 16, 8;
	cvt.u16.u32 	%rs1304, %r2483;
	and.b16  	%rs1305, %rs1304, 255;
	cvt.rn.f32.u16 	%f7971, %rs1301;
	cvt.rn.f32.u16 	%f7972, %rs1303;
	cvt.rn.f32.u16 	%f7973, %rs1305;
	sub.f32 	%f7974, %f7971, %f124;
	sub.f32 	%f7975, %f7972, %f123;
	sub.f32 	%f7976, %f7973, %f122;
	mul.f32 	%f7977, %f12499, %f7975;
	fma.rn.f32 	%f7978, %f12498, %f7974, %f7977;
	fma.rn.f32 	%f7979, %f12500, %f7976, %f7978;
	mul.f32 	%f7980, %f12497, %f7979;
	max.f32 	%f7981, %f7980, 0f00000000;
	min.f32 	%f7982, %f7981, 0f3F800000;
	mul.f32 	%f7983, %f849, %f7982;
	cvt.rni.u32.f32 	%r2484, %f7983;
	cvt.rn.f32.u32 	%f7984, %r2484;
	mul.f32 	%f7985, %f850, %f7984;
	cvt.rni.f32.f32 	%f7986, %f7985;
	sub.f32 	%f7987, %f7953, %f7986;
	mul.f32 	%f7988, %f124, %f7987;
	fma.rn.f32 	%f7989, %f120, %f7986, %f7988;
	mul.f32 	%f7990, %f7989, 0f3C800000;
	mul.f32 	%f7991, %f123, %f7987;
	fma.rn.f32 	%f7992, %f819, %f7986, %f7991;
	mul.f32 	%f7993, %f7992, 0f3C800000;
	mul.f32 	%f7994, %f122, %f7987;
	fma.rn.f32 	%f7995, %f118, %f7986, %f7994;
	mul.f32 	%f7996, %f7995, 0f3C800000;
	sub.f32 	%f7997, %f7971, %f7990;
	sub.f32 	%f7998, %f7972, %f7993;
	sub.f32 	%f7999, %f7973, %f7996;
	mul.f32 	%f8000, %f7998, %f7998;
	fma.rn.f32 	%f8001, %f7997, %f7997, %f8000;
	fma.rn.f32 	%f8002, %f7999, %f7999, %f8001;
	add.f32 	%f12518, %f7970, %f8002;
	add.s32 	%r8070, %r8070, 2;
$L__BB0_432:
	and.b32  	%r2485, %r7967, 1;
	setp.eq.b32 	%p298, %r2485, 1;
	not.pred 	%p299, %p298;
	@%p299 bra 	$L__BB0_443;
	mul.wide.u32 	%rd371, %r8070, 4;
	add.s64 	%rd372, %rd13, %rd371;
	.pragma "used_bytes_mask 7";
	ld.local.u32 	%r2486, [%rd372];
	bfe.u32 	%r2487, %r2486, 0, 8;
	cvt.u16.u32 	%rs1306, %r2487;
	and.b16  	%rs1307, %rs1306, 255;
	bfe.u32 	%r2488, %r2486, 8, 8;
	cvt.u16.u32 	%rs1308, %r2488;
	and.b16  	%rs1309, %rs1308, 255;
	bfe.u32 	%r2489, %r2486, 16, 8;
	cvt.u16.u32 	%rs1310, %r2489;
	and.b16  	%rs1311, %rs1310, 255;
	cvt.rn.f32.u16 	%f8003, %rs1307;
	cvt.rn.f32.u16 	%f8004, %rs1309;
	cvt.rn.f32.u16 	%f8005, %rs1311;
	sub.f32 	%f8006, %f8003, %f124;
	sub.f32 	%f8007, %f8004, %f123;
	sub.f32 	%f8008, %f8005, %f122;
	mul.f32 	%f8009, %f12499, %f8007;
	fma.rn.f32 	%f8010, %f12498, %f8006, %f8009;
	fma.rn.f32 	%f8011, %f12500, %f8008, %f8010;
	mul.f32 	%f8012, %f12497, %f8011;
	max.f32 	%f8013, %f8012, 0f00000000;
	min.f32 	%f8014, %f8013, 0f3F800000;
	mul.f32 	%f8015, %f849, %f8014;
	cvt.rni.u32.f32 	%r2490, %f8015;
	cvt.rn.f32.u32 	%f8016, %r2490;
	mul.f32 	%f8017, %f850, %f8016;
	cvt.rni.f32.f32 	%f8018, %f8017;
	mov.f32 	%f8019, 0f42800000;
	sub.f32 	%f8020, %f8019, %f8018;
	mul.f32 	%f8021, %f124, %f8020;
	fma.rn.f32 	%f8022, %f120, %f8018, %f8021;
	mul.f32 	%f8023, %f8022, 0f3C800000;
	mul.f32 	%f8024, %f123, %f8020;
	fma.rn.f32 	%f8025, %f819, %f8018, %f8024;
	mul.f32 	%f8026, %f8025, 0f3C800000;
	mul.f32 	%f8027, %f122, %f8020;
	fma.rn.f32 	%f8028, %f118, %f8018, %f8027;
	mul.f32 	%f8029, %f8028, 0f3C800000;
	sub.f32 	%f8030, %f8003, %f8023;
	sub.f32 	%f8031, %f8004, %f8026;
	sub.f32 	%f8032, %f8005, %f8029;
	mul.f32 	%f8033, %f8031, %f8031;
	fma.rn.f32 	%f8034, %f8030, %f8030, %f8033;
	fma.rn.f32 	%f8035, %f8032, %f8032, %f8034;
	add.f32 	%f12518, %f12518, %f8035;
	bra.uni 	$L__BB0_443;
$L__BB0_434:
	sub.f32 	%f859, %f120, %f124;
	sub.f32 	%f860, %f819, %f123;
	sub.f32 	%f861, %f118, %f122;
	sub.f32 	%f862, %f117, %f121;
	mul.f32 	%f7663, %f860, %f860;
	fma.rn.f32 	%f7664, %f859, %f859, %f7663;
	fma.rn.f32 	%f7665, %f861, %f861, %f7664;
	fma.rn.f32 	%f863, %f862, %f862, %f7665;
	setp.lt.f32 	%p286, %f863, 0f34000000;
	mov.f32 	%f12506, 0f00000000;
	mov.f32 	%f12507, %f12506;
	mov.f32 	%f12508, %f12506;
	mov.f32 	%f12509, %f12506;
	mov.f32 	%f12510, %f12506;
	@%p286 bra 	$L__BB0_436;
	rsqrt.approx.f32 	%f12506, %f863;
	mul.f32 	%f12507, %f859, %f12506;
	mul.f32 	%f12508, %f860, %f12506;
	mul.f32 	%f12509, %f861, %f12506;
	mul.f32 	%f12510, %f862, %f12506;
$L__BB0_436:
	cvt.rn.f32.u32 	%f7667, %r280;
	add.f32 	%f874, %f7667, 0fBF800000;
	mov.f32 	%f7668, 0f42800000;
	div.rn.f32 	%f875, %f7668, %f874;
	mov.f32 	%f12518, 0f00000000;
	@%p24 bra 	$L__BB0_443;
	setp.eq.s32 	%p288, %r89, 0;
	mov.f32 	%f12518, 0f00000000;
	mov.b64 	%rd1397, 0;
	@%p288 bra 	$L__BB0_441;
	mov.f32 	%f12518, 0f00000000;
	mov.b32 	%r8072, 0;
$L__BB0_439:
	mul.wide.u32 	%rd363, %r8072, 4;
	add.s64 	%rd364, %rd13, %rd363;
	ld.local.v2.b32 	{%r2432, %r2433}, [%rd364];
	bfe.u32 	%r2434, %r2433, 24, 8;
	cvt.u16.u32 	%rs1246, %r2434;
	bfe.u32 	%r2435, %r2433, 16, 8;
	cvt.u16.u32 	%rs1247, %r2435;
	bfe.u32 	%r2436, %r2433, 8, 8;
	cvt.u16.u32 	%rs1248, %r2436;
	bfe.u32 	%r2437, %r2433, 0, 8;
	cvt.u16.u32 	%rs1249, %r2437;
	bfe.u32 	%r2438, %r2432, 24, 8;
	cvt.u16.u32 	%rs1250, %r2438;
	bfe.u32 	%r2439, %r2432, 16, 8;
	cvt.u16.u32 	%rs1251, %r2439;
	bfe.u32 	%r2440, %r2432, 8, 8;
	cvt.u16.u32 	%rs1252, %r2440;
	bfe.u32 	%r2441, %r2432, 0, 8;
	cvt.u16.u32 	%rs1253, %r2441;
	and.b16  	%rs1254, %rs1253, 255;
	and.b16  	%rs1255, %rs1252, 255;
	and.b16  	%rs1256, %rs1251, 255;
	and.b16  	%rs1257, %rs1250, 255;
	and.b16  	%rs1258, %rs1249, 255;
	and.b16  	%rs1259, %rs1248, 255;
	and.b16  	%rs1260, %rs1247, 255;
	and.b16  	%rs1261, %rs1246, 255;
	cvt.rn.f32.u16 	%f7672, %rs1254;
	cvt.rn.f32.u16 	%f7673, %rs1255;
	cvt.rn.f32.u16 	%f7674, %rs1256;
	cvt.rn.f32.u16 	%f7675, %rs1257;
	sub.f32 	%f7676, %f7672, %f124;
	sub.f32 	%f7677, %f7673, %f123;
	sub.f32 	%f7678, %f7674, %f122;
	sub.f32 	%f7679, %f7675, %f121;
	mul.f32 	%f7680, %f12508, %f7677;
	fma.rn.f32 	%f7681, %f12507, %f7676, %f7680;
	fma.rn.f32 	%f7682, %f12509, %f7678, %f7681;
	fma.rn.f32 	%f7683, %f12510, %f7679, %f7682;
	mul.f32 	%f7684, %f12506, %f7683;
	max.f32 	%f7685, %f7684, 0f00000000;
	min.f32 	%f7686, %f7685, 0f3F800000;
	mul.f32 	%f7687, %f874, %f7686;
	cvt.rni.u32.f32 	%r2442, %f7687;
	cvt.rn.f32.u32 	%f7688, %r2442;
	mul.f32 	%f7689, %f875, %f7688;
	cvt.rni.f32.f32 	%f7690, %f7689;
	mov.f32 	%f7691, 0f42800000;
	sub.f32 	%f7692, %f7691, %f7690;
	mul.f32 	%f7693, %f124, %f7692;
	fma.rn.f32 	%f7694, %f120, %f7690, %f7693;
	mul.f32 	%f7695, %f7694, 0f3C800000;
	mul.f32 	%f7696, %f123, %f7692;
	fma.rn.f32 	%f7697, %f819, %f7690, %f7696;
	mul.f32 	%f7698, %f7697, 0f3C800000;
	mul.f32 	%f7699, %f122, %f7692;
	fma.rn.f32 	%f7700, %f118, %f7690, %f7699;
	mul.f32 	%f7701, %f7700, 0f3C800000;
	mul.f32 	%f7702, %f121, %f7692;
	fma.rn.f32 	%f7703, %f117, %f7690, %f7702;
	mul.f32 	%f7704, %f7703, 0f3C800000;
	sub.f32 	%f7705, %f7672, %f7695;
	sub.f32 	%f7706, %f7673, %f7698;
	sub.f32 	%f7707, %f7674, %f7701;
	sub.f32 	%f7708, %f7675, %f7704;
	mul.f32 	%f7709, %f7706, %f7706;
	fma.rn.f32 	%f7710, %f7705, %f7705, %f7709;
	fma.rn.f32 	%f7711, %f7707, %f7707, %f7710;
	fma.rn.f32 	%f7712, %f7708, %f7708, %f7711;
	add.f32 	%f7713, %f12518, %f7712;
	cvt.rn.f32.u16 	%f7714, %rs1258;
	cvt.rn.f32.u16 	%f7715, %rs1259;
	cvt.rn.f32.u16 	%f7716, %rs1260;
	cvt.rn.f32.u16 	%f7717, %rs1261;
	sub.f32 	%f7718, %f7714, %f124;
	sub.f32 	%f7719, %f7715, %f123;
	sub.f32 	%f7720, %f7716, %f122;
	sub.f32 	%f7721, %f7717, %f121;
	mul.f32 	%f7722, %f12508, %f7719;
	fma.rn.f32 	%f7723, %f12507, %f7718, %f7722;
	fma.rn.f32 	%f7724, %f12509, %f7720, %f7723;
	fma.rn.f32 	%f7725, %f12510, %f7721, %f7724;
	mul.f32 	%f7726, %f12506, %f7725;
	max.f32 	%f7727, %f7726, 0f00000000;
	min.f32 	%f7728, %f7727, 0f3F800000;
	mul.f32 	%f7729, %f874, %f7728;
	cvt.rni.u32.f32 	%r2443, %f7729;
	cvt.rn.f32.u32 	%f7730, %r2443;
	mul.f32 	%f7731, %f875, %f7730;
	cvt.rni.f32.f32 	%f7732, %f7731;
	sub.f32 	%f7733, %f7691, %f7732;
	mul.f32 	%f7734, %f124, %f7733;
	fma.rn.f32 	%f7735, %f120, %f7732, %f7734;
	mul.f32 	%f7736, %f7735, 0f3C800000;
	mul.f32 	%f7737, %f123, %f7733;
	fma.rn.f32 	%f7738, %f819, %f7732, %f7737;
	mul.f32 	%f7739, %f7738, 0f3C800000;
	mul.f32 	%f7740, %f122, %f7733;
	fma.rn.f32 	%f7741, %f118, %f7732, %f7740;
	mul.f32 	%f7742, %f7741, 0f3C800000;
	mul.f32 	%f7743, %f121, %f7733;
	fma.rn.f32 	%f7744, %f117, %f7732, %f7743;
	mul.f32 	%f7745, %f7744, 0f3C800000;
	sub.f32 	%f7746, %f7714, %f7736;
	sub.f32 	%f7747, %f7715, %f7739;
	sub.f32 	%f7748, %f7716, %f7742;
	sub.f32 	%f7749, %f7717, %f7745;
	mul.f32 	%f7750, %f7747, %f7747;
	fma.rn.f32 	%f7751, %f7746, %f7746, %f7750;
	fma.rn.f32 	%f7752, %f7748, %f7748, %f7751;
	fma.rn.f32 	%f7753, %f7749, %f7749, %f7752;
	add.f32 	%f12518, %f7713, %f7753;
	add.s32 	%r8072, %r8072, 2;
	and.b32  	%r2444, %r7967, 65534;
	setp.eq.s32 	%p289, %r8072, %r2444;
	@%p289 bra 	$L__BB0_440;
	bra.uni 	$L__BB0_439;
$L__BB0_440:
	and.b32  	%r2445, %r7967, 65534;
	cvt.u64.u32 	%rd1397, %r2445;
$L__BB0_441:
	and.b32  	%r2446, %r7967, 1;
	setp.eq.b32 	%p290, %r2446, 1;
	not.pred 	%p291, %p290;
	@%p291 bra 	$L__BB0_443;
	shl.b64 	%rd365, %rd1397, 2;
	add.s64 	%rd366, %rd13, %rd365;
	ld.local.u32 	%r2447, [%rd366];
	bfe.u32 	%r2448, %r2447, 0, 8;
	cvt.u16.u32 	%rs1262, %r2448;
	and.b16  	%rs1263, %rs1262, 255;
	bfe.u32 	%r2449, %r2447, 8, 8;
	cvt.u16.u32 	%rs1264, %r2449;
	and.b16  	%rs1265, %rs1264, 255;
	bfe.u32 	%r2450, %r2447, 16, 8;
	cvt.u16.u32 	%rs1266, %r2450;
	and.b16  	%rs1267, %rs1266, 255;
	bfe.u32 	%r2451, %r2447, 24, 8;
	cvt.u16.u32 	%rs1268, %r2451;
	and.b16  	%rs1269, %rs1268, 255;
	cvt.rn.f32.u16 	%f7754, %rs1263;
	cvt.rn.f32.u16 	%f7755, %rs1265;
	cvt.rn.f32.u16 	%f7756, %rs1267;
	cvt.rn.f32.u16 	%f7757, %rs1269;
	sub.f32 	%f7758, %f7754, %f124;
	sub.f32 	%f7759, %f7755, %f123;
	sub.f32 	%f7760, %f7756, %f122;
	sub.f32 	%f7761, %f7757, %f121;
	mul.f32 	%f7762, %f12508, %f7759;
	fma.rn.f32 	%f7763, %f12507, %f7758, %f7762;
	fma.rn.f32 	%f7764, %f12509, %f7760, %f7763;
	fma.rn.f32 	%f7765, %f12510, %f7761, %f7764;
	mul.f32 	%f7766, %f12506, %f7765;
	max.f32 	%f7767, %f7766, 0f00000000;
	min.f32 	%f7768, %f7767, 0f3F800000;
	mul.f32 	%f7769, %f874, %f7768;
	cvt.rni.u32.f32 	%r2452, %f7769;
	cvt.rn.f32.u32 	%f7770, %r2452;
	mul.f32 	%f7771, %f875, %f7770;
	cvt.rni.f32.f32 	%f7772, %f7771;
	mov.f32 	%f7773, 0f42800000;
	sub.f32 	%f7774, %f7773, %f7772;
	mul.f32 	%f7775, %f124, %f7774;
	fma.rn.f32 	%f7776, %f120, %f7772, %f7775;
	mul.f32 	%f7777, %f7776, 0f3C800000;
	mul.f32 	%f7778, %f123, %f7774;
	fma.rn.f32 	%f7779, %f819, %f7772, %f7778;
	mul.f32 	%f7780, %f7779, 0f3C800000;
	mul.f32 	%f7781, %f122, %f7774;
	fma.rn.f32 	%f7782, %f118, %f7772, %f7781;
	mul.f32 	%f7783, %f7782, 0f3C800000;
	mul.f32 	%f7784, %f121, %f7774;
	fma.rn.f32 	%f7785, %f117, %f7772, %f7784;
	mul.f32 	%f7786, %f7785, 0f3C800000;
	sub.f32 	%f7787, %f7754, %f7777;
	sub.f32 	%f7788, %f7755, %f7780;
	sub.f32 	%f7789, %f7756, %f7783;
	sub.f32 	%f7790, %f7757, %f7786;
	mul.f32 	%f7791, %f7788, %f7788;
	fma.rn.f32 	%f7792, %f7787, %f7787, %f7791;
	fma.rn.f32 	%f7793, %f7789, %f7789, %f7792;
	fma.rn.f32 	%f7794, %f7790, %f7790, %f7793;
	add.f32 	%f12518, %f12518, %f7794;
$L__BB0_443:
	mov.u32 	%r298, %r12;
	@%p33 bra 	$L__BB0_445;
	ld.const.u32 	%r298, [%rd16+56];
$L__BB0_445:
	@%p34 bra 	$L__BB0_457;
	sub.f32 	%f888, %f120, %f124;
	sub.f32 	%f889, %f820, %f123;
	sub.f32 	%f890, %f118, %f122;
	mul.f32 	%f8652, %f889, %f889;
	fma.rn.f32 	%f8653, %f888, %f888, %f8652;
	fma.rn.f32 	%f891, %f890, %f890, %f8653;
	setp.lt.f32 	%p325, %f891, 0f34000000;
	mov.f32 	%f12519, 0f00000000;
	mov.f32 	%f12520, %f12519;
	mov.f32 	%f12521, %f12519;
	mov.f32 	%f12522, %f12519;
	@%p325 bra 	$L__BB0_448;
	rsqrt.approx.f32 	%f12519, %f891;
	mul.f32 	%f12520, %f888, %f12519;
	mul.f32 	%f12521, %f889, %f12519;
	mul.f32 	%f12522, %f890, %f12519;
$L__BB0_448:
	cvt.rn.f32.u32 	%f8655, %r298;
	add.f32 	%f900, %f8655, 0fBF800000;
	mov.f32 	%f8656, 0f42800000;
	div.rn.f32 	%f901, %f8656, %f900;
	mov.f32 	%f12545, 0f00000000;
	@%p24 bra 	$L__BB0_478;
	setp.lt.u32 	%p327, %r89, 3;
	mov.f32 	%f12545, 0f00000000;
	mov.b32 	%r8082, 0;
	@%p327 bra 	$L__BB0_452;
	mov.f32 	%f12545, 0f00000000;
	mov.b32 	%r8076, 0;
$L__BB0_451:
	.pragma "nounroll";
	mul.wide.u32 	%rd390, %r8076, 4;
	add.s64 	%rd391, %rd13, %rd390;
	.pragma "used_bytes_mask 30583";
	ld.local.v4.b32 	{%r2592, %r2593, %r2594, %r2595}, [%rd391];
	bfe.u32 	%r2596, %r2595, 16, 8;
	cvt.u16.u32 	%rs1420, %r2596;
	bfe.u32 	%r2597, %r2595, 8, 8;
	cvt.u16.u32 	%rs1421, %r2597;
	bfe.u32 	%r2598, %r2595, 0, 8;
	cvt.u16.u32 	%rs1422, %r2598;
	bfe.u32 	%r2599, %r2594, 16, 8;
	cvt.u16.u32 	%rs1423, %r2599;
	bfe.u32 	%r2600, %r2594, 8, 8;
	cvt.u16.u32 	%rs1424, %r2600;
	bfe.u32 	%r2601, %r2594, 0, 8;
	cvt.u16.u32 	%rs1425, %r2601;
	bfe.u32 	%r2602, %r2593, 16, 8;
	cvt.u16.u32 	%rs1426, %r2602;
	bfe.u32 	%r2603, %r2593, 8, 8;
	cvt.u16.u32 	%rs1427, %r2603;
	bfe.u32 	%r2604, %r2593, 0, 8;
	cvt.u16.u32 	%rs1428, %r2604;
	bfe.u32 	%r2605, %r2592, 16, 8;
	cvt.u16.u32 	%rs1429, %r2605;
	bfe.u32 	%r2606, %r2592, 8, 8;
	cvt.u16.u32 	%rs1430, %r2606;
	bfe.u32 	%r2607, %r2592, 0, 8;
	cvt.u16.u32 	%rs1431, %r2607;
	and.b16  	%rs1432, %rs1431, 255;
	and.b16  	%rs1433, %rs1430, 255;
	and.b16  	%rs1434, %rs1429, 255;
	and.b16  	%rs1435, %rs1428, 255;
	and.b16  	%rs1436, %rs1427, 255;
	and.b16  	%rs1437, %rs1426, 255;
	and.b16  	%rs1438, %rs1425, 255;
	and.b16  	%rs1439, %rs1424, 255;
	and.b16  	%rs1440, %rs1423, 255;
	and.b16  	%rs1441, %rs1422, 255;
	and.b16  	%rs1442, %rs1421, 255;
	and.b16  	%rs1443, %rs1420, 255;
	cvt.rn.f32.u16 	%f8660, %rs1432;
	cvt.rn.f32.u16 	%f8661, %rs1433;
	cvt.rn.f32.u16 	%f8662, %rs1434;
	sub.f32 	%f8663, %f8660, %f124;
	sub.f32 	%f8664, %f8661, %f123;
	sub.f32 	%f8665, %f8662, %f122;
	mul.f32 	%f8666, %f12521, %f8664;
	fma.rn.f32 	%f8667, %f12520, %f8663, %f8666;
	fma.rn.f32 	%f8668, %f12522, %f8665, %f8667;
	mul.f32 	%f8669, %f12519, %f8668;
	max.f32 	%f8670, %f8669, 0f00000000;
	min.f32 	%f8671, %f8670, 0f3F800000;
	mul.f32 	%f8672, %f900, %f8671;
	cvt.rni.u32.f32 	%r2608, %f8672;
	cvt.rn.f32.u32 	%f8673, %r2608;
	mul.f32 	%f8674, %f901, %f8673;
	cvt.rni.f32.f32 	%f8675, %f8674;
	mov.f32 	%f8676, 0f42800000;
	sub.f32 	%f8677, %f8676, %f8675;
	mul.f32 	%f8678, %f124, %f8677;
	fma.rn.f32 	%f8679, %f120, %f8675, %f8678;
	mul.f32 	%f8680, %f8679, 0f3C800000;
	mul.f32 	%f8681, %f123, %f8677;
	fma.rn.f32 	%f8682, %f820, %f8675, %f8681;
	mul.f32 	%f8683, %f8682, 0f3C800000;
	mul.f32 	%f8684, %f122, %f8677;
	fma.rn.f32 	%f8685, %f118, %f8675, %f8684;
	mul.f32 	%f8686, %f8685, 0f3C800000;
	sub.f32 	%f8687, %f8660, %f8680;
	sub.f32 	%f8688, %f8661, %f8683;
	sub.f32 	%f8689, %f8662, %f8686;
	mul.f32 	%f8690, %f8688, %f8688;
	fma.rn.f32 	%f8691, %f8687, %f8687, %f8690;
	fma.rn.f32 	%f8692, %f8689, %f8689, %f8691;
	add.f32 	%f8693, %f12545, %f8692;
	cvt.rn.f32.u16 	%f8694, %rs1435;
	cvt.rn.f32.u16 	%f8695, %rs1436;
	cvt.rn.f32.u16 	%f8696, %rs1437;
	sub.f32 	%f8697, %f8694, %f124;
	sub.f32 	%f8698, %f8695, %f123;
	sub.f32 	%f8699, %f8696, %f122;
	mul.f32 	%f8700, %f12521, %f8698;
	fma.rn.f32 	%f8701, %f12520, %f8697, %f8700;
	fma.rn.f32 	%f8702, %f12522, %f8699, %f8701;
	mul.f32 	%f8703, %f12519, %f8702;
	max.f32 	%f8704, %f8703, 0f00000000;
	min.f32 	%f8705, %f8704, 0f3F800000;
	mul.f32 	%f8706, %f900, %f8705;
	cvt.rni.u32.f32 	%r2609, %f8706;
	cvt.rn.f32.u32 	%f8707, %r2609;
	mul.f32 	%f8708, %f901, %f8707;
	cvt.rni.f32.f32 	%f8709, %f8708;
	sub.f32 	%f8710, %f8676, %f8709;
	mul.f32 	%f8711, %f124, %f8710;
	fma.rn.f32 	%f8712, %f120, %f8709, %f8711;
	mul.f32 	%f8713, %f8712, 0f3C800000;
	mul.f32 	%f8714, %f123, %f8710;
	fma.rn.f32 	%f8715, %f820, %f8709, %f8714;
	mul.f32 	%f8716, %f8715, 0f3C800000;
	mul.f32 	%f8717, %f122, %f8710;
	fma.rn.f32 	%f8718, %f118, %f8709, %f8717;
	mul.f32 	%f8719, %f8718, 0f3C800000;
	sub.f32 	%f8720, %f8694, %f8713;
	sub.f32 	%f8721, %f8695, %f8716;
	sub.f32 	%f8722, %f8696, %f8719;
	mul.f32 	%f8723, %f8721, %f8721;
	fma.rn.f32 	%f8724, %f8720, %f8720, %f8723;
	fma.rn.f32 	%f8725, %f8722, %f8722, %f8724;
	add.f32 	%f8726, %f8693, %f8725;
	cvt.rn.f32.u16 	%f8727, %rs1438;
	cvt.rn.f32.u16 	%f8728, %rs1439;
	cvt.rn.f32.u16 	%f8729, %rs1440;
	sub.f32 	%f8730, %f8727, %f124;
	sub.f32 	%f8731, %f8728, %f123;
	sub.f32 	%f8732, %f8729, %f122;
	mul.f32 	%f8733, %f12521, %f8731;
	fma.rn.f32 	%f8734, %f12520, %f8730, %f8733;
	fma.rn.f32 	%f8735, %f12522, %f8732, %f8734;
	mul.f32 	%f8736, %f12519, %f8735;
	max.f32 	%f8737, %f8736, 0f00000000;
	min.f32 	%f8738, %f8737, 0f3F800000;
	mul.f32 	%f8739, %f900, %f8738;
	cvt.rni.u32.f32 	%r2610, %f8739;
	cvt.rn.f32.u32 	%f8740, %r2610;
	mul.f32 	%f8741, %f901, %f8740;
	cvt.rni.f32.f32 	%f8742, %f8741;
	sub.f32 	%f8743, %f8676, %f8742;
	mul.f32 	%f8744, %f124, %f8743;
	fma.rn.f32 	%f8745, %f120, %f8742, %f8744;
	mul.f32 	%f8746, %f8745, 0f3C800000;
	mul.f32 	%f8747, %f123, %f8743;
	fma.rn.f32 	%f8748, %f820, %f8742, %f8747;
	mul.f32 	%f8749, %f8748, 0f3C800000;
	mul.f32 	%f8750, %f122, %f8743;
	fma.rn.f32 	%f8751, %f118, %f8742, %f8750;
	mul.f32 	%f8752, %f8751, 0f3C800000;
	sub.f32 	%f8753, %f8727, %f8746;
	sub.f32 	%f8754, %f8728, %f8749;
	sub.f32 	%f8755, %f8729, %f8752;
	mul.f32 	%f8756, %f8754, %f8754;
	fma.rn.f32 	%f8757, %f8753, %f8753, %f8756;
	fma.rn.f32 	%f8758, %f8755, %f8755, %f8757;
	add.f32 	%f8759, %f8726, %f8758;
	cvt.rn.f32.u16 	%f8760, %rs1441;
	cvt.rn.f32.u16 	%f8761, %rs1442;
	cvt.rn.f32.u16 	%f8762, %rs1443;
	sub.f32 	%f8763, %f8760, %f124;
	sub.f32 	%f8764, %f8761, %f123;
	sub.f32 	%f8765, %f8762, %f122;
	mul.f32 	%f8766, %f12521, %f8764;
	fma.rn.f32 	%f8767, %f12520, %f8763, %f8766;
	fma.rn.f32 	%f8768, %f12522, %f8765, %f8767;
	mul.f32 	%f8769, %f12519, %f8768;
	max.f32 	%f8770, %f8769, 0f00000000;
	min.f32 	%f8771, %f8770, 0f3F800000;
	mul.f32 	%f8772, %f900, %f8771;
	cvt.rni.u32.f32 	%r2611, %f8772;
	cvt.rn.f32.u32 	%f8773, %r2611;
	mul.f32 	%f8774, %f901, %f8773;
	cvt.rni.f32.f32 	%f8775, %f8774;
	sub.f32 	%f8776, %f8676, %f8775;
	mul.f32 	%f8777, %f124, %f8776;
	fma.rn.f32 	%f8778, %f120, %f8775, %f8777;
	mul.f32 	%f8779, %f8778, 0f3C800000;
	mul.f32 	%f8780, %f123, %f8776;
	fma.rn.f32 	%f8781, %f820, %f8775, %f8780;
	mul.f32 	%f8782, %f8781, 0f3C800000;
	mul.f32 	%f8783, %f122, %f8776;
	fma.rn.f32 	%f8784, %f118, %f8775, %f8783;
	mul.f32 	%f8785, %f8784, 0f3C800000;
	sub.f32 	%f8786, %f8760, %f8779;
	sub.f32 	%f8787, %f8761, %f8782;
	sub.f32 	%f8788, %f8762, %f8785;
	mul.f32 	%f8789, %f8787, %f8787;
	fma.rn.f32 	%f8790, %f8786, %f8786, %f8789;
	fma.rn.f32 	%f8791, %f8788, %f8788, %f8790;
	add.f32 	%f12545, %f8759, %f8791;
	add.s32 	%r8076, %r8076, 4;
	and.b32  	%r8082, %r7967, 65532;
	setp.eq.s32 	%p328, %r8076, %r8082;
	@%p328 bra 	$L__BB0_452;
	bra.uni 	$L__BB0_451;
$L__BB0_452:
	and.b32  	%r312, %r7967, 3;
	setp.eq.s32 	%p329, %r312, 0;
	@%p329 bra 	$L__BB0_478;
	setp.eq.s32 	%p330, %r312, 1;
	@%p330 bra 	$L__BB0_455;
	mul.wide.u32 	%rd392, %r8082, 4;
	add.s64 	%rd393, %rd13, %rd392;
	.pragma "used_bytes_mask 7";
	ld.local.u32 	%r2612, [%rd393];
	bfe.u32 	%r2613, %r2612, 0, 8;
	cvt.u16.u32 	%rs1444, %r2613;
	and.b16  	%rs1445, %rs1444, 255;
	bfe.u32 	%r2614, %r2612, 8, 8;
	cvt.u16.u32 	%rs1446, %r2614;
	and.b16  	%rs1447, %rs1446, 255;
	bfe.u32 	%r2615, %r2612, 16, 8;
	cvt.u16.u32 	%rs1448, %r2615;
	and.b16  	%rs1449, %rs1448, 255;
	cvt.rn.f32.u16 	%f8793, %rs1445;
	cvt.rn.f32.u16 	%f8794, %rs1447;
	cvt.rn.f32.u16 	%f8795, %rs1449;
	sub.f32 	%f8796, %f8793, %f124;
	sub.f32 	%f8797, %f8794, %f123;
	sub.f32 	%f8798, %f8795, %f122;
	mul.f32 	%f8799, %f12521, %f8797;
	fma.rn.f32 	%f8800, %f12520, %f8796, %f8799;
	fma.rn.f32 	%f8801, %f12522, %f8798, %f8800;
	mul.f32 	%f8802, %f12519, %f8801;
	max.f32 	%f8803, %f8802, 0f00000000;
	min.f32 	%f8804, %f8803, 0f3F800000;
	mul.f32 	%f8805, %f900, %f8804;
	cvt.rni.u32.f32 	%r2616, %f8805;
	cvt.rn.f32.u32 	%f8806, %r2616;
	mul.f32 	%f8807, %f901, %f8806;
	cvt.rni.f32.f32 	%f8808, %f8807;
	mov.f32 	%f8809, 0f42800000;
	sub.f32 	%f8810, %f8809, %f8808;
	mul.f32 	%f8811, %f124, %f8810;
	fma.rn.f32 	%f8812, %f120, %f8808, %f8811;
	mul.f32 	%f8813, %f8812, 0f3C800000;
	mul.f32 	%f8814, %f123, %f8810;
	fma.rn.f32 	%f8815, %f820, %f8808, %f8814;
	mul.f32 	%f8816, %f8815, 0f3C800000;
	mul.f32 	%f8817, %f122, %f8810;
	fma.rn.f32 	%f8818, %f118, %f8808, %f8817;
	mul.f32 	%f8819, %f8818, 0f3C800000;
	sub.f32 	%f8820, %f8793, %f8813;
	sub.f32 	%f8821, %f8794, %f8816;
	sub.f32 	%f8822, %f8795, %f8819;
	mul.f32 	%f8823, %f8821, %f8821;
	fma.rn.f32 	%f8824, %f8820, %f8820, %f8823;
	fma.rn.f32 	%f8825, %f8822, %f8822, %f8824;
	add.f32 	%f8826, %f12545, %f8825;
	.pragma "used_bytes_mask 7";
	ld.local.u32 	%r2617, [%rd393+4];
	bfe.u32 	%r2618, %r2617, 0, 8;
	cvt.u16.u32 	%rs1450, %r2618;
	and.b16  	%rs1451, %rs1450, 255;
	bfe.u32 	%r2619, %r2617, 8, 8;
	cvt.u16.u32 	%rs1452, %r2619;
	and.b16  	%rs1453, %rs1452, 255;
	bfe.u32 	%r2620, %r2617, 16, 8;
	cvt.u16.u32 	%rs1454, %r2620;
	and.b16  	%rs1455, %rs1454, 255;
	cvt.rn.f32.u16 	%f8827, %rs1451;
	cvt.rn.f32.u16 	%f8828, %rs1453;
	cvt.rn.f32.u16 	%f8829, %rs1455;
	sub.f32 	%f8830, %f8827, %f124;
	sub.f32 	%f8831, %f8828, %f123;
	sub.f32 	%f8832, %f8829, %f122;
	mul.f32 	%f8833, %f12521, %f8831;
	fma.rn.f32 	%f8834, %f12520, %f8830, %f8833;
	fma.rn.f32 	%f8835, %f12522, %f8832, %f8834;
	mul.f32 	%f8836, %f12519, %f8835;
	max.f32 	%f8837, %f8836, 0f00000000;
	min.f32 	%f8838, %f8837, 0f3F800000;
	mul.f32 	%f8839, %f900, %f8838;
	cvt.rni.u32.f32 	%r2621, %f8839;
	cvt.rn.f32.u32 	%f8840, %r2621;
	mul.f32 	%f8841, %f901, %f8840;
	cvt.rni.f32.f32 	%f8842, %f8841;
	sub.f32 	%f8843, %f8809, %f8842;
	mul.f32 	%f8844, %f124, %f8843;
	fma.rn.f32 	%f8845, %f120, %f8842, %f8844;
	mul.f32 	%f8846, %f8845, 0f3C800000;
	mul.f32 	%f8847, %f123, %f8843;
	fma.rn.f32 	%f8848, %f820, %f8842, %f8847;
	mul.f32 	%f8849, %f8848, 0f3C800000;
	mul.f32 	%f8850, %f122, %f8843;
	fma.rn.f32 	%f8851, %f118, %f8842, %f8850;
	mul.f32 	%f8852, %f8851, 0f3C800000;
	sub.f32 	%f8853, %f8827, %f8846;
	sub.f32 	%f8854, %f8828, %f8849;
	sub.f32 	%f8855, %f8829, %f8852;
	mul.f32 	%f8856, %f8854, %f8854;
	fma.rn.f32 	%f8857, %f8853, %f8853, %f8856;
	fma.rn.f32 	%f8858, %f8855, %f8855, %f8857;
	add.f32 	%f12545, %f8826, %f8858;
	add.s32 	%r8082, %r8082, 2;
$L__BB0_455:
	and.b32  	%r2622, %r7967, 1;
	setp.eq.b32 	%p331, %r2622, 1;
	not.pred 	%p332, %p331;
	@%p332 bra 	$L__BB0_478;
	mul.wide.u32 	%rd394, %r8082, 4;
	add.s64 	%rd395, %rd13, %rd394;
	.pragma "used_bytes_mask 7";
	ld.local.u32 	%r2623, [%rd395];
	bfe.u32 	%r2624, %r2623, 0, 8;
	cvt.u16.u32 	%rs1456, %r2624;
	and.b16  	%rs1457, %rs1456, 255;
	bfe.u32 	%r2625, %r2623, 8, 8;
	cvt.u16.u32 	%rs1458, %r2625;
	and.b16  	%rs1459, %rs1458, 255;
	bfe.u32 	%r2626, %r2623, 16, 8;
	cvt.u16.u32 	%rs1460, %r2626;
	and.b16  	%rs1461, %rs1460, 255;
	cvt.rn.f32.u16 	%f8859, %rs1457;
	cvt.rn.f32.u16 	%f8860, %rs1459;
	cvt.rn.f32.u16 	%f8861, %rs1461;
	sub.f32 	%f8862, %f8859, %f124;
	sub.f32 	%f8863, %f8860, %f123;
	sub.f32 	%f8864, %f8861, %f122;
	mul.f32 	%f8865, %f12521, %f8863;
	fma.rn.f32 	%f8866, %f12520, %f8862, %f8865;
	fma.rn.f32 	%f8867, %f12522, %f8864, %f8866;
	mul.f32 	%f8868, %f12519, %f8867;
	max.f32 	%f8869, %f8868, 0f00000000;
	min.f32 	%f8870, %f8869, 0f3F800000;
	mul.f32 	%f8871, %f900, %f8870;
	cvt.rni.u32.f32 	%r2627, %f8871;
	cvt.rn.f32.u32 	%f8872, %r2627;
	mul.f32 	%f8873, %f901, %f8872;
	cvt.rni.f32.f32 	%f8874, %f8873;
	mov.f32 	%f8875, 0f42800000;
	sub.f32 	%f8876, %f8875, %f8874;
	mul.f32 	%f8877, %f124, %f8876;
	fma.rn.f32 	%f8878, %f120, %f8874, %f8877;
	mul.f32 	%f8879, %f8878, 0f3C800000;
	mul.f32 	%f8880, %f123, %f8876;
	fma.rn.f32 	%f8881, %f820, %f8874, %f8880;
	mul.f32 	%f8882, %f8881, 0f3C800000;
	mul.f32 	%f8883, %f122, %f8876;
	fma.rn.f32 	%f8884, %f118, %f8874, %f8883;
	mul.f32 	%f8885, %f8884, 0f3C800000;
	sub.f32 	%f8886, %f8859, %f8879;
	sub.f32 	%f8887, %f8860, %f8882;
	sub.f32 	%f8888, %f8861, %f8885;
	mul.f32 	%f8889, %f8887, %f8887;
	fma.rn.f32 	%f8890, %f8886, %f8886, %f8889;
	fma.rn.f32 	%f8891, %f8888, %f8888, %f8890;
	add.f32 	%f12545, %f12545, %f8891;
	bra.uni 	$L__BB0_478;
$L__BB0_457:
	ld.const.u32 	%r2529, [%rd16];
	setp.gt.u32 	%p310, %r2529, 5;
	@%p310 bra 	$L__BB0_469;
	sub.f32 	%f904, %f120, %f124;
	sub.f32 	%f905, %f820, %f123;
	sub.f32 	%f906, %f118, %f122;
	mul.f32 	%f8411, %f905, %f905;
	fma.rn.f32 	%f8412, %f904, %f904, %f8411;
	fma.rn.f32 	%f907, %f906, %f906, %f8412;
	setp.lt.f32 	%p317, %f907, 0f34000000;
	mov.f32 	%f12524, 0f00000000;
	mov.f32 	%f12525, %f12524;
	mov.f32 	%f12526, %f12524;
	mov.f32 	%f12527, %f12524;
	@%p317 bra 	$L__BB0_460;
	rsqrt.approx.f32 	%f12524, %f907;
	mul.f32 	%f12525, %f904, %f12524;
	mul.f32 	%f12526, %f905, %f12524;
	mul.f32 	%f12527, %f906, %f12524;
$L__BB0_460:
	cvt.rn.f32.u32 	%f8414, %r298;
	add.f32 	%f916, %f8414, 0fBF800000;
	mov.f32 	%f8415, 0f42800000;
	div.rn.f32 	%f917, %f8415, %f916;
	mov.f32 	%f12545, 0f00000000;
	@%p24 bra 	$L__BB0_478;
	setp.lt.u32 	%p319, %r89, 3;
	mov.f32 	%f12545, 0f00000000;
	mov.b32 	%r8078, 0;
	@%p319 bra 	$L__BB0_464;
	mov.f32 	%f12545, 0f00000000;
	mov.b32 	%r8079, 0;
$L__BB0_463:
	.pragma "nounroll";
	mul.wide.u32 	%rd384, %r8079, 4;
	add.s64 	%rd385, %rd13, %rd384;
	.pragma "used_bytes_mask 30583";
	ld.local.v4.b32 	{%r2554, %r2555, %r2556, %r2557}, [%rd385];
	bfe.u32 	%r2558, %r2557, 16, 8;
	cvt.u16.u32 	%rs1378, %r2558;
	bfe.u32 	%r2559, %r2557, 8, 8;
	cvt.u16.u32 	%rs1379, %r2559;
	bfe.u32 	%r2560, %r2557, 0, 8;
	cvt.u16.u32 	%rs1380, %r2560;
	bfe.u32 	%r2561, %r2556, 16, 8;
	cvt.u16.u32 	%rs1381, %r2561;
	bfe.u32 	%r2562, %r2556, 8, 8;
	cvt.u16.u32 	%rs1382, %r2562;
	bfe.u32 	%r2563, %r2556, 0, 8;
	cvt.u16.u32 	%rs1383, %r2563;
	bfe.u32 	%r2564, %r2555, 16, 8;
	cvt.u16.u32 	%rs1384, %r2564;
	bfe.u32 	%r2565, %r2555, 8, 8;
	cvt.u16.u32 	%rs1385, %r2565;
	bfe.u32 	%r2566, %r2555, 0, 8;
	cvt.u16.u32 	%rs1386, %r2566;
	bfe.u32 	%r2567, %r2554, 16, 8;
	cvt.u16.u32 	%rs1387, %r2567;
	bfe.u32 	%r2568, %r2554, 8, 8;
	cvt.u16.u32 	%rs1388, %r2568;
	bfe.u32 	%r2569, %r2554, 0, 8;
	cvt.u16.u32 	%rs1389, %r2569;
	and.b16  	%rs1390, %rs1389, 255;
	and.b16  	%rs1391, %rs1388, 255;
	and.b16  	%rs1392, %rs1387, 255;
	and.b16  	%rs1393, %rs1386, 255;
	and.b16  	%rs1394, %rs1385, 255;
	and.b16  	%rs1395, %rs1384, 255;
	and.b16  	%rs1396, %rs1383, 255;
	and.b16  	%rs1397, %rs1382, 255;
	and.b16  	%rs1398, %rs1381, 255;
	and.b16  	%rs1399, %rs1380, 255;
	and.b16  	%rs1400, %rs1379, 255;
	and.b16  	%rs1401, %rs1378, 255;
	cvt.rn.f32.u16 	%f8419, %rs1390;
	cvt.rn.f32.u16 	%f8420, %rs1391;
	cvt.rn.f32.u16 	%f8421, %rs1392;
	sub.f32 	%f8422, %f8419, %f124;
	sub.f32 	%f8423, %f8420, %f123;
	sub.f32 	%f8424, %f8421, %f122;
	mul.f32 	%f8425, %f12526, %f8423;
	fma.rn.f32 	%f8426, %f12525, %f8422, %f8425;
	fma.rn.f32 	%f8427, %f12527, %f8424, %f8426;
	mul.f32 	%f8428, %f12524, %f8427;
	max.f32 	%f8429, %f8428, 0f00000000;
	min.f32 	%f8430, %f8429, 0f3F800000;
	mul.f32 	%f8431, %f916, %f8430;
	cvt.rni.u32.f32 	%r2570, %f8431;
	cvt.rn.f32.u32 	%f8432, %r2570;
	mul.f32 	%f8433, %f917, %f8432;
	cvt.rni.f32.f32 	%f8434, %f8433;
	mov.f32 	%f8435, 0f42800000;
	sub.f32 	%f8436, %f8435, %f8434;
	mul.f32 	%f8437, %f124, %f8436;
	fma.rn.f32 	%f8438, %f120, %f8434, %f8437;
	mul.f32 	%f8439, %f8438, 0f3C800000;
	mul.f32 	%f8440, %f123, %f8436;
	fma.rn.f32 	%f8441, %f820, %f8434, %f8440;
	mul.f32 	%f8442, %f8441, 0f3C800000;
	mul.f32 	%f8443, %f122, %f8436;
	fma.rn.f32 	%f8444, %f118, %f8434, %f8443;
	mul.f32 	%f8445, %f8444, 0f3C800000;
	sub.f32 	%f8446, %f8419, %f8439;
	sub.f32 	%f8447, %f8420, %f8442;
	sub.f32 	%f8448, %f8421, %f8445;
	mul.f32 	%f8449, %f8447, %f8447;
	fma.rn.f32 	%f8450, %f8446, %f8446, %f8449;
	fma.rn.f32 	%f8451, %f8448, %f8448, %f8450;
	add.f32 	%f8452, %f12545, %f8451;
	cvt.rn.f32.u16 	%f8453, %rs1393;
	cvt.rn.f32.u16 	%f8454, %rs1394;
	cvt.rn.f32.u16 	%f8455, %rs1395;
	sub.f32 	%f8456, %f8453, %f124;
	sub.f32 	%f8457, %f8454, %f123;
	sub.f32 	%f8458, %f8455, %f122;
	mul.f32 	%f8459, %f12526, %f8457;
	fma.rn.f32 	%f8460, %f12525, %f8456, %f8459;
	fma.rn.f32 	%f8461, %f12527, %f8458, %f8460;
	mul.f32 	%f8462, %f12524, %f8461;
	max.f32 	%f8463, %f8462, 0f00000000;
	min.f32 	%f8464, %f8463, 0f3F800000;
	mul.f32 	%f8465, %f916, %f8464;
	cvt.rni.u32.f32 	%r2571, %f8465;
	cvt.rn.f32.u32 	%f8466, %r2571;
	mul.f32 	%f8467, %f917, %f8466;
	cvt.rni.f32.f32 	%f8468, %f8467;
	sub.f32 	%f8469, %f8435, %f8468;
	mul.f32 	%f8470, %f124, %f8469;
	fma.rn.f32 	%f8471, %f120, %f8468, %f8470;
	mul.f32 	%f8472, %f8471, 0f3C800000;
	mul.f32 	%f8473, %f123, %f8469;
	fma.rn.f32 	%f8474, %f820, %f8468, %f8473;
	mul.f32 	%f8475, %f8474, 0f3C800000;
	mul.f32 	%f8476, %f122, %f8469;
	fma.rn.f32 	%f8477, %f118, %f8468, %f8476;
	mul.f32 	%f8478, %f8477, 0f3C800000;
	sub.f32 	%f8479, %f8453, %f8472;
	sub.f32 	%f8480, %f8454, %f8475;
	sub.f32 	%f8481, %f8455, %f8478;
	mul.f32 	%f8482, %f8480, %f8480;
	fma.rn.f32 	%f8483, %f8479, %f8479, %f8482;
	fma.rn.f32 	%f8484, %f8481, %f8481, %f8483;
	add.f32 	%f8485, %f8452, %f8484;
	cvt.rn.f32.u16 	%f8486, %rs1396;
	cvt.rn.f32.u16 	%f8487, %rs1397;
	cvt.rn.f32.u16 	%f8488, %rs1398;
	sub.f32 	%f8489, %f8486, %f124;
	sub.f32 	%f8490, %f8487, %f123;
	sub.f32 	%f8491, %f8488, %f122;
	mul.f32 	%f8492, %f12526, %f8490;
	fma.rn.f32 	%f8493, %f12525, %f8489, %f8492;
	fma.rn.f32 	%f8494, %f12527, %f8491, %f8493;
	mul.f32 	%f8495, %f12524, %f8494;
	max.f32 	%f8496, %f8495, 0f00000000;
	min.f32 	%f8497, %f8496, 0f3F800000;
	mul.f32 	%f8498, %f916, %f8497;
	cvt.rni.u32.f32 	%r2572, %f8498;
	cvt.rn.f32.u32 	%f8499, %r2572;
	mul.f32 	%f8500, %f917, %f8499;
	cvt.rni.f32.f32 	%f8501, %f8500;
	sub.f32 	%f8502, %f8435, %f8501;
	mul.f32 	%f8503, %f124, %f8502;
	fma.rn.f32 	%f8504, %f120, %f8501, %f8503;
	mul.f32 	%f8505, %f8504, 0f3C800000;
	mul.f32 	%f8506, %f123, %f8502;
	fma.rn.f32 	%f8507, %f820, %f8501, %f8506;
	mul.f32 	%f8508, %f8507, 0f3C800000;
	mul.f32 	%f8509, %f122, %f8502;
	fma.rn.f32 	%f8510, %f118, %f8501, %f8509;
	mul.f32 	%f8511, %f8510, 0f3C800000;
	sub.f32 	%f8512, %f8486, %f8505;
	sub.f32 	%f8513, %f8487, %f8508;
	sub.f32 	%f8514, %f8488, %f8511;
	mul.f32 	%f8515, %f8513, %f8513;
	fma.rn.f32 	%f8516, %f8512, %f8512, %f8515;
	fma.rn.f32 	%f8517, %f8514, %f8514, %f8516;
	add.f32 	%f8518, %f8485, %f8517;
	cvt.rn.f32.u16 	%f8519, %rs1399;
	cvt.rn.f32.u16 	%f8520, %rs1400;
	cvt.rn.f32.u16 	%f8521, %rs1401;
	sub.f32 	%f8522, %f8519, %f124;
	sub.f32 	%f8523, %f8520, %f123;
	sub.f32 	%f8524, %f8521, %f122;
	mul.f32 	%f8525, %f12526, %f8523;
	fma.rn.f32 	%f8526, %f12525, %f8522, %f8525;
	fma.rn.f32 	%f8527, %f12527, %f8524, %f8526;
	mul.f32 	%f8528, %f12524, %f8527;
	max.f32 	%f8529, %f8528, 0f00000000;
	min.f32 	%f8530, %f8529, 0f3F800000;
	mul.f32 	%f8531, %f916, %f8530;
	cvt.rni.u32.f32 	%r2573, %f8531;
	cvt.rn.f32.u32 	%f8532, %r2573;
	mul.f32 	%f8533, %f917, %f8532;
	cvt.rni.f32.f32 	%f8534, %f8533;
	sub.f32 	%f8535, %f8435, %f8534;
	mul.f32 	%f8536, %f124, %f8535;
	fma.rn.f32 	%f8537, %f120, %f8534, %f8536;
	mul.f32 	%f8538, %f8537, 0f3C800000;
	mul.f32 	%f8539, %f123, %f8535;
	fma.rn.f32 	%f8540, %f820, %f8534, %f8539;
	mul.f32 	%f8541, %f8540, 0f3C800000;
	mul.f32 	%f8542, %f122, %f8535;
	fma.rn.f32 	%f8543, %f118, %f8534, %f8542;
	mul.f32 	%f8544, %f8543, 0f3C800000;
	sub.f32 	%f8545, %f8519, %f8538;
	sub.f32 	%f8546, %f8520, %f8541;
	sub.f32 	%f8547, %f8521, %f8544;
	mul.f32 	%f8548, %f8546, %f8546;
	fma.rn.f32 	%f8549, %f8545, %f8545, %f8548;
	fma.rn.f32 	%f8550, %f8547, %f8547, %f8549;
	add.f32 	%f12545, %f8518, %f8550;
	add.s32 	%r8079, %r8079, 4;
	and.b32  	%r8078, %r7967, 65532;
	setp.eq.s32 	%p320, %r8079, %r8078;
	@%p320 bra 	$L__BB0_464;
	bra.uni 	$L__BB0_463;
$L__BB0_464:
	and.b32  	%r303, %r7967, 3;
	setp.eq.s32 	%p321, %r303, 0;
	@%p321 bra 	$L__BB0_478;
	setp.eq.s32 	%p322, %r303, 1;
	@%p322 bra 	$L__BB0_467;
	mul.wide.u32 	%rd386, %r8078, 4;
	add.s64 	%rd387, %rd13, %rd386;
	.pragma "used_bytes_mask 7";
	ld.local.u32 	%r2574, [%rd387];
	bfe.u32 	%r2575, %r2574, 0, 8;
	cvt.u16.u32 	%rs1402, %r2575;
	and.b16  	%rs1403, %rs1402, 255;
	bfe.u32 	%r2576, %r2574, 8, 8;
	cvt.u16.u32 	%rs1404, %r2576;
	and.b16  	%rs1405, %rs1404, 255;
	bfe.u32 	%r2577, %r2574, 16, 8;
	cvt.u16.u32 	%rs1406, %r2577;
	and.b16  	%rs1407, %rs1406, 255;
	cvt.rn.f32.u16 	%f8552, %rs1403;
	cvt.rn.f32.u16 	%f8553, %rs1405;
	cvt.rn.f32.u16 	%f8554, %rs1407;
	sub.f32 	%f8555, %f8552, %f124;
	sub.f32 	%f8556, %f8553, %f123;
	sub.f32 	%f8557, %f8554, %f122;
	mul.f32 	%f8558, %f12526, %f8556;
	fma.rn.f32 	%f8559, %f12525, %f8555, %f8558;
	fma.rn.f32 	%f8560, %f12527, %f8557, %f8559;
	mul.f32 	%f8561, %f12524, %f8560;
	max.f32 	%f8562, %f8561, 0f00000000;
	min.f32 	%f8563, %f8562, 0f3F800000;
	mul.f32 	%f8564, %f916, %f8563;
	cvt.rni.u32.f32 	%r2578, %f8564;
	cvt.rn.f32.u32 	%f8565, %r2578;
	mul.f32 	%f8566, %f917, %f8565;
	cvt.rni.f32.f32 	%f8567, %f8566;
	mov.f32 	%f8568, 0f42800000;
	sub.f32 	%f8569, %f8568, %f8567;
	mul.f32 	%f8570, %f124, %f8569;
	fma.rn.f32 	%f8571, %f120, %f8567, %f8570;
	mul.f32 	%f8572, %f8571, 0f3C800000;
	mul.f32 	%f8573, %f123, %f8569;
	fma.rn.f32 	%f8574, %f820, %f8567, %f8573;
	mul.f32 	%f8575, %f8574, 0f3C800000;
	mul.f32 	%f8576, %f122, %f8569;
	fma.rn.f32 	%f8577, %f118, %f8567, %f8576;
	mul.f32 	%f8578, %f8577, 0f3C800000;
	sub.f32 	%f8579, %f8552, %f8572;
	sub.f32 	%f8580, %f8553, %f8575;
	sub.f32 	%f8581, %f8554, %f8578;
	mul.f32 	%f8582, %f8580, %f8580;
	fma.rn.f32 	%f8583, %f8579, %f8579, %f8582;
	fma.rn.f32 	%f8584, %f8581, %f8581, %f8583;
	add.f32 	%f8585, %f12545, %f8584;
	.pragma "used_bytes_mask 7";
	ld.local.u32 	%r2579, [%rd387+4];
	bfe.u32 	%r2580, %r2579, 0, 8;
	cvt.u16.u32 	%rs1408, %r2580;
	and.b16  	%rs1409, %rs1408, 255;
	bfe.u32 	%r2581, %r2579, 8, 8;
	cvt.u16.u32 	%rs1410, %r2581;
	and.b16  	%rs1411, %rs1410, 255;
	bfe.u32 	%r2582, %r2579, 16, 8;
	cvt.u16.u32 	%rs1412, %r2582;
	and.b16  	%rs1413, %rs1412, 255;
	cvt.rn.f32.u16 	%f8586, %rs1409;
	cvt.rn.f32.u16 	%f8587, %rs1411;
	cvt.rn.f32.u16 	%f8588, %rs1413;
	sub.f32 	%f8589, %f8586, %f124;
	sub.f32 	%f8590, %f8587, %f123;
	sub.f32 	%f8591, %f8588, %f122;
	mul.f32 	%f8592, %f12526, %f8590;
	fma.rn.f32 	%f8593, %f12525, %f8589, %f8592;
	fma.rn.f32 	%f8594, %f12527, %f8591, %f8593;
	mul.f32 	%f8595, %f12524, %f8594;
	max.f32 	%f8596, %f8595, 0f00000000;
	min.f32 	%f8597, %f8596, 0f3F800000;
	mul.f32 	%f8598, %f916, %f8597;
	cvt.rni.u32.f32 	%r2583, %f8598;
	cvt.rn.f32.u32 	%f8599, %r2583;
	mul.f32 	%f8600, %f917, %f8599;
	cvt.rni.f32.f32 	%f8601, %f8600;
	sub.f32 	%f8602, %f8568, %f8601;
	mul.f32 	%f8603, %f124, %f8602;
	fma.rn.f32 	%f8604, %f120, %f8601, %f8603;
	mul.f32 	%f8605, %f8604, 0f3C800000;
	mul.f32 	%f8606, %f123, %f8602;
	fma.rn.f32 	%f8607, %f820, %f8601, %f8606;
	mul.f32 	%f8608, %f8607, 0f3C800000;
	mul.f32 	%f8609, %f122, %f8602;
	fma.rn.f32 	%f8610, %f118, %f8601, %f8609;
	mul.f32 	%f8611, %f8610, 0f3C800000;
	sub.f32 	%f8612, %f8586, %f8605;
	sub.f32 	%f8613, %f8587, %f8608;
	sub.f32 	%f8614, %f8588, %f8611;
	mul.f32 	%f8615, %f8613, %f8613;
	fma.rn.f32 	%f8616, %f8612, %f8612, %f8615;
	fma.rn.f32 	%f8617, %f8614, %f8614, %f8616;
	add.f32 	%f12545, %f8585, %f8617;
	add.s32 	%r8078, %r8078, 2;
$L__BB0_467:
	and.b32  	%r2584, %r7967, 1;
	setp.eq.b32 	%p323, %r2584, 1;
	not.pred 	%p324, %p323;
	@%p324 bra 	$L__BB0_478;
	mul.wide.u32 	%rd388, %r8078, 4;
	add.s64 	%rd389, %rd13, %rd388;
	.pragma "used_bytes_mask 7";
	ld.local.u32 	%r2585, [%rd389];
	bfe.u32 	%r2586, %r2585, 0, 8;
	cvt.u16.u32 	%rs1414, %r2586;
	and.b16  	%rs1415, %rs1414, 255;
	bfe.u32 	%r2587, %r2585, 8, 8;
	cvt.u16.u32 	%rs1416, %r2587;
	and.b16  	%rs1417, %rs1416, 255;
	bfe.u32 	%r2588, %r2585, 16, 8;
	cvt.u16.u32 	%rs1418, %r2588;
	and.b16  	%rs1419, %rs1418, 255;
	cvt.rn.f32.u16 	%f8618, %rs1415;
	cvt.rn.f32.u16 	%f8619, %rs1417;
	cvt.rn.f32.u16 	%f8620, %rs1419;
	sub.f32 	%f8621, %f8618, %f124;
	sub.f32 	%f8622, %f8619, %f123;
	sub.f32 	%f8623, %f8620, %f122;
	mul.f32 	%f8624, %f12526, %f8622;
	fma.rn.f32 	%f8625, %f12525, %f8621, %f8624;
	fma.rn.f32 	%f8626, %f12527, %f8623, %f8625;
	mul.f32 	%f8627, %f12524, %f8626;
	max.f32 	%f8628, %f8627, 0f00000000;
	min.f32 	%f8629, %f8628, 0f3F800000;
	mul.f32 	%f8630, %f916, %f8629;
	cvt.rni.u32.f32 	%r2589, %f8630;
	cvt.rn.f32.u32 	%f8631, %r2589;
	mul.f32 	%f8632, %f917, %f8631;
	cvt.rni.f32.f32 	%f8633, %f8632;
	mov.f32 	%f8634, 0f42800000;
	sub.f32 	%f8635, %f8634, %f8633;
	mul.f32 	%f8636, %f124, %f8635;
	fma.rn.f32 	%f8637, %f120, %f8633, %f8636;
	mul.f32 	%f8638, %f8637, 0f3C800000;
	mul.f32 	%f8639, %f123, %f8635;
	fma.rn.f32 	%f8640, %f820, %f8633, %f8639;
	mul.f32 	%f8641, %f8640, 0f3C800000;
	mul.f32 	%f8642, %f122, %f8635;
	fma.rn.f32 	%f8643, %f118, %f8633, %f8642;
	mul.f32 	%f8644, %f8643, 0f3C800000;
	sub.f32 	%f8645, %f8618, %f8638;
	sub.f32 	%f8646, %f8619, %f8641;
	sub.f32 	%f8647, %f8620, %f8644;
	mul.f32 	%f8648, %f8646, %f8646;
	fma.rn.f32 	%f8649, %f8645, %f8645, %f8648;
	fma.rn.f32 	%f8650, %f8647, %f8647, %f8649;
	add.f32 	%f12545, %f12545, %f8650;
	bra.uni 	$L__BB0_478;
$L__BB0_469:
	sub.f32 	%f926, %f120, %f124;
	sub.f32 	%f927, %f820, %f123;
	sub.f32 	%f928, %f118, %f122;
	sub.f32 	%f929, %f117, %f121;
	mul.f32 	%f8278, %f927, %f927;
	fma.rn.f32 	%f8279, %f926, %f926, %f8278;
	fma.rn.f32 	%f8280, %f928, %f928, %f8279;
	fma.rn.f32 	%f930, %f929, %f929, %f8280;
	setp.lt.f32 	%p311, %f930, 0f34000000;
	mov.f32 	%f12533, 0f00000000;
	mov.f32 	%f12534, %f12533;
	mov.f32 	%f12535, %f12533;
	mov.f32 	%f12536, %f12533;
	mov.f32 	%f12537, %f12533;
	@%p311 bra 	$L__BB0_471;
	rsqrt.approx.f32 	%f12533, %f930;
	mul.f32 	%f12534, %f926, %f12533;
	mul.f32 	%f12535, %f927, %f12533;
	mul.f32 	%f12536, %f928, %f12533;
	mul.f32 	%f12537, %f929, %f12533;
$L__BB0_471:
	cvt.rn.f32.u32 	%f8282, %r298;
	add.f32 	%f941, %f8282, 0fBF800000;
	mov.f32 	%f8283, 0f42800000;
	div.rn.f32 	%f942, %f8283, %f941;
	mov.f32 	%f12545, 0f00000000;
	@%p24 bra 	$L__BB0_478;
	setp.eq.s32 	%p313, %r89, 0;
	mov.f32 	%f12545, 0f00000000;
	mov.b64 	%rd1398, 0;
	@%p313 bra 	$L__BB0_476;
	mov.f32 	%f12545, 0f00000000;
	mov.b32 	%r8080, 0;
$L__BB0_474:
	mul.wide.u32 	%rd380, %r8080, 4;
	add.s64 	%rd381, %rd13, %rd380;
	ld.local.v2.b32 	{%r2531, %r2532}, [%rd381];
	bfe.u32 	%r2533, %r2532, 24, 8;
	cvt.u16.u32 	%rs1354, %r2533;
	bfe.u32 	%r2534, %r2532, 16, 8;
	cvt.u16.u32 	%rs1355, %r2534;
	bfe.u32 	%r2535, %r2532, 8, 8;
	cvt.u16.u32 	%rs1356, %r2535;
	bfe.u32 	%r2536, %r2532, 0, 8;
	cvt.u16.u32 	%rs1357, %r2536;
	bfe.u32 	%r2537, %r2531, 24, 8;
	cvt.u16.u32 	%rs1358, %r2537;
	bfe.u32 	%r2538, %r2531, 16, 8;
	cvt.u16.u32 	%rs1359, %r2538;
	bfe.u32 	%r2539, %r2531, 8, 8;
	cvt.u16.u32 	%rs1360, %r2539;
	bfe.u32 	%r2540, %r2531, 0, 8;
	cvt.u16.u32 	%rs1361, %r2540;
	and.b16  	%rs1362, %rs1361, 255;
	and.b16  	%rs1363, %rs1360, 255;
	and.b16  	%rs1364, %rs1359, 255;
	and.b16  	%rs1365, %rs1358, 255;
	and.b16  	%rs1366, %rs1357, 255;
	and.b16  	%rs1367, %rs1356, 255;
	and.b16  	%rs1368, %rs1355, 255;
	and.b16  	%rs1369, %rs1354, 255;
	cvt.rn.f32.u16 	%f8287, %rs1362;
	cvt.rn.f32.u16 	%f8288, %rs1363;
	cvt.rn.f32.u16 	%f8289, %rs1364;
	cvt.rn.f32.u16 	%f8290, %rs1365;
	sub.f32 	%f8291, %f8287, %f124;
	sub.f32 	%f8292, %f8288, %f123;
	sub.f32 	%f8293, %f8289, %f122;
	sub.f32 	%f8294, %f8290, %f121;
	mul.f32 	%f8295, %f12535, %f8292;
	fma.rn.f32 	%f8296, %f12534, %f8291, %f8295;
	fma.rn.f32 	%f8297, %f12536, %f8293, %f8296;
	fma.rn.f32 	%f8298, %f12537, %f8294, %f8297;
	mul.f32 	%f8299, %f12533, %f8298;
	max.f32 	%f8300, %f8299, 0f00000000;
	min.f32 	%f8301, %f8300, 0f3F800000;
	mul.f32 	%f8302, %f941, %f8301;
	cvt.rni.u32.f32 	%r2541, %f8302;
	cvt.rn.f32.u32 	%f8303, %r2541;
	mul.f32 	%f8304, %f942, %f8303;
	cvt.rni.f32.f32 	%f8305, %f8304;
	mov.f32 	%f8306, 0f42800000;
	sub.f32 	%f8307, %f8306, %f8305;
	mul.f32 	%f8308, %f124, %f8307;
	fma.rn.f32 	%f8309, %f120, %f8305, %f8308;
	mul.f32 	%f8310, %f8309, 0f3C800000;
	mul.f32 	%f8311, %f123, %f8307;
	fma.rn.f32 	%f8312, %f820, %f8305, %f8311;
	mul.f32 	%f8313, %f8312, 0f3C800000;
	mul.f32 	%f8314, %f122, %f8307;
	fma.rn.f32 	%f8315, %f118, %f8305, %f8314;
	mul.f32 	%f8316, %f8315, 0f3C800000;
	mul.f32 	%f8317, %f121, %f8307;
	fma.rn.f32 	%f8318, %f117, %f8305, %f8317;
	mul.f32 	%f8319, %f8318, 0f3C800000;
	sub.f32 	%f8320, %f8287, %f8310;
	sub.f32 	%f8321, %f8288, %f8313;
	sub.f32 	%f8322, %f8289, %f8316;
	sub.f32 	%f8323, %f8290, %f8319;
	mul.f32 	%f8324, %f8321, %f8321;
	fma.rn.f32 	%f8325, %f8320, %f8320, %f8324;
	fma.rn.f32 	%f8326, %f8322, %f8322, %f8325;
	fma.rn.f32 	%f8327, %f8323, %f8323, %f8326;
	add.f32 	%f8328, %f12545, %f8327;
	cvt.rn.f32.u16 	%f8329, %rs1366;
	cvt.rn.f32.u16 	%f8330, %rs1367;
	cvt.rn.f32.u16 	%f8331, %rs1368;
	cvt.rn.f32.u16 	%f8332, %rs1369;
	sub.f32 	%f8333, %f8329, %f124;
	sub.f32 	%f8334, %f8330, %f123;
	sub.f32 	%f8335, %f8331, %f122;
	sub.f32 	%f8336, %f8332, %f121;
	mul.f32 	%f8337, %f12535, %f8334;
	fma.rn.f32 	%f8338, %f12534, %f8333, %f8337;
	fma.rn.f32 	%f8339, %f12536, %f8335, %f8338;
	fma.rn.f32 	%f8340, %f12537, %f8336, %f8339;
	mul.f32 	%f8341, %f12533, %f8340;
	max.f32 	%f8342, %f8341, 0f00000000;
	min.f32 	%f8343, %f8342, 0f3F800000;
	mul.f32 	%f8344, %f941, %f8343;
	cvt.rni.u32.f32 	%r2542, %f8344;
	cvt.rn.f32.u32 	%f8345, %r2542;
	mul.f32 	%f8346, %f942, %f8345;
	cvt.rni.f32.f32 	%f8347, %f8346;
	sub.f32 	%f8348, %f8306, %f8347;
	mul.f32 	%f8349, %f124, %f8348;
	fma.rn.f32 	%f8350, %f120, %f8347, %f8349;
	mul.f32 	%f8351, %f8350, 0f3C800000;
	mul.f32 	%f8352, %f123, %f8348;
	fma.rn.f32 	%f8353, %f820, %f8347, %f8352;
	mul.f32 	%f8354, %f8353, 0f3C800000;
	mul.f32 	%f8355, %f122, %f8348;
	fma.rn.f32 	%f8356, %f118, %f8347, %f8355;
	mul.f32 	%f8357, %f8356, 0f3C800000;
	mul.f32 	%f8358, %f121, %f8348;
	fma.rn.f32 	%f8359, %f117, %f8347, %f8358;
	mul.f32 	%f8360, %f8359, 0f3C800000;
	sub.f32 	%f8361, %f8329, %f8351;
	sub.f32 	%f8362, %f8330, %f8354;
	sub.f32 	%f8363, %f8331, %f8357;
	sub.f32 	%f8364, %f8332, %f8360;
	mul.f32 	%f8365, %f8362, %f8362;
	fma.rn.f32 	%f8366, %f8361, %f8361, %f8365;
	fma.rn.f32 	%f8367, %f8363, %f8363, %f8366;
	fma.rn.f32 	%f8368, %f8364, %f8364, %f8367;
	add.f32 	%f12545, %f8328, %f8368;
	add.s32 	%r8080, %r8080, 2;
	and.b32  	%r2543, %r7967, 65534;
	setp.eq.s32 	%p314, %r8080, %r2543;
	@%p314 bra 	$L__BB0_475;
	bra.uni 	$L__BB0_474;
$L__BB0_475:
	and.b32  	%r2544, %r7967, 65534;
	cvt.u64.u32 	%rd1398, %r2544;
$L__BB0_476:
	and.b32  	%r2545, %r7967, 1;
	setp.eq.b32 	%p315, %r2545, 1;
	not.pred 	%p316, %p315;
	@%p316 bra 	$L__BB0_478;
	shl.b64 	%rd382, %rd1398, 2;
	add.s64 	%rd383, %rd13, %rd382;
	ld.local.u32 	%r2546, [%rd383];
	bfe.u32 	%r2547, %r2546, 0, 8;
	cvt.u16.u32 	%rs1370, %r2547;
	and.b16  	%rs1371, %rs1370, 255;
	bfe.u32 	%r2548, %r2546, 8, 8;
	cvt.u16.u32 	%rs1372, %r2548;
	and.b16  	%rs1373, %rs1372, 255;
	bfe.u32 	%r2549, %r2546, 16, 8;
	cvt.u16.u32 	%rs1374, %r2549;
	and.b16  	%rs1375, %rs1374, 255;
	bfe.u32 	%r2550, %r2546, 24, 8;
	cvt.u16.u32 	%rs1376, %r2550;
	and.b16  	%rs1377, %rs1376, 255;
	cvt.rn.f32.u16 	%f8369, %rs1371;
	cvt.rn.f32.u16 	%f8370, %rs1373;
	cvt.rn.f32.u16 	%f8371, %rs1375;
	cvt.rn.f32.u16 	%f8372, %rs1377;
	sub.f32 	%f8373, %f8369, %f124;
	sub.f32 	%f8374, %f8370, %f123;
	sub.f32 	%f8375, %f8371, %f122;
	sub.f32 	%f8376, %f8372, %f121;
	mul.f32 	%f8377, %f12535, %f8374;
	fma.rn.f32 	%f8378, %f12534, %f8373, %f8377;
	fma.rn.f32 	%f8379, %f12536, %f8375, %f8378;
	fma.rn.f32 	%f8380, %f12537, %f8376, %f8379;
	mul.f32 	%f8381, %f12533, %f8380;
	max.f32 	%f8382, %f8381, 0f00000000;
	min.f32 	%f8383, %f8382, 0f3F800000;
	mul.f32 	%f8384, %f941, %f8383;
	cvt.rni.u32.f32 	%r2551, %f8384;
	cvt.rn.f32.u32 	%f8385, %r2551;
	mul.f32 	%f8386, %f942, %f8385;
	cvt.rni.f32.f32 	%f8387, %f8386;
	mov.f32 	%f8388, 0f42800000;
	sub.f32 	%f8389, %f8388, %f8387;
	mul.f32 	%f8390, %f124, %f8389;
	fma.rn.f32 	%f8391, %f120, %f8387, %f8390;
	mul.f32 	%f8392, %f8391, 0f3C800000;
	mul.f32 	%f8393, %f123, %f8389;
	fma.rn.f32 	%f8394, %f820, %f8387, %f8393;
	mul.f32 	%f8395, %f8394, 0f3C800000;
	mul.f32 	%f8396, %f122, %f8389;
	fma.rn.f32 	%f8397, %f118, %f8387, %f8396;
	mul.f32 	%f8398, %f8397, 0f3C800000;
	mul.f32 	%f8399, %f121, %f8389;
	fma.rn.f32 	%f8400, %f117, %f8387, %f8399;
	mul.f32 	%f8401, %f8400, 0f3C800000;
	sub.f32 	%f8402, %f8369, %f8392;
	sub.f32 	%f8403, %f8370, %f8395;
	sub.f32 	%f8404, %f8371, %f8398;
	sub.f32 	%f8405, %f8372, %f8401;
	mul.f32 	%f8406, %f8403, %f8403;
	fma.rn.f32 	%f8407, %f8402, %f8402, %f8406;
	fma.rn.f32 	%f8408, %f8404, %f8404, %f8407;
	fma.rn.f32 	%f8409, %f8405, %f8405, %f8408;
	add.f32 	%f12545, %f12545, %f8409;
$L__BB0_478:
	sub.f32 	%f8892, %f12545, %f12518;
	mul.f32 	%f955, %f8892, 0f3F000000;
	add.f32 	%f8893, %f12198, 0fBF800000;
	max.f32 	%f8894, %f8893, 0f00000000;
	min.f32 	%f956, %f8894, 0f437F0000;
	add.f32 	%f8895, %f12198, 0f3F800000;
	max.f32 	%f8896, %f8895, 0f00000000;
	min.f32 	%f957, %f8896, 0f437F0000;
	mov.u32 	%r316, %r12;
	@%p33 bra 	$L__BB0_480;
	ld.const.u32 	%r316, [%rd16+56];
$L__BB0_480:
	@%p34 bra 	$L__BB0_492;
	sub.f32 	%f958, %f12200, %f12204;
	sub.f32 	%f959, %f12199, %f12203;
	sub.f32 	%f960, %f956, %f12202;
	mul.f32 	%f9272, %f959, %f959;
	fma.rn.f32 	%f9273, %f958, %f958, %f9272;
	fma.rn.f32 	%f961, %f960, %f960, %f9273;
	setp.lt.f32 	%p350, %f961, 0f34000000;
	mov.f32 	%f12546, 0f00000000;
	mov.f32 	%f12547, %f12546;
	mov.f32 	%f12548, %f12546;
	mov.f32 	%f12549, %f12546;
	@%p350 bra 	$L__BB0_483;
	rsqrt.approx.f32 	%f12546, %f961;
	mul.f32 	%f12547, %f958, %f12546;
	mul.f32 	%f12548, %f959, %f12546;
	mul.f32 	%f12549, %f960, %f12546;
$L__BB0_483:
	cvt.rn.f32.u32 	%f9275, %r316;
	add.f32 	%f970, %f9275, 0fBF800000;
	mov.f32 	%f9276, 0f42800000;
	div.rn.f32 	%f971, %f9276, %f970;
	mov.f32 	%f12572, 0f00000000;
	@%p24 bra 	$L__BB0_513;
	setp.lt.u32 	%p352, %r89, 3;
	mov.f32 	%f12572, 0f00000000;
	mov.b32 	%r8090, 0;
	@%p352 bra 	$L__BB0_487;
	mov.f32 	%f12572, 0f00000000;
	mov.b32 	%r8084, 0;
$L__BB0_486:
	.pragma "nounroll";
	mul.wide.u32 	%rd407, %r8084, 4;
	add.s64 	%rd408, %rd13, %rd407;
	.pragma "used_bytes_mask 30583";
	ld.local.v4.b32 	{%r2689, %r2690, %r2691, %r2692}, [%rd408];
	bfe.u32 	%r2693, %r2692, 16, 8;
	cvt.u16.u32 	%rs1528, %r2693;
	bfe.u32 	%r2694, %r2692, 8, 8;
	cvt.u16.u32 	%rs1529, %r2694;
	bfe.u32 	%r2695, %r2692, 0, 8;
	cvt.u16.u32 	%rs1530, %r2695;
	bfe.u32 	%r2696, %r2691, 16, 8;
	cvt.u16.u32 	%rs1531, %r2696;
	bfe.u32 	%r2697, %r2691, 8, 8;
	cvt.u16.u32 	%rs1532, %r2697;
	bfe.u32 	%r2698, %r2691, 0, 8;
	cvt.u16.u32 	%rs1533, %r2698;
	bfe.u32 	%r2699, %r2690, 16, 8;
	cvt.u16.u32 	%rs1534, %r2699;
	bfe.u32 	%r2700, %r2690, 8, 8;
	cvt.u16.u32 	%rs1535, %r2700;
	bfe.u32 	%r2701, %r2690, 0, 8;
	cvt.u16.u32 	%rs1536, %r2701;
	bfe.u32 	%r2702, %r2689, 16, 8;
	cvt.u16.u32 	%rs1537, %r2702;
	bfe.u32 	%r2703, %r2689, 8, 8;
	cvt.u16.u32 	%rs1538, %r2703;
	bfe.u32 	%r2704, %r2689, 0, 8;
	cvt.u16.u32 	%rs1539, %r2704;
	and.b16  	%rs1540, %rs1539, 255;
	and.b16  	%rs1541, %rs1538, 255;
	and.b16  	%rs1542, %rs1537, 255;
	and.b16  	%rs1543, %rs1536, 255;
	and.b16  	%rs1544, %rs1535, 255;
	and.b16  	%rs1545, %rs1534, 255;
	and.b16  	%rs1546, %rs1533, 255;
	and.b16  	%rs1547, %rs1532, 255;
	and.b16  	%rs1548, %rs1531, 255;
	and.b16  	%rs1549, %rs1530, 255;
	and.b16  	%rs1550, %rs1529, 255;
	and.b16  	%rs1551, %rs1528, 255;
	cvt.rn.f32.u16 	%f9280, %rs1540;
	cvt.rn.f32.u16 	%f9281, %rs1541;
	cvt.rn.f32.u16 	%f9282, %rs1542;
	sub.f32 	%f9283, %f9280, %f12204;
	sub.f32 	%f9284, %f9281, %f12203;
	sub.f32 	%f9285, %f9282, %f12202;
	mul.f32 	%f9286, %f12548, %f9284;
	fma.rn.f32 	%f9287, %f12547, %f9283, %f9286;
	fma.rn.f32 	%f9288, %f12549, %f9285, %f9287;
	mul.f32 	%f9289, %f12546, %f9288;
	max.f32 	%f9290, %f9289, 0f00000000;
	min.f32 	%f9291, %f9290, 0f3F800000;
	mul.f32 	%f9292, %f970, %f9291;
	cvt.rni.u32.f32 	%r2705, %f9292;
	cvt.rn.f32.u32 	%f9293, %r2705;
	mul.f32 	%f9294, %f971, %f9293;
	cvt.rni.f32.f32 	%f9295, %f9294;
	mov.f32 	%f9296, 0f42800000;
	sub.f32 	%f9297, %f9296, %f9295;
	mul.f32 	%f9298, %f12204, %f9297;
	fma.rn.f32 	%f9299, %f12200, %f9295, %f9298;
	mul.f32 	%f9300, %f9299, 0f3C800000;
	mul.f32 	%f9301, %f12203, %f9297;
	fma.rn.f32 	%f9302, %f12199, %f9295, %f9301;
	mul.f32 	%f9303, %f9302, 0f3C800000;
	mul.f32 	%f9304, %f12202, %f9297;
	fma.rn.f32 	%f9305, %f956, %f9295, %f9304;
	mul.f32 	%f9306, %f9305, 0f3C800000;
	sub.f32 	%f9307, %f9280, %f9300;
	sub.f32 	%f9308, %f9281, %f9303;
	sub.f32 	%f9309, %f9282, %f9306;
	mul.f32 	%f9310, %f9308, %f9308;
	fma.rn.f32 	%f9311, %f9307, %f9307, %f9310;
	fma.rn.f32 	%f9312, %f9309, %f9309, %f9311;
	add.f32 	%f9313, %f12572, %f9312;
	cvt.rn.f32.u16 	%f9314, %rs1543;
	cvt.rn.f32.u16 	%f9315, %rs1544;
	cvt.rn.f32.u16 	%f9316, %rs1545;
	sub.f32 	%f9317, %f9314, %f12204;
	sub.f32 	%f9318, %f9315, %f12203;
	sub.f32 	%f9319, %f9316, %f12202;
	mul.f32 	%f9320, %f12548, %f9318;
	fma.rn.f32 	%f9321, %f12547, %f9317, %f9320;
	fma.rn.f32 	%f9322, %f12549, %f9319, %f9321;
	mul.f32 	%f9323, %f12546, %f9322;
	max.f32 	%f9324, %f9323, 0f00000000;
	min.f32 	%f9325, %f9324, 0f3F800000;
	mul.f32 	%f9326, %f970, %f9325;
	cvt.rni.u32.f32 	%r2706, %f9326;
	cvt.rn.f32.u32 	%f9327, %r2706;
	mul.f32 	%f9328, %f971, %f9327;
	cvt.rni.f32.f32 	%f9329, %f9328;
	sub.f32 	%f9330, %f9296, %f9329;
	mul.f32 	%f9331, %f12204, %f9330;
	fma.rn.f32 	%f9332, %f12200, %f9329, %f9331;
	mul.f32 	%f9333, %f9332, 0f3C800000;
	mul.f32 	%f9334, %f12203, %f9330;
	fma.rn.f32 	%f9335, %f12199, %f9329, %f9334;
	mul.f32 	%f9336, %f9335, 0f3C800000;
	mul.f32 	%f9337, %f12202, %f9330;
	fma.rn.f32 	%f9338, %f956, %f9329, %f9337;
	mul.f32 	%f9339, %f9338, 0f3C800000;
	sub.f32 	%f9340, %f9314, %f9333;
	sub.f32 	%f9341, %f9315, %f9336;
	sub.f32 	%f9342, %f9316, %f9339;
	mul.f32 	%f9343, %f9341, %f9341;
	fma.rn.f32 	%f9344, %f9340, %f9340, %f9343;
	fma.rn.f32 	%f9345, %f9342, %f9342, %f9344;
	add.f32 	%f9346, %f9313, %f9345;
	cvt.rn.f32.u16 	%f9347, %rs1546;
	cvt.rn.f32.u16 	%f9348, %rs1547;
	cvt.rn.f32.u16 	%f9349, %rs1548;
	sub.f32 	%f9350, %f9347, %f12204;
	sub.f32 	%f9351, %f9348, %f12203;
	sub.f32 	%f9352, %f9349, %f12202;
	mul.f32 	%f9353, %f12548, %f9351;
	fma.rn.f32 	%f9354, %f12547, %f9350, %f9353;
	fma.rn.f32 	%f9355, %f12549, %f9352, %f9354;
	mul.f32 	%f9356, %f12546, %f9355;
	max.f32 	%f9357, %f9356, 0f00000000;
	min.f32 	%f9358, %f9357, 0f3F800000;
	mul.f32 	%f9359, %f970, %f9358;
	cvt.rni.u32.f32 	%r2707, %f9359;
	cvt.rn.f32.u32 	%f9360, %r2707;
	mul.f32 	%f9361, %f971, %f9360;
	cvt.rni.f32.f32 	%f9362, %f9361;
	sub.f32 	%f9363, %f9296, %f9362;
	mul.f32 	%f9364, %f12204, %f9363;
	fma.rn.f32 	%f9365, %f12200, %f9362, %f9364;
	mul.f32 	%f9366, %f9365, 0f3C800000;
	mul.f32 	%f9367, %f12203, %f9363;
	fma.rn.f32 	%f9368, %f12199, %f9362, %f9367;
	mul.f32 	%f9369, %f9368, 0f3C800000;
	mul.f32 	%f9370, %f12202, %f9363;
	fma.rn.f32 	%f9371, %f956, %f9362, %f9370;
	mul.f32 	%f9372, %f9371, 0f3C800000;
	sub.f32 	%f9373, %f9347, %f9366;
	sub.f32 	%f9374, %f9348, %f9369;
	sub.f32 	%f9375, %f9349, %f9372;
	mul.f32 	%f9376, %f9374, %f9374;
	fma.rn.f32 	%f9377, %f9373, %f9373, %f9376;
	fma.rn.f32 	%f9378, %f9375, %f9375, %f9377;
	add.f32 	%f9379, %f9346, %f9378;
	cvt.rn.f32.u16 	%f9380, %rs1549;
	cvt.rn.f32.u16 	%f9381, %rs1550;
	cvt.rn.f32.u16 	%f9382, %rs1551;
	sub.f32 	%f9383, %f9380, %f12204;
	sub.f32 	%f9384, %f9381, %f12203;
	sub.f32 	%f9385, %f9382, %f12202;
	mul.f32 	%f9386, %f12548, %f9384;
	fma.rn.f32 	%f9387, %f12547, %f9383, %f9386;
	fma.rn.f32 	%f9388, %f12549, %f9385, %f9387;
	mul.f32 	%f9389, %f12546, %f9388;
	max.f32 	%f9390, %f9389, 0f00000000;
	min.f32 	%f9391, %f9390, 0f3F800000;
	mul.f32 	%f9392, %f970, %f9391;
	cvt.rni.u32.f32 	%r2708, %f9392;
	cvt.rn.f32.u32 	%f9393, %r2708;
	mul.f32 	%f9394, %f971, %f9393;
	cvt.rni.f32.f32 	%f9395, %f9394;
	sub.f32 	%f9396, %f9296, %f9395;
	mul.f32 	%f9397, %f12204, %f9396;
	fma.rn.f32 	%f9398, %f12200, %f9395, %f9397;
	mul.f32 	%f9399, %f9398, 0f3C800000;
	mul.f32 	%f9400, %f12203, %f9396;
	fma.rn.f32 	%f9401, %f12199, %f9395, %f9400;
	mul.f32 	%f9402, %f9401, 0f3C800000;
	mul.f32 	%f9403, %f12202, %f9396;
	fma.rn.f32 	%f9404, %f956, %f9395, %f9403;
	mul.f32 	%f9405, %f9404, 0f3C800000;
	sub.f32 	%f9406, %f9380, %f9399;
	sub.f32 	%f9407, %f9381, %f9402;
	sub.f32 	%f9408, %f9382, %f9405;
	mul.f32 	%f9409, %f9407, %f9407;
	fma.rn.f32 	%f9410, %f9406, %f9406, %f9409;
	fma.rn.f32 	%f9411, %f9408, %f9408, %f9410;
	add.f32 	%f12572, %f9379, %f9411;
	add.s32 	%r8084, %r8084, 4;
	and.b32  	%r8090, %r7967, 65532;
	setp.eq.s32 	%p353, %r8084, %r8090;
	@%p353 bra 	$L__BB0_487;
	bra.uni 	$L__BB0_486;
$L__BB0_487:
	and.b32  	%r331, %r7967, 3;
	setp.eq.s32 	%p354, %r331, 0;
	@%p354 bra 	$L__BB0_513;
	setp.eq.s32 	%p355, %r331, 1;
	@%p355 bra 	$L__BB0_490;
	mul.wide.u32 	%rd409, %r8090, 4;
	add.s64 	%rd410, %rd13, %rd409;
	.pragma "used_bytes_mask 7";
	ld.local.u32 	%r2709, [%rd410];
	bfe.u32 	%r2710, %r2709, 0, 8;
	cvt.u16.u32 	%rs1552, %r2710;
	and.b16  	%rs1553, %rs1552, 255;
	bfe.u32 	%r2711, %r2709, 8, 8;
	cvt.u16.u32 	%rs1554, %r2711;
	and.b16  	%rs1555, %rs1554, 255;
	bfe.u32 	%r2712, %r2709, 16, 8;
	cvt.u16.u32 	%rs1556, %r2712;
	and.b16  	%rs1557, %rs1556, 255;
	cvt.rn.f32.u16 	%f9413, %rs1553;
	cvt.rn.f32.u16 	%f9414, %rs1555;
	cvt.rn.f32.u16 	%f9415, %rs1557;
	sub.f32 	%f9416, %f9413, %f12204;
	sub.f32 	%f9417, %f9414, %f12203;
	sub.f32 	%f9418, %f9415, %f12202;
	mul.f32 	%f9419, %f12548, %f9417;
	fma.rn.f32 	%f9420, %f12547, %f9416, %f9419;
	fma.rn.f32 	%f9421, %f12549, %f9418, %f9420;
	mul.f32 	%f9422, %f12546, %f9421;
	max.f32 	%f9423, %f9422, 0f00000000;
	min.f32 	%f9424, %f9423, 0f3F800000;
	mul.f32 	%f9425, %f970, %f9424;
	cvt.rni.u32.f32 	%r2713, %f9425;
	cvt.rn.f32.u32 	%f9426, %r2713;
	mul.f32 	%f9427, %f971, %f9426;
	cvt.rni.f32.f32 	%f9428, %f9427;
	mov.f32 	%f9429, 0f42800000;
	sub.f32 	%f9430, %f9429, %f9428;
	mul.f32 	%f9431, %f12204, %f9430;
	fma.rn.f32 	%f9432, %f12200, %f9428, %f9431;
	mul.f32 	%f9433, %f9432, 0f3C800000;
	mul.f32 	%f9434, %f12203, %f9430;
	fma.rn.f32 	%f9435, %f12199, %f9428, %f9434;
	mul.f32 	%f9436, %f9435, 0f3C800000;
	mul.f32 	%f9437, %f12202, %f9430;
	fma.rn.f32 	%f9438, %f956, %f9428, %f9437;
	mul.f32 	%f9439, %f9438, 0f3C800000;
	sub.f32 	%f9440, %f9413, %f9433;
	sub.f32 	%f9441, %f9414, %f9436;
	sub.f32 	%f9442, %f9415, %f9439;
	mul.f32 	%f9443, %f9441, %f9441;
	fma.rn.f32 	%f9444, %f9440, %f9440, %f9443;
	fma.rn.f32 	%f9445, %f9442, %f9442, %f9444;
	add.f32 	%f9446, %f12572, %f9445;
	.pragma "used_bytes_mask 7";
	ld.local.u32 	%r2714, [%rd410+4];
	bfe.u32 	%r2715, %r2714, 0, 8;
	cvt.u16.u32 	%rs1558, %r2715;
	and.b16  	%rs1559, %rs1558, 255;
	bfe.u32 	%r2716, %r2714, 8, 8;
	cvt.u16.u32 	%rs1560, %r2716;
	and.b16  	%rs1561, %rs1560, 255;
	bfe.u32 	%r2717, %r2714, 16, 8;
	cvt.u16.u32 	%rs1562, %r2717;
	and.b16  	%rs1563, %rs1562, 255;
	cvt.rn.f32.u16 	%f9447, %rs1559;
	cvt.rn.f32.u16 	%f9448, %rs1561;
	cvt.rn.f32.u16 	%f9449, %rs1563;
	sub.f32 	%f9450, %f9447, %f12204;
	sub.f32 	%f9451, %f9448, %f12203;
	sub.f32 	%f9452, %f9449, %f12202;
	mul.f32 	%f9453, %f12548, %f9451;
	fma.rn.f32 	%f9454, %f12547, %f9450, %f9453;
	fma.rn.f32 	%f9455, %f12549, %f9452, %f9454;
	mul.f32 	%f9456, %f12546, %f9455;
	max.f32 	%f9457, %f9456, 0f00000000;
	min.f32 	%f9458, %f9457, 0f3F800000;
	mul.f32 	%f9459, %f970, %f9458;
	cvt.rni.u32.f32 	%r2718, %f9459;
	cvt.rn.f32.u32 	%f9460, %r2718;
	mul.f32 	%f9461, %f971, %f9460;
	cvt.rni.f32.f32 	%f9462, %f9461;
	sub.f32 	%f9463, %f9429, %f9462;
	mul.f32 	%f9464, %f12204, %f9463;
	fma.rn.f32 	%f9465, %f12200, %f9462, %f9464;
	mul.f32 	%f9466, %f9465, 0f3C800000;
	mul.f32 	%f9467, %f12203, %f9463;
	fma.rn.f32 	%f9468, %f12199, %f9462, %f9467;
	mul.f32 	%f9469, %f9468, 0f3C800000;
	mul.f32 	%f9470, %f12202, %f9463;
	fma.rn.f32 	%f9471, %f956, %f9462, %f9470;
	mul.f32 	%f9472, %f9471, 0f3C800000;
	sub.f32 	%f9473, %f9447, %f9466;
	sub.f32 	%f9474, %f9448, %f9469;
	sub.f32 	%f9475, %f9449, %f9472;
	mul.f32 	%f9476, %f9474, %f9474;
	fma.rn.f32 	%f9477, %f9473, %f9473, %f9476;
	fma.rn.f32 	%f9478, %f9475, %f9475, %f9477;
	add.f32 	%f12572, %f9446, %f9478;
	add.s32 	%r8090, %r8090, 2;
$L__BB0_490:
	and.b32  	%r2719, %r7967, 1;
	setp.eq.b32 	%p356, %r2719, 1;
	not.pred 	%p357, %p356;
	@%p357 bra 	$L__BB0_513;
	mul.wide.u32 	%rd411, %r8090, 4;
	add.s64 	%rd412, %rd13, %rd411;
	.pragma "used_bytes_mask 7";
	ld.local.u32 	%r2720, [%rd412];
	bfe.u32 	%r2721, %r2720, 0, 8;
	cvt.u16.u32 	%rs1564, %r2721;
	and.b16  	%rs1565, %rs1564, 255;
	bfe.u32 	%r2722, %r2720, 8, 8;
	cvt.u16.u32 	%rs1566, %r2722;
	and.b16  	%rs1567, %rs1566, 255;
	bfe.u32 	%r2723, %r2720, 16, 8;
	cvt.u16.u32 	%rs1568, %r2723;
	and.b16  	%rs1569, %rs1568, 255;
	cvt.rn.f32.u16 	%f9479, %rs1565;
	cvt.rn.f32.u16 	%f9480, %rs1567;
	cvt.rn.f32.u16 	%f9481, %rs1569;
	sub.f32 	%f9482, %f9479, %f12204;
	sub.f32 	%f9483, %f9480, %f12203;
	sub.f32 	%f9484, %f9481, %f12202;
	mul.f32 	%f9485, %f12548, %f9483;
	fma.rn.f32 	%f9486, %f12547, %f9482, %f9485;
	fma.rn.f32 	%f9487, %f12549, %f9484, %f9486;
	mul.f32 	%f9488, %f12546, %f9487;
	max.f32 	%f9489, %f9488, 0f00000000;
	min.f32 	%f9490, %f9489, 0f3F800000;
	mul.f32 	%f9491, %f970, %f9490;
	cvt.rni.u32.f32 	%r2724, %f9491;
	cvt.rn.f32.u32 	%f9492, %r2724;
	mul.f32 	%f9493, %f971, %f9492;
	cvt.rni.f32.f32 	%f9494, %f9493;
	mov.f32 	%f9495, 0f42800000;
	sub.f32 	%f9496, %f9495, %f9494;
	mul.f32 	%f9497, %f12204, %f9496;
	fma.rn.f32 	%f9498, %f12200, %f9494, %f9497;
	mul.f32 	%f9499, %f9498, 0f3C800000;
	mul.f32 	%f9500, %f12203, %f9496;
	fma.rn.f32 	%f9501, %f12199, %f9494, %f9500;
	mul.f32 	%f9502, %f9501, 0f3C800000;
	mul.f32 	%f9503, %f12202, %f9496;
	fma.rn.f32 	%f9504, %f956, %f9494, %f9503;
	mul.f32 	%f9505, %f9504, 0f3C800000;
	sub.f32 	%f9506, %f9479, %f9499;
	sub.f32 	%f9507, %f9480, %f9502;
	sub.f32 	%f9508, %f9481, %f9505;
	mul.f32 	%f9509, %f9507, %f9507;
	fma.rn.f32 	%f9510, %f9506, %f9506, %f9509;
	fma.rn.f32 	%f9511, %f9508, %f9508, %f9510;
	add.f32 	%f12572, %f12572, %f9511;
	bra.uni 	$L__BB0_513;
$L__BB0_492:
	ld.const.u32 	%r2628, [%rd16];
	setp.gt.u32 	%p335, %r2628, 5;
	@%p335 bra 	$L__BB0_504;
	sub.f32 	%f974, %f12200, %f12204;
	sub.f32 	%f975, %f12199, %f12203;
	sub.f32 	%f976, %f956, %f12202;
	mul.f32 	%f9031, %f975, %f975;
	fma.rn.f32 	%f9032, %f974, %f974, %f9031;
	fma.rn.f32 	%f977, %f976, %f976, %f9032;
	setp.lt.f32 	%p342, %f977, 0f34000000;
	mov.f32 	%f12551, 0f00000000;
	mov.f32 	%f12552, %f12551;
	mov.f32 	%f12553, %f12551;
	mov.f32 	%f12554, %f12551;
	@%p342 bra 	$L__BB0_495;
	rsqrt.approx.f32 	%f12551, %f977;
	mul.f32 	%f12552, %f974, %f12551;
	mul.f32 	%f12553, %f975, %f12551;
	mul.f32 	%f12554, %f976, %f12551;
$L__BB0_495:
	cvt.rn.f32.u32 	%f9034, %r316;
	add.f32 	%f986, %f9034, 0fBF800000;
	mov.f32 	%f9035, 0f42800000;
	div.rn.f32 	%f987, %f9035, %f986;
	mov.f32 	%f12572, 0f00000000;
	@%p24 bra 	$L__BB0_513;
	setp.lt.u32 	%p344, %r89, 3;
	mov.f32 	%f12572, 0f00000000;
	mov.b32 	%r8086, 0;
	@%p344 bra 	$L__BB0_499;
	mov.f32 	%f12572, 0f00000000;
	mov.b32 	%r8087, 0;
$L__BB0_498:
	.pragma "nounroll";
	mul.wide.u32 	%rd401, %r8087, 4;
	add.s64 	%rd402, %rd13, %rd401;
	.pragma "used_bytes_mask 30583";
	ld.local.v4.b32 	{%r2651, %r2652, %r2653, %r2654}, [%rd402];
	bfe.u32 	%r2655, %r2654, 16, 8;
	cvt.u16.u32 	%rs1486, %r2655;
	bfe.u32 	%r2656, %r2654, 8, 8;
	cvt.u16.u32 	%rs1487, %r2656;
	bfe.u32 	%r2657, %r2654, 0, 8;
	cvt.u16.u32 	%rs1488, %r2657;
	bfe.u32 	%r2658, %r2653, 16, 8;
	cvt.u16.u32 	%rs1489, %r2658;
	bfe.u32 	%r2659, %r2653, 8, 8;
	cvt.u16.u32 	%rs1490, %r2659;
	bfe.u32 	%r2660, %r2653, 0, 8;
	cvt.u16.u32 	%rs1491, %r2660;
	bfe.u32 	%r2661, %r2652, 16, 8;
	cvt.u16.u32 	%rs1492, %r2661;
	bfe.u32 	%r2662, %r2652, 8, 8;
	cvt.u16.u32 	%rs1493, %r2662;
	bfe.u32 	%r2663, %r2652, 0, 8;
	cvt.u16.u32 	%rs1494, %r2663;
	bfe.u32 	%r2664, %r2651, 16, 8;
	cvt.u16.u32 	%rs1495, %r2664;
	bfe.u32 	%r2665, %r2651, 8, 8;
	cvt.u16.u32 	%rs1496, %r2665;
	bfe.u32 	%r2666, %r2651, 0, 8;
	cvt.u16.u32 	%rs1497, %r2666;
	and.b16  	%rs1498, %rs1497, 255;
	and.b16  	%rs1499, %rs1496, 255;
	and.b16  	%rs1500, %rs1495, 255;
	and.b16  	%rs1501, %rs1494, 255;
	and.b16  	%rs1502, %rs1493, 255;
	and.b16  	%rs1503, %rs1492, 255;
	and.b16  	%rs1504, %rs1491, 255;
	and.b16  	%rs1505, %rs1490, 255;
	and.b16  	%rs1506, %rs1489, 255;
	and.b16  	%rs1507, %rs1488, 255;
	and.b16  	%rs1508, %rs1487, 255;
	and.b16  	%rs1509, %rs1486, 255;
	cvt.rn.f32.u16 	%f9039, %rs1498;
	cvt.rn.f32.u16 	%f9040, %rs1499;
	cvt.rn.f32.u16 	%f9041, %rs1500;
	sub.f32 	%f9042, %f9039, %f12204;
	sub.f32 	%f9043, %f9040, %f12203;
	sub.f32 	%f9044, %f9041, %f12202;
	mul.f32 	%f9045, %f12553, %f9043;
	fma.rn.f32 	%f9046, %f12552, %f9042, %f9045;
	fma.rn.f32 	%f9047, %f12554, %f9044, %f9046;
	mul.f32 	%f9048, %f12551, %f9047;
	max.f32 	%f9049, %f9048, 0f00000000;
	min.f32 	%f9050, %f9049, 0f3F800000;
	mul.f32 	%f9051, %f986, %f9050;
	cvt.rni.u32.f32 	%r2667, %f9051;
	cvt.rn.f32.u32 	%f9052, %r2667;
	mul.f32 	%f9053, %f987, %f9052;
	cvt.rni.f32.f32 	%f9054, %f9053;
	mov.f32 	%f9055, 0f42800000;
	sub.f32 	%f9056, %f9055, %f9054;
	mul.f32 	%f9057, %f12204, %f9056;
	fma.rn.f32 	%f9058, %f12200, %f9054, %f9057;
	mul.f32 	%f9059, %f9058, 0f3C800000;
	mul.f32 	%f9060, %f12203, %f9056;
	fma.rn.f32 	%f9061, %f12199, %f9054, %f9060;
	mul.f32 	%f9062, %f9061, 0f3C800000;
	mul.f32 	%f9063, %f12202, %f9056;
	fma.rn.f32 	%f9064, %f956, %f9054, %f9063;
	mul.f32 	%f9065, %f9064, 0f3C800000;
	sub.f32 	%f9066, %f9039, %f9059;
	sub.f32 	%f9067, %f9040, %f9062;
	sub.f32 	%f9068, %f9041, %f9065;
	mul.f32 	%f9069, %f9067, %f9067;
	fma.rn.f32 	%f9070, %f9066, %f9066, %f9069;
	fma.rn.f32 	%f9071, %f9068, %f9068, %f9070;
	add.f32 	%f9072, %f12572, %f9071;
	cvt.rn.f32.u16 	%f9073, %rs1501;
	cvt.rn.f32.u16 	%f9074, %rs1502;
	cvt.rn.f32.u16 	%f9075, %rs1503;
	sub.f32 	%f9076, %f9073, %f12204;
	sub.f32 	%f9077, %f9074, %f12203;
	sub.f32 	%f9078, %f9075, %f12202;
	mul.f32 	%f9079, %f12553, %f9077;
	fma.rn.f32 	%f9080, %f12552, %f9076, %f9079;
	fma.rn.f32 	%f9081, %f12554, %f9078, %f9080;
	mul.f32 	%f9082, %f12551, %f9081;
	max.f32 	%f9083, %f9082, 0f00000000;
	min.f32 	%f9084, %f9083, 0f3F800000;
	mul.f32 	%f9085, %f986, %f9084;
	cvt.rni.u32.f32 	%r2668, %f9085;
	cvt.rn.f32.u32 	%f9086, %r2668;
	mul.f32 	%f9087, %f987, %f9086;
	cvt.rni.f32.f32 	%f9088, %f9087;
	sub.f32 	%f9089, %f9055, %f9088;
	mul.f32 	%f9090, %f12204, %f9089;
	fma.rn.f32 	%f9091, %f12200, %f9088, %f9090;
	mul.f32 	%f9092, %f9091, 0f3C800000;
	mul.f32 	%f9093, %f12203, %f9089;
	fma.rn.f32 	%f9094, %f12199, %f9088, %f9093;
	mul.f32 	%f9095, %f9094, 0f3C800000;
	mul.f32 	%f9096, %f12202, %f9089;
	fma.rn.f32 	%f9097, %f956, %f9088, %f9096;
	mul.f32 	%f9098, %f9097, 0f3C800000;
	sub.f32 	%f9099, %f9073, %f9092;
	sub.f32 	%f9100, %f9074, %f9095;
	sub.f32 	%f9101, %f9075, %f9098;
	mul.f32 	%f9102, %f9100, %f9100;
	fma.rn.f32 	%f9103, %f9099, %f9099, %f9102;
	fma.rn.f32 	%f9104, %f9101, %f9101, %f9103;
	add.f32 	%f9105, %f9072, %f9104;
	cvt.rn.f32.u16 	%f9106, %rs1504;
	cvt.rn.f32.u16 	%f9107, %rs1505;
	cvt.rn.f32.u16 	%f9108, %rs1506;
	sub.f32 	%f9109, %f9106, %f12204;
	sub.f32 	%f9110, %f9107, %f12203;
	sub.f32 	%f9111, %f9108, %f12202;
	mul.f32 	%f9112, %f12553, %f9110;
	fma.rn.f32 	%f9113, %f12552, %f9109, %f9112;
	fma.rn.f32 	%f9114, %f12554, %f9111, %f9113;
	mul.f32 	%f9115, %f12551, %f9114;
	max.f32 	%f9116, %f9115, 0f00000000;
	min.f32 	%f9117, %f9116, 0f3F800000;
	mul.f32 	%f9118, %f986, %f9117;
	cvt.rni.u32.f32 	%r2669, %f9118;
	cvt.rn.f32.u32 	%f9119, %r2669;
	mul.f32 	%f9120, %f987, %f9119;
	cvt.rni.f32.f32 	%f9121, %f9120;
	sub.f32 	%f9122, %f9055, %f9121;
	mul.f32 	%f9123, %f12204, %f9122;
	fma.rn.f32 	%f9124, %f12200, %f9121, %f9123;
	mul.f32 	%f9125, %f9124, 0f3C800000;
	mul.f32 	%f9126, %f12203, %f9122;
	fma.rn.f32 	%f9127, %f12199, %f9121, %f9126;
	mul.f32 	%f9128, %f9127, 0f3C800000;
	mul.f32 	%f9129, %f12202, %f9122;
	fma.rn.f32 	%f9130, %f956, %f9121, %f9129;
	mul.f32 	%f9131, %f9130, 0f3C800000;
	sub.f32 	%f9132, %f9106, %f9125;
	sub.f32 	%f9133, %f9107, %f9128;
	sub.f32 	%f9134, %f9108, %f9131;
	mul.f32 	%f9135, %f9133, %f9133;
	fma.rn.f32 	%f9136, %f9132, %f9132, %f9135;
	fma.rn.f32 	%f9137, %f9134, %f9134, %f9136;
	add.f32 	%f9138, %f9105, %f9137;
	cvt.rn.f32.u16 	%f9139, %rs1507;
	cvt.rn.f32.u16 	%f9140, %rs1508;
	cvt.rn.f32.u16 	%f9141, %rs1509;
	sub.f32 	%f9142, %f9139, %f12204;
	sub.f32 	%f9143, %f9140, %f12203;
	sub.f32 	%f9144, %f9141, %f12202;
	mul.f32 	%f9145, %f12553, %f9143;
	fma.rn.f32 	%f9146, %f12552, %f9142, %f9145;
	fma.rn.f32 	%f9147, %f12554, %f9144, %f9146;
	mul.f32 	%f9148, %f12551, %f9147;
	max.f32 	%f9149, %f9148, 0f00000000;
	min.f32 	%f9150, %f9149, 0f3F800000;
	mul.f32 	%f9151, %f986, %f9150;
	cvt.rni.u32.f32 	%r2670, %f9151;
	cvt.rn.f32.u32 	%f9152, %r2670;
	mul.f32 	%f9153, %f987, %f9152;
	cvt.rni.f32.f32 	%f9154, %f9153;
	sub.f32 	%f9155, %f9055, %f9154;
	mul.f32 	%f9156, %f12204, %f9155;
	fma.rn.f32 	%f9157, %f12200, %f9154, %f9156;
	mul.f32 	%f9158, %f9157, 0f3C800000;
	mul.f32 	%f9159, %f12203, %f9155;
	fma.rn.f32 	%f9160, %f12199, %f9154, %f9159;
	mul.f32 	%f9161, %f9160, 0f3C800000;
	mul.f32 	%f9162, %f12202, %f9155;
	fma.rn.f32 	%f9163, %f956, %f9154, %f9162;
	mul.f32 	%f9164, %f9163, 0f3C800000;
	sub.f32 	%f9165, %f9139, %f9158;
	sub.f32 	%f9166, %f9140, %f9161;
	sub.f32 	%f9167, %f9141, %f9164;
	mul.f32 	%f9168, %f9166, %f9166;
	fma.rn.f32 	%f9169, %f9165, %f9165, %f9168;
	fma.rn.f32 	%f9170, %f9167, %f9167, %f9169;
	add.f32 	%f12572, %f9138, %f9170;
	add.s32 	%r8087, %r8087, 4;
	and.b32  	%r8086, %r7967, 65532;
	setp.eq.s32 	%p345, %r8087, %r8086;
	@%p345 bra 	$L__BB0_499;
	bra.uni 	$L__BB0_498;
$L__BB0_499:
	and.b32  	%r321, %r7967, 3;
	setp.eq.s32 	%p346, %r321, 0;
	@%p346 bra 	$L__BB0_513;
	setp.eq.s32 	%p347, %r321, 1;
	@%p347 bra 	$L__BB0_502;
	mul.wide.u32 	%rd403, %r8086, 4;
	add.s64 	%rd404, %rd13, %rd403;
	.pragma "used_bytes_mask 7";
	ld.local.u32 	%r2671, [%rd404];
	bfe.u32 	%r2672, %r2671, 0, 8;
	cvt.u16.u32 	%rs1510, %r2672;
	and.b16  	%rs1511, %rs1510, 255;
	bfe.u32 	%r2673, %r2671, 8, 8;
	cvt.u16.u32 	%rs1512, %r2673;
	and.b16  	%rs1513, %rs1512, 255;
	bfe.u32 	%r2674, %r2671, 16, 8;
	cvt.u16.u32 	%rs1514, %r2674;
	and.b16  	%rs1515, %rs1514, 255;
	cvt.rn.f32.u16 	%f9172, %rs1511;
	cvt.rn.f32.u16 	%f9173, %rs1513;
	cvt.rn.f32.u16 	%f9174, %rs1515;
	sub.f32 	%f9175, %f9172, %f12204;
	sub.f32 	%f9176, %f9173, %f12203;
	sub.f32 	%f9177, %f9174, %f12202;
	mul.f32 	%f9178, %f12553, %f9176;
	fma.rn.f32 	%f9179, %f12552, %f9175, %f9178;
	fma.rn.f32 	%f9180, %f12554, %f9177, %f9179;
	mul.f32 	%f9181, %f12551, %f9180;
	max.f32 	%f9182, %f9181, 0f00000000;
	min.f32 	%f9183, %f9182, 0f3F800000;
	mul.f32 	%f9184, %f986, %f9183;
	cvt.rni.u32.f32 	%r2675, %f9184;
	cvt.rn.f32.u32 	%f9185, %r2675;
	mul.f32 	%f9186, %f987, %f9185;
	cvt.rni.f32.f32 	%f9187, %f9186;
	mov.f32 	%f9188, 0f42800000;
	sub.f32 	%f9189, %f9188, %f9187;
	mul.f32 	%f9190, %f12204, %f9189;
	fma.rn.f32 	%f9191, %f12200, %f9187, %f9190;
	mul.f32 	%f9192, %f9191, 0f3C800000;
	mul.f32 	%f9193, %f12203, %f9189;
	fma.rn.f32 	%f9194, %f12199, %f9187, %f9193;
	mul.f32 	%f9195, %f9194, 0f3C800000;
	mul.f32 	%f9196, %f12202, %f9189;
	fma.rn.f32 	%f9197, %f956, %f9187, %f9196;
	mul.f32 	%f9198, %f9197, 0f3C800000;
	sub.f32 	%f9199, %f9172, %f9192;
	sub.f32 	%f9200, %f9173, %f9195;
	sub.f32 	%f9201, %f9174, %f9198;
	mul.f32 	%f9202, %f9200, %f9200;
	fma.rn.f32 	%f9203, %f9199, %f9199, %f9202;
	fma.rn.f32 	%f9204, %f9201, %f9201, %f9203;
	add.f32 	%f9205, %f12572, %f9204;
	.pragma "used_bytes_mask 7";
	ld.local.u32 	%r2676, [%rd404+4];
	bfe.u32 	%r2677, %r2676, 0, 8;
	cvt.u16.u32 	%rs1516, %r2677;
	and.b16  	%rs1517, %rs1516, 255;
	bfe.u32 	%r2678, %r2676, 8, 8;
	cvt.u16.u32 	%rs1518, %r2678;
	and.b16  	%rs1519, %rs1518, 255;
	bfe.u32 	%r2679, %r2676, 16, 8;
	cvt.u16.u32 	%rs1520, %r2679;
	and.b16  	%rs1521, %rs1520, 255;
	cvt.rn.f32.u16 	%f9206, %rs1517;
	cvt.rn.f32.u16 	%f9207, %rs1519;
	cvt.rn.f32.u16 	%f9208, %rs1521;
	sub.f32 	%f9209, %f9206, %f12204;
	sub.f32 	%f9210, %f9207, %f12203;
	sub.f32 	%f9211, %f9208, %f12202;
	mul.f32 	%f9212, %f12553, %f9210;
	fma.rn.f32 	%f9213, %f12552, %f9209, %f9212;
	fma.rn.f32 	%f9214, %f12554, %f9211, %f9213;
	mul.f32 	%f9215, %f12551, %f9214;
	max.f32 	%f9216, %f9215, 0f00000000;
	min.f32 	%f9217, %f9216, 0f3F800000;
	mul.f32 	%f9218, %f986, %f9217;
	cvt.rni.u32.f32 	%r2680, %f9218;
	cvt.rn.f32.u32 	%f9219, %r2680;
	mul.f32 	%f9220, %f987, %f9219;
	cvt.rni.f32.f32 	%f9221, %f9220;
	sub.f32 	%f9222, %f9188, %f9221;
	mul.f32 	%f9223, %f12204, %f9222;
	fma.rn.f32 	%f9224, %f12200, %f9221, %f9223;
	mul.f32 	%f9225, %f9224, 0f3C800000;
	mul.f32 	%f9226, %f12203, %f9222;
	fma.rn.f32 	%f9227, %f12199, %f9221, %f9226;
	mul.f32 	%f9228, %f9227, 0f3C800000;
	mul.f32 	%f9229, %f12202, %f9222;
	fma.rn.f32 	%f9230, %f956, %f9221, %f9229;
	mul.f32 	%f9231, %f9230, 0f3C800000;
	sub.f32 	%f9232, %f9206, %f9225;
	sub.f32 	%f9233, %f9207, %f9228;
	sub.f32 	%f9234, %f9208, %f9231;
	mul.f32 	%f9235, %f9233, %f9233;
	fma.rn.f32 	%f9236, %f9232, %f9232, %f9235;
	fma.rn.f32 	%f9237, %f9234, %f9234, %f9236;
	add.f32 	%f12572, %f9205, %f9237;
	add.s32 	%r8086, %r8086, 2;
$L__BB0_502:
	and.b32  	%r2681, %r7967, 1;
	setp.eq.b32 	%p348, %r2681, 1;
	not.pred 	%p349, %p348;
	@%p349 bra 	$L__BB0_513;
	mul.wide.u32 	%rd405, %r8086, 4;
	add.s64 	%rd406, %rd13, %rd405;
	.pragma "used_bytes_mask 7";
	ld.local.u32 	%r2682, [%rd406];
	bfe.u32 	%r2683, %r2682, 0, 8;
	cvt.u16.u32 	%rs1522, %r2683;
	and.b16  	%rs1523, %rs1522, 255;
	bfe.u32 	%r2684, %r2682, 8, 8;
	cvt.u16.u32 	%rs1524, %r2684;
	and.b16  	%rs1525, %rs1524, 255;
	bfe.u32 	%r2685, %r2682, 16, 8;
	cvt.u16.u32 	%rs1526, %r2685;
	and.b16  	%rs1527, %rs1526, 255;
	cvt.rn.f32.u16 	%f9238, %rs1523;
	cvt.rn.f32.u16 	%f9239, %rs1525;
	cvt.rn.f32.u16 	%f9240, %rs1527;
	sub.f32 	%f9241, %f9238, %f12204;
	sub.f32 	%f9242, %f9239, %f12203;
	sub.f32 	%f9243, %f9240, %f12202;
	mul.f32 	%f9244, %f12553, %f9242;
	fma.rn.f32 	%f9245, %f12552, %f9241, %f9244;
	fma.rn.f32 	%f9246, %f12554, %f9243, %f9245;
	mul.f32 	%f9247, %f12551, %f9246;
	max.f32 	%f9248, %f9247, 0f00000000;
	min.f32 	%f9249, %f9248, 0f3F800000;
	mul.f32 	%f9250, %f986, %f9249;
	cvt.rni.u32.f32 	%r2686, %f9250;
	cvt.rn.f32.u32 	%f9251, %r2686;
	mul.f32 	%f9252, %f987, %f9251;
	cvt.rni.f32.f32 	%f9253, %f9252;
	mov.f32 	%f9254, 0f42800000;
	sub.f32 	%f9255, %f9254, %f9253;
	mul.f32 	%f9256, %f12204, %f9255;
	fma.rn.f32 	%f9257, %f12200, %f9253, %f9256;
	mul.f32 	%f9258, %f9257, 0f3C800000;
	mul.f32 	%f9259, %f12203, %f9255;
	fma.rn.f32 	%f9260, %f12199, %f9253, %f9259;
	mul.f32 	%f9261, %f9260, 0f3C800000;
	mul.f32 	%f9262, %f12202, %f9255;
	fma.rn.f32 	%f9263, %f956, %f9253, %f9262;
	mul.f32 	%f9264, %f9263, 0f3C800000;
	sub.f32 	%f9265, %f9238, %f9258;
	sub.f32 	%f9266, %f9239, %f9261;
	sub.f32 	%f9267, %f9240, %f9264;
	mul.f32 	%f9268, %f9266, %f9266;
	fma.rn.f32 	%f9269, %f9265, %f9265, %f9268;
	fma.rn.f32 	%f9270, %f9267, %f9267, %f9269;
	add.f32 	%f12572, %f12572, %f9270;
	bra.uni 	$L__BB0_513;
$L__BB0_504:
	sub.f32 	%f996, %f12200, %f12204;
	sub.f32 	%f997, %f12199, %f12203;
	sub.f32 	%f998, %f956, %f12202;
	sub.f32 	%f999, %f12197, %f12201;
	mul.f32 	%f8898, %f997, %f997;
	fma.rn.f32 	%f8899, %f996, %f996, %f8898;
	fma.rn.f32 	%f8900, %f998, %f998, %f8899;
	fma.rn.f32 	%f1000, %f999, %f999, %f8900;
	setp.lt.f32 	%p336, %f1000, 0f34000000;
	mov.f32 	%f12560, 0f00000000;
	mov.f32 	%f12561, %f12560;
	mov.f32 	%f12562, %f12560;
	mov.f32 	%f12563, %f12560;
	mov.f32 	%f12564, %f12560;
	@%p336 bra 	$L__BB0_506;
	rsqrt.approx.f32 	%f12560, %f1000;
	mul.f32 	%f12561, %f996, %f12560;
	mul.f32 	%f12562, %f997, %f12560;
	mul.f32 	%f12563, %f998, %f12560;
	mul.f32 	%f12564, %f999, %f12560;
$L__BB0_506:
	cvt.rn.f32.u32 	%f8902, %r316;
	add.f32 	%f1011, %f8902, 0fBF800000;
	mov.f32 	%f8903, 0f42800000;
	div.rn.f32 	%f1012, %f8903, %f1011;
	mov.f32 	%f12572, 0f00000000;
	@%p24 bra 	$L__BB0_513;
	setp.eq.s32 	%p338, %r89, 0;
	mov.f32 	%f12572, 0f00000000;
	mov.b64 	%rd1399, 0;
	@%p338 bra 	$L__BB0_511;
	mov.f32 	%f12572, 0f00000000;
	mov.b32 	%r8088, 0;
$L__BB0_509:
	mul.wide.u32 	%rd397, %r8088, 4;
	add.s64 	%rd398, %rd13, %rd397;
	ld.local.v2.b32 	{%r2630, %r2631}, [%rd398];
	bfe.u32 	%r2632, %r2631, 24, 8;
	cvt.u16.u32 	%rs1462, %r2632;
	bfe.u32 	%r2633, %r2631, 16, 8;
	cvt.u16.u32 	%rs1463, %r2633;
	bfe.u32 	%r2634, %r2631, 8, 8;
	cvt.u16.u32 	%rs1464, %r2634;
	bfe.u32 	%r2635, %r2631, 0, 8;
	cvt.u16.u32 	%rs1465, %r2635;
	bfe.u32 	%r2636, %r2630, 24, 8;
	cvt.u16.u32 	%rs1466, %r2636;
	bfe.u32 	%r2637, %r2630, 16, 8;
	cvt.u16.u32 	%rs1467, %r2637;
	bfe.u32 	%r2638, %r2630, 8, 8;
	cvt.u16.u32 	%rs1468, %r2638;
	bfe.u32 	%r2639, %r2630, 0, 8;
	cvt.u16.u32 	%rs1469, %r2639;
	and.b16  	%rs1470, %rs1469, 255;
	and.b16  	%rs1471, %rs1468, 255;
	and.b16  	%rs1472, %rs1467, 255;
	and.b16  	%rs1473, %rs1466, 255;
	and.b16  	%rs1474, %rs1465, 255;
	and.b16  	%rs1475, %rs1464, 255;
	and.b16  	%rs1476, %rs1463, 255;
	and.b16  	%rs1477, %rs1462, 255;
	cvt.rn.f32.u16 	%f8907, %rs1470;
	cvt.rn.f32.u16 	%f8908, %rs1471;
	cvt.rn.f32.u16 	%f8909, %rs1472;
	cvt.rn.f32.u16 	%f8910, %rs1473;
	sub.f32 	%f8911, %f8907, %f12204;
	sub.f32 	%f8912, %f8908, %f12203;
	sub.f32 	%f8913, %f8909, %f12202;
	sub.f32 	%f8914, %f8910, %f12201;
	mul.f32 	%f8915, %f12562, %f8912;
	fma.rn.f32 	%f8916, %f12561, %f8911, %f8915;
	fma.rn.f32 	%f8917, %f12563, %f8913, %f8916;
	fma.rn.f32 	%f8918, %f12564, %f8914, %f8917;
	mul.f32 	%f8919, %f12560, %f8918;
	max.f32 	%f8920, %f8919, 0f00000000;
	min.f32 	%f8921, %f8920, 0f3F800000;
	mul.f32 	%f8922, %f1011, %f8921;
	cvt.rni.u32.f32 	%r2640, %f8922;
	cvt.rn.f32.u32 	%f8923, %r2640;
	mul.f32 	%f8924, %f1012, %f8923;
	cvt.rni.f32.f32 	%f8925, %f8924;
	mov.f32 	%f8926, 0f42800000;
	sub.f32 	%f8927, %f8926, %f8925;
	mul.f32 	%f8928, %f12204, %f8927;
	fma.rn.f32 	%f8929, %f12200, %f8925, %f8928;
	mul.f32 	%f8930, %f8929, 0f3C800000;
	mul.f32 	%f8931, %f12203, %f8927;
	fma.rn.f32 	%f8932, %f12199, %f8925, %f8931;
	mul.f32 	%f8933, %f8932, 0f3C800000;
	mul.f32 	%f8934, %f12202, %f8927;
	fma.rn.f32 	%f8935, %f956, %f8925, %f8934;
	mul.f32 	%f8936, %f8935, 0f3C800000;
	mul.f32 	%f8937, %f12201, %f8927;
	fma.rn.f32 	%f8938, %f12197, %f8925, %f8937;
	mul.f32 	%f8939, %f8938, 0f3C800000;
	sub.f32 	%f8940, %f8907, %f8930;
	sub.f32 	%f8941, %f8908, %f8933;
	sub.f32 	%f8942, %f8909, %f8936;
	sub.f32 	%f8943, %f8910, %f8939;
	mul.f32 	%f8944, %f8941, %f8941;
	fma.rn.f32 	%f8945, %f8940, %f8940, %f8944;
	fma.rn.f32 	%f8946, %f8942, %f8942, %f8945;
	fma.rn.f32 	%f8947, %f8943, %f8943, %f8946;
	add.f32 	%f8948, %f12572, %f8947;
	cvt.rn.f32.u16 	%f8949, %rs1474;
	cvt.rn.f32.u16 	%f8950, %rs1475;
	cvt.rn.f32.u16 	%f8951, %rs1476;
	cvt.rn.f32.u16 	%f8952, %rs1477;
	sub.f32 	%f8953, %f8949, %f12204;
	sub.f32 	%f8954, %f8950, %f12203;
	sub.f32 	%f8955, %f8951, %f12202;
	sub.f32 	%f8956, %f8952, %f12201;
	mul.f32 	%f8957, %f12562, %f8954;
	fma.rn.f32 	%f8958, %f12561, %f8953, %f8957;
	fma.rn.f32 	%f8959, %f12563, %f8955, %f8958;
	fma.rn.f32 	%f8960, %f12564, %f8956, %f8959;
	mul.f32 	%f8961, %f12560, %f8960;
	max.f32 	%f8962, %f8961, 0f00000000;
	min.f32 	%f8963, %f8962, 0f3F800000;
	mul.f32 	%f8964, %f1011, %f8963;
	cvt.rni.u32.f32 	%r2641, %f8964;
	cvt.rn.f32.u32 	%f8965, %r2641;
	mul.f32 	%f8966, %f1012, %f8965;
	cvt.rni.f32.f32 	%f8967, %f8966;
	sub.f32 	%f8968, %f8926, %f8967;
	mul.f32 	%f8969, %f12204, %f8968;
	fma.rn.f32 	%f8970, %f12200, %f8967, %f8969;
	mul.f32 	%f8971, %f8970, 0f3C800000;
	mul.f32 	%f8972, %f12203, %f8968;
	fma.rn.f32 	%f8973, %f12199, %f8967, %f8972;
	mul.f32 	%f8974, %f8973, 0f3C800000;
	mul.f32 	%f8975, %f12202, %f8968;
	fma.rn.f32 	%f8976, %f956, %f8967, %f8975;
	mul.f32 	%f8977, %f8976, 0f3C800000;
	mul.f32 	%f8978, %f12201, %f8968;
	fma.rn.f32 	%f8979, %f12197, %f8967, %f8978;
	mul.f32 	%f8980, %f8979, 0f3C800000;
	sub.f32 	%f8981, %f8949, %f8971;
	sub.f32 	%f8982, %f8950, %f8974;
	sub.f32 	%f8983, %f8951, %f8977;
	sub.f32 	%f8984, %f8952, %f8980;
	mul.f32 	%f8985, %f8982, %f8982;
	fma.rn.f32 	%f8986, %f8981, %f8981, %f8985;
	fma.rn.f32 	%f8987, %f8983, %f8983, %f8986;
	fma.rn.f32 	%f8988, %f8984, %f8984, %f8987;
	add.f32 	%f12572, %f8948, %f8988;
	add.s32 	%r8088, %r8088, 2;
	and.b32  	%r329, %r7967, 65534;
	setp.eq.s32 	%p339, %r8088, %r329;
	@%p339 bra 	$L__BB0_510;
	bra.uni 	$L__BB0_509;
$L__BB0_510:
	cvt.u64.u32 	%rd1399, %r329;
$L__BB0_511:
	and.b32  	%r2642, %r7967, 1;
	setp.eq.b32 	%p340, %r2642, 1;
	not.pred 	%p341, %p340;
	@%p341 bra 	$L__BB0_513;
	shl.b64 	%rd399, %rd1399, 2;
	add.s64 	%rd400, %rd13, %rd399;
	ld.local.u32 	%r2643, [%rd400];
	bfe.u32 	%r2644, %r2643, 0, 8;
	cvt.u16.u32 	%rs1478, %r2644;
	and.b16  	%rs1479, %rs1478, 255;
	bfe.u32 	%r2645, %r2643, 8, 8;
	cvt.u16.u32 	%rs1480, %r2645;
	and.b16  	%rs1481, %rs1480, 255;
	bfe.u32 	%r2646, %r2643, 16, 8;
	cvt.u16.u32 	%rs1482, %r2646;
	and.b16  	%rs1483, %rs1482, 255;
	bfe.u32 	%r2647, %r2643, 24, 8;
	cvt.u16.u32 	%rs1484, %r2647;
	and.b16  	%rs1485, %rs1484, 255;
	cvt.rn.f32.u16 	%f8989, %rs1479;
	cvt.rn.f32.u16 	%f8990, %rs1481;
	cvt.rn.f32.u16 	%f8991, %rs1483;
	cvt.rn.f32.u16 	%f8992, %rs1485;
	sub.f32 	%f8993, %f8989, %f12204;
	sub.f32 	%f8994, %f8990, %f12203;
	sub.f32 	%f8995, %f8991, %f12202;
	sub.f32 	%f8996, %f8992, %f12201;
	mul.f32 	%f8997, %f12562, %f8994;
	fma.rn.f32 	%f8998, %f12561, %f8993, %f8997;
	fma.rn.f32 	%f8999, %f12563, %f8995, %f8998;
	fma.rn.f32 	%f9000, %f12564, %f8996, %f8999;
	mul.f32 	%f9001, %f12560, %f9000;
	max.f32 	%f9002, %f9001, 0f00000000;
	min.f32 	%f9003, %f9002, 0f3F800000;
	mul.f32 	%f9004, %f1011, %f9003;
	cvt.rni.u32.f32 	%r2648, %f9004;
	cvt.rn.f32.u32 	%f9005, %r2648;
	mul.f32 	%f9006, %f1012, %f9005;
	cvt.rni.f32.f32 	%f9007, %f9006;
	mov.f32 	%f9008, 0f42800000;
	sub.f32 	%f9009, %f9008, %f9007;
	mul.f32 	%f9010, %f12204, %f9009;
	fma.rn.f32 	%f9011, %f12200, %f9007, %f9010;
	mul.f32 	%f9012, %f9011, 0f3C800000;
	mul.f32 	%f9013, %f12203, %f9009;
	fma.rn.f32 	%f9014, %f12199, %f9007, %f9013;
	mul.f32 	%f9015, %f9014, 0f3C800000;
	mul.f32 	%f9016, %f12202, %f9009;
	fma.rn.f32 	%f9017, %f956, %f9007, %f9016;
	mul.f32 	%f9018, %f9017, 0f3C800000;
	mul.f32 	%f9019, %f12201, %f9009;
	fma.rn.f32 	%f9020, %f12197, %f9007, %f9019;
	mul.f32 	%f9021, %f9020, 0f3C800000;
	sub.f32 	%f9022, %f8989, %f9012;
	sub.f32 	%f9023, %f8990, %f9015;
	sub.f32 	%f9024, %f8991, %f9018;
	sub.f32 	%f9025, %f8992, %f9021;
	mul.f32 	%f9026, %f9023, %f9023;
	fma.rn.f32 	%f9027, %f9022, %f9022, %f9026;
	fma.rn.f32 	%f9028, %f9024, %f9024, %f9027;
	fma.rn.f32 	%f9029, %f9025, %f9025, %f9028;
	add.f32 	%f12572, %f12572, %f9029;
$L__BB0_513:
	mov.u32 	%r335, %r12;
	@%p33 bra 	$L__BB0_515;
	ld.const.u32 	%r335, [%rd16+56];
$L__BB0_515:
	@%p34 bra 	$L__BB0_527;
	sub.f32 	%f1025, %f12200, %f12204;
	sub.f32 	%f1026, %f12199, %f12203;
	sub.f32 	%f1027, %f957, %f12202;
	mul.f32 	%f9887, %f1026, %f1026;
	fma.rn.f32 	%f9888, %f1025, %f1025, %f9887;
	fma.rn.f32 	%f1028, %f1027, %f1027, %f9888;
	setp.lt.f32 	%p375, %f1028, 0f34000000;
	mov.f32 	%f12573, 0f00000000;
	mov.f32 	%f12574, %f12573;
	mov.f32 	%f12575, %f12573;
	mov.f32 	%f12576, %f12573;
	@%p375 bra 	$L__BB0_518;
	rsqrt.approx.f32 	%f12573, %f1028;
	mul.f32 	%f12574, %f1025, %f12573;
	mul.f32 	%f12575, %f1026, %f12573;
	mul.f32 	%f12576, %f1027, %f12573;
$L__BB0_518:
	cvt.rn.f32.u32 	%f9890, %r335;
	add.f32 	%f1037, %f9890, 0fBF800000;
	mov.f32 	%f9891, 0f42800000;
	div.rn.f32 	%f1038, %f9891, %f1037;
	mov.f32 	%f12599, 0f00000000;
	@%p24 bra 	$L__BB0_548;
	setp.lt.u32 	%p377, %r89, 3;
	mov.f32 	%f12599, 0f00000000;
	mov.b32 	%r8098, 0;
	@%p377 bra 	$L__BB0_522;
	mov.f32 	%f12599, 0f00000000;
	mov.b32 	%r8092, 0;
$L__BB0_521:
	.pragma "nounroll";
	mul.wide.u32 	%rd424, %r8092, 4;
	add.s64 	%rd425, %rd13, %rd424;
	.pragma "used_bytes_mask 30583";
	ld.local.v4.b32 	{%r2786, %r2787, %r2788, %r2789}, [%rd425];
	bfe.u32 	%r2790, %r2789, 16, 8;
	cvt.u16.u32 	%rs1636, %r2790;
	bfe.u32 	%r2791, %r2789, 8, 8;
	cvt.u16.u32 	%rs1637, %r2791;
	bfe.u32 	%r2792, %r2789, 0, 8;
	cvt.u16.u32 	%rs1638, %r2792;
	bfe.u32 	%r2793, %r2788, 16, 8;
	cvt.u16.u32 	%rs1639, %r2793;
	bfe.u32 	%r2794, %r2788, 8, 8;
	cvt.u16.u32 	%rs1640, %r2794;
	bfe.u32 	%r2795, %r2788, 0, 8;
	cvt.u16.u32 	%rs1641, %r2795;
	bfe.u32 	%r2796, %r2787, 16, 8;
	cvt.u16.u32 	%rs1642, %r2796;
	bfe.u32 	%r2797, %r2787, 8, 8;
	cvt.u16.u32 	%rs1643, %r2797;
	bfe.u32 	%r2798, %r2787, 0, 8;
	cvt.u16.u32 	%rs1644, %r2798;
	bfe.u32 	%r2799, %r2786, 16, 8;
	cvt.u16.u32 	%rs1645, %r2799;
	bfe.u32 	%r2800, %r2786, 8, 8;
	cvt.u16.u32 	%rs1646, %r2800;
	bfe.u32 	%r2801, %r2786, 0, 8;
	cvt.u16.u32 	%rs1647, %r2801;
	and.b16  	%rs1648, %rs1647, 255;
	and.b16  	%rs1649, %rs1646, 255;
	and.b16  	%rs1650, %rs1645, 255;
	and.b16  	%rs1651, %rs1644, 255;
	and.b16  	%rs1652, %rs1643, 255;
	and.b16  	%rs1653, %rs1642, 255;
	and.b16  	%rs1654, %rs1641, 255;
	and.b16  	%rs1655, %rs1640, 255;
	and.b16  	%rs1656, %rs1639, 255;
	and.b16  	%rs1657, %rs1638, 255;
	and.b16  	%rs1658, %rs1637, 255;
	and.b16  	%rs1659, %rs1636, 255;
	cvt.rn.f32.u16 	%f9895, %rs1648;
	cvt.rn.f32.u16 	%f9896, %rs1649;
	cvt.rn.f32.u16 	%f9897, %rs1650;
	sub.f32 	%f9898, %f9895, %f12204;
	sub.f32 	%f9899, %f9896, %f12203;
	sub.f32 	%f9900, %f9897, %f12202;
	mul.f32 	%f9901, %f12575, %f9899;
	fma.rn.f32 	%f9902, %f12574, %f9898, %f9901;
	fma.rn.f32 	%f9903, %f12576, %f9900, %f9902;
	mul.f32 	%f9904, %f12573, %f9903;
	max.f32 	%f9905, %f9904, 0f00000000;
	min.f32 	%f9906, %f9905, 0f3F800000;
	mul.f32 	%f9907, %f1037, %f9906;
	cvt.rni.u32.f32 	%r2802, %f9907;
	cvt.rn.f32.u32 	%f9908, %r2802;
	mul.f32 	%f9909, %f1038, %f9908;
	cvt.rni.f32.f32 	%f9910, %f9909;
	mov.f32 	%f9911, 0f42800000;
	sub.f32 	%f9912, %f9911, %f9910;
	mul.f32 	%f9913, %f12204, %f9912;
	fma.rn.f32 	%f9914, %f12200, %f9910, %f9913;
	mul.f32 	%f9915, %f9914, 0f3C800000;
	mul.f32 	%f9916, %f12203, %f9912;
	fma.rn.f32 	%f9917, %f12199, %f9910, %f9916;
	mul.f32 	%f9918, %f9917, 0f3C800000;
	mul.f32 	%f9919, %f12202, %f9912;
	fma.rn.f32 	%f9920, %f957, %f9910, %f9919;
	mul.f32 	%f9921, %f9920, 0f3C800000;
	sub.f32 	%f9922, %f9895, %f9915;
	sub.f32 	%f9923, %f9896, %f9918;
	sub.f32 	%f9924, %f9897, %f9921;
	mul.f32 	%f9925, %f9923, %f9923;
	fma.rn.f32 	%f9926, %f9922, %f9922, %f9925;
	fma.rn.f32 	%f9927, %f9924, %f9924, %f9926;
	add.f32 	%f9928, %f12599, %f9927;
	cvt.rn.f32.u16 	%f9929, %rs1651;
	cvt.rn.f32.u16 	%f9930, %rs1652;
	cvt.rn.f32.u16 	%f9931, %rs1653;
	sub.f32 	%f9932, %f9929, %f12204;
	sub.f32 	%f9933, %f9930, %f12203;
	sub.f32 	%f9934, %f9931, %f12202;
	mul.f32 	%f9935, %f12575, %f9933;
	fma.rn.f32 	%f9936, %f12574, %f9932, %f9935;
	fma.rn.f32 	%f9937, %f12576, %f9934, %f9936;
	mul.f32 	%f9938, %f12573, %f9937;
	max.f32 	%f9939, %f9938, 0f00000000;
	min.f32 	%f9940, %f9939, 0f3F800000;
	mul.f32 	%f9941, %f1037, %f9940;
	cvt.rni.u32.f32 	%r2803, %f9941;
	cvt.rn.f32.u32 	%f9942, %r2803;
	mul.f32 	%f9943, %f1038, %f9942;
	cvt.rni.f32.f32 	%f9944, %f9943;
	sub.f32 	%f9945, %f9911, %f9944;
	mul.f32 	%f9946, %f12204, %f9945;
	fma.rn.f32 	%f9947, %f12200, %f9944, %f9946;
	mul.f32 	%f9948, %f9947, 0f3C800000;
	mul.f32 	%f9949, %f12203, %f9945;
	fma.rn.f32 	%f9950, %f12199, %f9944, %f9949;
	mul.f32 	%f9951, %f9950, 0f3C800000;
	mul.f32 	%f9952, %f12202, %f9945;
	fma.rn.f32 	%f9953, %f957, %f9944, %f9952;
	mul.f32 	%f9954, %f9953, 0f3C800000;
	sub.f32 	%f9955, %f9929, %f9948;
	sub.f32 	%f9956, %f9930, %f9951;
	sub.f32 	%f9957, %f9931, %f9954;
	mul.f32 	%f9958, %f9956, %f9956;
	fma.rn.f32 	%f9959, %f9955, %f9955, %f9958;
	fma.rn.f32 	%f9960, %f9957, %f9957, %f9959;
	add.f32 	%f9961, %f9928, %f9960;
	cvt.rn.f32.u16 	%f9962, %rs1654;
	cvt.rn.f32.u16 	%f9963, %rs1655;
	cvt.rn.f32.u16 	%f9964, %rs1656;
	sub.f32 	%f9965, %f9962, %f12204;
	sub.f32 	%f9966, %f9963, %f12203;
	sub.f32 	%f9967, %f9964, %f12202;
	mul.f32 	%f9968, %f12575, %f9966;
	fma.rn.f32 	%f9969, %f12574, %f9965, %f9968;
	fma.rn.f32 	%f9970, %f12576, %f9967, %f9969;
	mul.f32 	%f9971, %f12573, %f9970;
	max.f32 	%f9972, %f9971, 0f00000000;
	min.f32 	%f9973, %f9972, 0f3F800000;
	mul.f32 	%f9974, %f1037, %f9973;
	cvt.rni.u32.f32 	%r2804, %f9974;
	cvt.rn.f32.u32 	%f9975, %r2804;
	mul.f32 	%f9976, %f1038, %f9975;
	cvt.rni.f32.f32 	%f9977, %f9976;
	sub.f32 	%f9978, %f9911, %f9977;
	mul.f32 	%f9979, %f12204, %f9978;
	fma.rn.f32 	%f9980, %f12200, %f9977, %f9979;
	mul.f32 	%f9981, %f9980, 0f3C800000;
	mul.f32 	%f9982, %f12203, %f9978;
	fma.rn.f32 	%f9983, %f12199, %f9977, %f9982;
	mul.f32 	%f9984, %f9983, 0f3C800000;
	mul.f32 	%f9985, %f12202, %f9978;
	fma.rn.f32 	%f9986, %f957, %f9977, %f9985;
	mul.f32 	%f9987, %f9986, 0f3C800000;
	sub.f32 	%f9988, %f9962, %f9981;
	sub.f32 	%f9989, %f9963, %f9984;
	sub.f32 	%f9990, %f9964, %f9987;
	mul.f32 	%f9991, %f9989, %f9989;
	fma.rn.f32 	%f9992, %f9988, %f9988, %f9991;
	fma.rn.f32 	%f9993, %f9990, %f9990, %f9992;
	add.f32 	%f9994, %f9961, %f9993;
	cvt.rn.f32.u16 	%f9995, %rs1657;
	cvt.rn.f32.u16 	%f9996, %rs1658;
	cvt.rn.f32.u16 	%f9997, %rs1659;
	sub.f32 	%f9998, %f9995, %f12204;
	sub.f32 	%f9999, %f9996, %f12203;
	sub.f32 	%f10000, %f9997, %f12202;
	mul.f32 	%f10001, %f12575, %f9999;
	fma.rn.f32 	%f10002, %f12574, %f9998, %f10001;
	fma.rn.f32 	%f10003, %f12576, %f10000, %f10002;
	mul.f32 	%f10004, %f12573, %f10003;
	max.f32 	%f10005, %f10004, 0f00000000;
	min.f32 	%f10006, %f10005, 0f3F800000;
	mul.f32 	%f10007, %f1037, %f10006;
	cvt.rni.u32.f32 	%r2805, %f10007;
	cvt.rn.f32.u32 	%f10008, %r2805;
	mul.f32 	%f10009, %f1038, %f10008;
	cvt.rni.f32.f32 	%f10010, %f10009;
	sub.f32 	%f10011, %f9911, %f10010;
	mul.f32 	%f10012, %f12204, %f10011;
	fma.rn.f32 	%f10013, %f12200, %f10010, %f10012;
	mul.f32 	%f10014, %f10013, 0f3C800000;
	mul.f32 	%f10015, %f12203, %f10011;
	fma.rn.f32 	%f10016, %f12199, %f10010, %f10015;
	mul.f32 	%f10017, %f10016, 0f3C800000;
	mul.f32 	%f10018, %f12202, %f10011;
	fma.rn.f32 	%f10019, %f957, %f10010, %f10018;
	mul.f32 	%f10020, %f10019, 0f3C800000;
	sub.f32 	%f10021, %f9995, %f10014;
	sub.f32 	%f10022, %f9996, %f10017;
	sub.f32 	%f10023, %f9997, %f10020;
	mul.f32 	%f10024, %f10022, %f10022;
	fma.rn.f32 	%f10025, %f10021, %f10021, %f10024;
	fma.rn.f32 	%f10026, %f10023, %f10023, %f10025;
	add.f32 	%f12599, %f9994, %f10026;
	add.s32 	%r8092, %r8092, 4;
	and.b32  	%r8098, %r7967, 65532;
	setp.eq.s32 	%p378, %r8092, %r8098;
	@%p378 bra 	$L__BB0_522;
	bra.uni 	$L__BB0_521;
$L__BB0_522:
	and.b32  	%r350, %r7967, 3;
	setp.eq.s32 	%p379, %r350, 0;
	@%p379 bra 	$L__BB0_548;
	setp.eq.s32 	%p380, %r350, 1;
	@%p380 bra 	$L__BB0_525;
	mul.wide.u32 	%rd426, %r8098, 4;
	add.s64 	%rd427, %rd13, %rd426;
	.pragma "used_bytes_mask 7";
	ld.local.u32 	%r2806, [%rd427];
	bfe.u32 	%r2807, %r2806, 0, 8;
	cvt.u16.u32 	%rs1660, %r2807;
	and.b16  	%rs1661, %rs1660, 255;
	bfe.u32 	%r2808, %r2806, 8, 8;
	cvt.u16.u32 	%rs1662, %r2808;
	and.b16  	%rs1663, %rs1662, 255;
	bfe.u32 	%r2809, %r2806, 16, 8;
	cvt.u16.u32 	%rs1664, %r2809;
	and.b16  	%rs1665, %rs1664, 255;
	cvt.rn.f32.u16 	%f10028, %rs1661;
	cvt.rn.f32.u16 	%f10029, %rs1663;
	cvt.rn.f32.u16 	%f10030, %rs1665;
	sub.f32 	%f10031, %f10028, %f12204;
	sub.f32 	%f10032, %f10029, %f12203;
	sub.f32 	%f10033, %f10030, %f12202;
	mul.f32 	%f10034, %f12575, %f10032;
	fma.rn.f32 	%f10035, %f12574, %f10031, %f10034;
	fma.rn.f32 	%f10036, %f12576, %f10033, %f10035;
	mul.f32 	%f10037, %f12573, %f10036;
	max.f32 	%f10038, %f10037, 0f00000000;
	min.f32 	%f10039, %f10038, 0f3F800000;
	mul.f32 	%f10040, %f1037, %f10039;
	cvt.rni.u32.f32 	%r2810, %f10040;
	cvt.rn.f32.u32 	%f10041, %r2810;
	mul.f32 	%f10042, %f1038, %f10041;
	cvt.rni.f32.f32 	%f10043, %f10042;
	mov.f32 	%f10044, 0f42800000;
	sub.f32 	%f10045, %f10044, %f10043;
	mul.f32 	%f10046, %f12204, %f10045;
	fma.rn.f32 	%f10047, %f12200, %f10043, %f10046;
	mul.f32 	%f10048, %f10047, 0f3C800000;
	mul.f32 	%f10049, %f12203, %f10045;
	fma.rn.f32 	%f10050, %f12199, %f10043, %f10049;
	mul.f32 	%f10051, %f10050, 0f3C800000;
	mul.f32 	%f10052, %f12202, %f10045;
	fma.rn.f32 	%f10053, %f957, %f10043, %f10052;
	mul.f32 	%f10054, %f10053, 0f3C800000;
	sub.f32 	%f10055, %f10028, %f10048;
	sub.f32 	%f10056, %f10029, %f10051;
	sub.f32 	%f10057, %f10030, %f10054;
	mul.f32 	%f10058, %f10056, %f10056;
	fma.rn.f32 	%f10059, %f10055, %f10055, %f10058;
	fma.rn.f32 	%f10060, %f10057, %f10057, %f10059;
	add.f32 	%f10061, %f12599, %f10060;
	.pragma "used_bytes_mask 7";
	ld.local.u32 	%r2811, [%rd427+4];
	bfe.u32 	%r2812, %r2811, 0, 8;
	cvt.u16.u32 	%rs1666, %r2812;
	and.b16  	%rs1667, %rs1666, 255;
	bfe.u32 	%r2813, %r2811, 8, 8;
	cvt.u16.u32 	%rs1668, %r2813;
	and.b16  	%rs1669, %rs1668, 255;
	bfe.u32 	%r2814, %r2811, 16, 8;
	cvt.u16.u32 	%rs1670, %r2814;
	and.b16  	%rs1671, %rs1670, 255;
	cvt.rn.f32.u16 	%f10062, %rs1667;
	cvt.rn.f32.u16 	%f10063, %rs1669;
	cvt.rn.f32.u16 	%f10064, %rs1671;
	sub.f32 	%f10065, %f10062, %f12204;
	sub.f32 	%f10066, %f10063, %f12203;
	sub.f32 	%f10067, %f10064, %f12202;
	mul.f32 	%f10068, %f12575, %f10066;
	fma.rn.f32 	%f10069, %f12574, %f10065, %f10068;
	fma.rn.f32 	%f10070, %f12576, %f10067, %f10069;
	mul.f32 	%f10071, %f12573, %f10070;
	max.f32 	%f10072, %f10071, 0f00000000;
	min.f32 	%f10073, %f10072, 0f3F800000;
	mul.f32 	%f10074, %f1037, %f10073;
	cvt.rni.u32.f32 	%r2815, %f10074;
	cvt.rn.f32.u32 	%f10075, %r2815;
	mul.f32 	%f10076, %f1038, %f10075;
	cvt.rni.f32.f32 	%f10077, %f10076;
	sub.f32 	%f10078, %f10044, %f10077;
	mul.f32 	%f10079, %f12204, %f10078;
	fma.rn.f32 	%f10080, %f12200, %f10077, %f10079;
	mul.f32 	%f10081, %f10080, 0f3C800000;
	mul.f32 	%f10082, %f12203, %f10078;
	fma.rn.f32 	%f10083, %f12199, %f10077, %f10082;
	mul.f32 	%f10084, %f10083, 0f3C800000;
	mul.f32 	%f10085, %f12202, %f10078;
	fma.rn.f32 	%f10086, %f957, %f10077, %f10085;
	mul.f32 	%f10087, %f10086, 0f3C800000;
	sub.f32 	%f10088, %f10062, %f10081;
	sub.f32 	%f10089, %f10063, %f10084;
	sub.f32 	%f10090, %f10064, %f10087;
	mul.f32 	%f10091, %f10089, %f10089;
	fma.rn.f32 	%f10092, %f10088, %f10088, %f10091;
	fma.rn.f32 	%f10093, %f10090, %f10090, %f10092;
	add.f32 	%f12599, %f10061, %f10093;
	add.s32 	%r8098, %r8098, 2;
$L__BB0_525:
	and.b32  	%r2816, %r7967, 1;
	setp.eq.b32 	%p381, %r2816, 1;
	not.pred 	%p382, %p381;
	@%p382 bra 	$L__BB0_548;
	mul.wide.u32 	%rd428, %r8098, 4;
	add.s64 	%rd429, %rd13, %rd428;
	.pragma "used_bytes_mask 7";
	ld.local.u32 	%r2817, [%rd429];
	bfe.u32 	%r2818, %r2817, 0, 8;
	cvt.u16.u32 	%rs1672, %r2818;
	and.b16  	%rs1673, %rs1672, 255;
	bfe.u32 	%r2819, %r2817, 8, 8;
	cvt.u16.u32 	%rs1674, %r2819;
	and.b16  	%rs1675, %rs1674, 255;
	bfe.u32 	%r2820, %r2817, 16, 8;
	cvt.u16.u32 	%rs1676, %r2820;
	and.b16  	%rs1677, %rs1676, 255;
	cvt.rn.f32.u16 	%f10094, %rs1673;
	cvt.rn.f32.u16 	%f10095, %rs1675;
	cvt.rn.f32.u16 	%f10096, %rs1677;
	sub.f32 	%f10097, %f10094, %f12204;
	sub.f32 	%f10098, %f10095, %f12203;
	sub.f32 	%f10099, %f10096, %f12202;
	mul.f32 	%f10100, %f12575, %f10098;
	fma.rn.f32 	%f10101, %f12574, %f10097, %f10100;
	fma.rn.f32 	%f10102, %f12576, %f10099, %f10101;
	mul.f32 	%f10103, %f12573, %f10102;
	max.f32 	%f10104, %f10103, 0f00000000;
	min.f32 	%f10105, %f10104, 0f3F800000;
	mul.f32 	%f10106, %f1037, %f10105;
	cvt.rni.u32.f32 	%r2821, %f10106;
	cvt.rn.f32.u32 	%f10107, %r2821;
	mul.f32 	%f10108, %f1038, %f10107;
	cvt.rni.f32.f32 	%f10109, %f10108;
	mov.f32 	%f10110, 0f42800000;
	sub.f32 	%f10111, %f10110, %f10109;
	mul.f32 	%f10112, %f12204, %f10111;
	fma.rn.f32 	%f10113, %f12200, %f10109, %f10112;
	mul.f32 	%f10114, %f10113, 0f3C800000;
	mul.f32 	%f10115, %f12203, %f10111;
	fma.rn.f32 	%f10116, %f12199, %f10109, %f10115;
	mul.f32 	%f10117, %f10116, 0f3C800000;
	mul.f32 	%f10118, %f12202, %f10111;
	fma.rn.f32 	%f10119, %f957, %f10109, %f10118;
	mul.f32 	%f10120, %f10119, 0f3C800000;
	sub.f32 	%f10121, %f10094, %f10114;
	sub.f32 	%f10122, %f10095, %f10117;
	sub.f32 	%f10123, %f10096, %f10120;
	mul.f32 	%f10124, %f10122, %f10122;
	fma.rn.f32 	%f10125, %f10121, %f10121, %f10124;
	fma.rn.f32 	%f10126, %f10123, %f10123, %f10125;
	add.f32 	%f12599, %f12599, %f10126;
	bra.uni 	$L__BB0_548;
$L__BB0_527:
	ld.const.u32 	%r2725, [%rd16];
	setp.gt.u32 	%p360, %r2725, 5;
	@%p360 bra 	$L__BB0_539;
	sub.f32 	%f1041, %f12200, %f12204;
	sub.f32 	%f1042, %f12199, %f12203;
	sub.f32 	%f1043, %f957, %f12202;
	mul.f32 	%f9646, %f1042, %f1042;
	fma.rn.f32 	%f9647, %f1041, %f1041, %f9646;
	fma.rn.f32 	%f1044, %f1043, %f1043, %f9647;
	setp.lt.f32 	%p367, %f1044, 0f34000000;
	mov.f32 	%f12578, 0f00000000;
	mov.f32 	%f12579, %f12578;
	mov.f32 	%f12580, %f12578;
	mov.f32 	%f12581, %f12578;
	@%p367 bra 	$L__BB0_530;
	rsqrt.approx.f32 	%f12578, %f1044;
	mul.f32 	%f12579, %f1041, %f12578;
	mul.f32 	%f12580, %f1042, %f12578;
	mul.f32 	%f12581, %f1043, %f12578;
$L__BB0_530:
	cvt.rn.f32.u32 	%f9649, %r335;
	add.f32 	%f1053, %f9649, 0fBF800000;
	mov.f32 	%f9650, 0f42800000;
	div.rn.f32 	%f1054, %f9650, %f1053;
	mov.f32 	%f12599, 0f00000000;
	@%p24 bra 	$L__BB0_548;
	setp.lt.u32 	%p369, %r89, 3;
	mov.f32 	%f12599, 0f00000000;
	mov.b32 	%r8094, 0;
	@%p369 bra 	$L__BB0_534;
	mov.f32 	%f12599, 0f00000000;
	mov.b32 	%r8095, 0;
$L__BB0_533:
	.pragma "nounroll";
	mul.wide.u32 	%rd418, %r8095, 4;
	add.s64 	%rd419, %rd13, %rd418;
	.pragma "used_bytes_mask 30583";
	ld.local.v4.b32 	{%r2748, %r2749, %r2750, %r2751}, [%rd419];
	bfe.u32 	%r2752, %r2751, 16, 8;
	cvt.u16.u32 	%rs1594, %r2752;
	bfe.u32 	%r2753, %r2751, 8, 8;
	cvt.u16.u32 	%rs1595, %r2753;
	bfe.u32 	%r2754, %r2751, 0, 8;
	cvt.u16.u32 	%rs1596, %r2754;
	bfe.u32 	%r2755, %r2750, 16, 8;
	cvt.u16.u32 	%rs1597, %r2755;
	bfe.u32 	%r2756, %r2750, 8, 8;
	cvt.u16.u32 	%rs1598, %r2756;
	bfe.u32 	%r2757, %r2750, 0, 8;
	cvt.u16.u32 	%rs1599, %r2757;
	bfe.u32 	%r2758, %r2749, 16, 8;
	cvt.u16.u32 	%rs1600, %r2758;
	bfe.u32 	%r2759, %r2749, 8, 8;
	cvt.u16.u32 	%rs1601, %r2759;
	bfe.u32 	%r2760, %r2749, 0, 8;
	cvt.u16.u32 	%rs1602, %r2760;
	bfe.u32 	%r2761, %r2748, 16, 8;
	cvt.u16.u32 	%rs1603, %r2761;
	bfe.u32 	%r2762, %r2748, 8, 8;
	cvt.u16.u32 	%rs1604, %r2762;
	bfe.u32 	%r2763, %r2748, 0, 8;
	cvt.u16.u32 	%rs1605, %r2763;
	and.b16  	%rs1606, %rs1605, 255;
	and.b16  	%rs1607, %rs1604, 255;
	and.b16  	%rs1608, %rs1603, 255;
	and.b16  	%rs1609, %rs1602, 255;
	and.b16  	%rs1610, %rs1601, 255;
	and.b16  	%rs1611, %rs1600, 255;
	and.b16  	%rs1612, %rs1599, 255;
	and.b16  	%rs1613, %rs1598, 255;
	and.b16  	%rs1614, %rs1597, 255;
	and.b16  	%rs1615, %rs1596, 255;
	and.b16  	%rs1616, %rs1595, 255;
	and.b16  	%rs1617, %rs1594, 255;
	cvt.rn.f32.u16 	%f9654, %rs1606;
	cvt.rn.f32.u16 	%f9655, %rs1607;
	cvt.rn.f32.u16 	%f9656, %rs1608;
	sub.f32 	%f9657, %f9654, %f12204;
	sub.f32 	%f9658, %f9655, %f12203;
	sub.f32 	%f9659, %f9656, %f12202;
	mul.f32 	%f9660, %f12580, %f9658;
	fma.rn.f32 	%f9661, %f12579, %f9657, %f9660;
	fma.rn.f32 	%f9662, %f12581, %f9659, %f9661;
	mul.f32 	%f9663, %f12578, %f9662;
	max.f32 	%f9664, %f9663, 0f00000000;
	min.f32 	%f9665, %f9664, 0f3F800000;
	mul.f32 	%f9666, %f1053, %f9665;
	cvt.rni.u32.f32 	%r2764, %f9666;
	cvt.rn.f32.u32 	%f9667, %r2764;
	mul.f32 	%f9668, %f1054, %f9667;
	cvt.rni.f32.f32 	%f9669, %f9668;
	mov.f32 	%f9670, 0f42800000;
	sub.f32 	%f9671, %f9670, %f9669;
	mul.f32 	%f9672, %f12204, %f9671;
	fma.rn.f32 	%f9673, %f12200, %f9669, %f9672;
	mul.f32 	%f9674, %f9673, 0f3C800000;
	mul.f32 	%f9675, %f12203, %f9671;
	fma.rn.f32 	%f9676, %f12199, %f9669, %f9675;
	mul.f32 	%f9677, %f9676, 0f3C800000;
	mul.f32 	%f9678, %f12202, %f9671;
	fma.rn.f32 	%f9679, %f957, %f9669, %f9678;
	mul.f32 	%f9680, %f9679, 0f3C800000;
	sub.f32 	%f9681, %f9654, %f9674;
	sub.f32 	%f9682, %f9655, %f9677;
	sub.f32 	%f9683, %f9656, %f9680;
	mul.f32 	%f9684, %f9682, %f9682;
	fma.rn.f32 	%f9685, %f9681, %f9681, %f9684;
	fma.rn.f32 	%f9686, %f9683, %f9683, %f9685;
	add.f32 	%f9687, %f12599, %f9686;
	cvt.rn.f32.u16 	%f9688, %rs1609;
	cvt.rn.f32.u16 	%f9689, %rs1610;
	cvt.rn.f32.u16 	%f9690, %rs1611;
	sub.f32 	%f9691, %f9688, %f12204;
	sub.f32 	%f9692, %f9689, %f12203;
	sub.f32 	%f9693, %f9690, %f12202;
	mul.f32 	%f9694, %f12580, %f9692;
	fma.rn.f32 	%f9695, %f12579, %f9691, %f9694;
	fma.rn.f32 	%f9696, %f12581, %f9693, %f9695;
	mul.f32 	%f9697, %f12578, %f9696;
	max.f32 	%f9698, %f9697, 0f00000000;
	min.f32 	%f9699, %f9698, 0f3F800000;
	mul.f32 	%f9700, %f1053, %f9699;
	cvt.rni.u32.f32 	%r2765, %f9700;
	cvt.rn.f32.u32 	%f9701, %r2765;
	mul.f32 	%f9702, %f1054, %f9701;
	cvt.rni.f32.f32 	%f9703, %f9702;
	sub.f32 	%f9704, %f9670, %f9703;
	mul.f32 	%f9705, %f12204, %f9704;
	fma.rn.f32 	%f9706, %f12200, %f9703, %f9705;
	mul.f32 	%f9707, %f9706, 0f3C800000;
	mul.f32 	%f9708, %f12203, %f9704;
	fma.rn.f32 	%f9709, %f12199, %f9703, %f9708;
	mul.f32 	%f9710, %f9709, 0f3C800000;
	mul.f32 	%f9711, %f12202, %f9704;
	fma.rn.f32 	%f9712, %f957, %f9703, %f9711;
	mul.f32 	%f9713, %f9712, 0f3C800000;
	sub.f32 	%f9714, %f9688, %f9707;
	sub.f32 	%f9715, %f9689, %f9710;
	sub.f32 	%f9716, %f9690, %f9713;
	mul.f32 	%f9717, %f9715, %f9715;
	fma.rn.f32 	%f9718, %f9714, %f9714, %f9717;
	fma.rn.f32 	%f9719, %f9716, %f9716, %f9718;
	add.f32 	%f9720, %f9687, %f9719;
	cvt.rn.f32.u16 	%f9721, %rs1612;
	cvt.rn.f32.u16 	%f9722, %rs1613;
	cvt.rn.f32.u16 	%f9723, %rs1614;
	sub.f32 	%f9724, %f9721, %f12204;
	sub.f32 	%f9725, %f9722, %f12203;
	sub.f32 	%f9726, %f9723, %f12202;
	mul.f32 	%f9727, %f12580, %f9725;
	fma.rn.f32 	%f9728, %f12579, %f9724, %f9727;
	fma.rn.f32 	%f9729, %f12581, %f9726, %f9728;
	mul.f32 	%f9730, %f12578, %f9729;
	max.f32 	%f9731, %f9730, 0f00000000;
	min.f32 	%f9732, %f9731, 0f3F800000;
	mul.f32 	%f9733, %f1053, %f9732;
	cvt.rni.u32.f32 	%r2766, %f9733;
	cvt.rn.f32.u32 	%f9734, %r2766;
	mul.f32 	%f9735, %f1054, %f9734;
	cvt.rni.f32.f32 	%f9736, %f9735;
	sub.f32 	%f9737, %f9670, %f9736;
	mul.f32 	%f9738, %f12204, %f9737;
	fma.rn.f32 	%f9739, %f12200, %f9736, %f9738;
	mul.f32 	%f9740, %f9739, 0f3C800000;
	mul.f32 	%f9741, %f12203, %f9737;
	fma.rn.f32 	%f9742, %f12199, %f9736, %f9741;
	mul.f32 	%f9743, %f9742, 0f3C800000;
	mul.f32 	%f9744, %f12202, %f9737;
	fma.rn.f32 	%f9745, %f957, %f9736, %f9744;
	mul.f32 	%f9746, %f9745, 0f3C800000;
	sub.f32 	%f9747, %f9721, %f9740;
	sub.f32 	%f9748, %f9722, %f9743;
	sub.f32 	%f9749, %f9723, %f9746;
	mul.f32 	%f9750, %f9748, %f9748;
	fma.rn.f32 	%f9751, %f9747, %f9747, %f9750;
	fma.rn.f32 	%f9752, %f9749, %f9749, %f9751;
	add.f32 	%f9753, %f9720, %f9752;
	cvt.rn.f32.u16 	%f9754, %rs1615;
	cvt.rn.f32.u16 	%f9755, %rs1616;
	cvt.rn.f32.u16 	%f9756, %rs1617;
	sub.f32 	%f9757, %f9754, %f12204;
	sub.f32 	%f9758, %f9755, %f12203;
	sub.f32 	%f9759, %f9756, %f12202;
	mul.f32 	%f9760, %f12580, %f9758;
	fma.rn.f32 	%f9761, %f12579, %f9757, %f9760;
	fma.rn.f32 	%f9762, %f12581, %f9759, %f9761;
	mul.f32 	%f9763, %f12578, %f9762;
	max.f32 	%f9764, %f9763, 0f00000000;
	min.f32 	%f9765, %f9764, 0f3F800000;
	mul.f32 	%f9766, %f1053, %f9765;
	cvt.rni.u32.f32 	%r2767, %f9766;
	cvt.rn.f32.u32 	%f9767, %r2767;
	mul.f32 	%f9768, %f1054, %f9767;
	cvt.rni.f32.f32 	%f9769, %f9768;
	sub.f32 	%f9770, %f9670, %f9769;
	mul.f32 	%f9771, %f12204, %f9770;
	fma.rn.f32 	%f9772, %f12200, %f9769, %f9771;
	mul.f32 	%f9773, %f9772, 0f3C800000;
	mul.f32 	%f9774, %f12203, %f9770;
	fma.rn.f32 	%f9775, %f12199, %f9769, %f9774;
	mul.f32 	%f9776, %f9775, 0f3C800000;
	mul.f32 	%f9777, %f12202, %f9770;
	fma.rn.f32 	%f9778, %f957, %f9769, %f9777;
	mul.f32 	%f9779, %f9778, 0f3C800000;
	sub.f32 	%f9780, %f9754, %f9773;
	sub.f32 	%f9781, %f9755, %f9776;
	sub.f32 	%f9782, %f9756, %f9779;
	mul.f32 	%f9783, %f9781, %f9781;
	fma.rn.f32 	%f9784, %f9780, %f9780, %f9783;
	fma.rn.f32 	%f9785, %f9782, %f9782, %f9784;
	add.f32 	%f12599, %f9753, %f9785;
	add.s32 	%r8095, %r8095, 4;
	and.b32  	%r8094, %r7967, 65532;
	setp.eq.s32 	%p370, %r8095, %r8094;
	@%p370 bra 	$L__BB0_534;
	bra.uni 	$L__BB0_533;
$L__BB0_534:
	and.b32  	%r340, %r7967, 3;
	setp.eq.s32 	%p371, %r340, 0;
	@%p371 bra 	$L__BB0_548;
	setp.eq.s32 	%p372, %r340, 1;
	@%p372 bra 	$L__BB0_537;
	mul.wide.u32 	%rd420, %r8094, 4;
	add.s64 	%rd421, %rd13, %rd420;
	.pragma "used_bytes_mask 7";
	ld.local.u32 	%r2768, [%rd421];
	bfe.u32 	%r2769, %r2768, 0, 8;
	cvt.u16.u32 	%rs1618, %r2769;
	and.b16  	%rs1619, %rs1618, 255;
	bfe.u32 	%r2770, %r2768, 8, 8;
	cvt.u16.u32 	%rs1620, %r2770;
	and.b16  	%rs1621, %rs1620, 255;
	bfe.u32 	%r2771, %r2768, 16, 8;
	cvt.u16.u32 	%rs1622, %r2771;
	and.b16  	%rs1623, %rs1622, 255;
	cvt.rn.f32.u16 	%f9787, %rs1619;
	cvt.rn.f32.u16 	%f9788, %rs1621;
	cvt.rn.f32.u16 	%f9789, %rs1623;
	sub.f32 	%f9790, %f9787, %f12204;
	sub.f32 	%f9791, %f9788, %f12203;
	sub.f32 	%f9792, %f9789, %f12202;
	mul.f32 	%f9793, %f12580, %f9791;
	fma.rn.f32 	%f9794, %f12579, %f9790, %f9793;
	fma.rn.f32 	%f9795, %f12581, %f9792, %f9794;
	mul.f32 	%f9796, %f12578, %f9795;
	max.f32 	%f9797, %f9796, 0f00000000;
	min.f32 	%f9798, %f9797, 0f3F800000;
	mul.f32 	%f9799, %f1053, %f9798;
	cvt.rni.u32.f32 	%r2772, %f9799;
	cvt.rn.f32.u32 	%f9800, %r2772;
	mul.f32 	%f9801, %f1054, %f9800;
	cvt.rni.f32.f32 	%f9802, %f9801;
	mov.f32 	%f9803, 0f42800000;
	sub.f32 	%f9804, %f9803, %f9802;
	mul.f32 	%f9805, %f12204, %f9804;
	fma.rn.f32 	%f9806, %f12200, %f9802, %f9805;
	mul.f32 	%f9807, %f9806, 0f3C800000;
	mul.f32 	%f9808, %f12203, %f9804;
	fma.rn.f32 	%f9809, %f12199, %f9802, %f9808;
	mul.f32 	%f9810, %f9809, 0f3C800000;
	mul.f32 	%f9811, %f12202, %f9804;
	fma.rn.f32 	%f9812, %f957, %f9802, %f9811;
	mul.f32 	%f9813, %f9812, 0f3C800000;
	sub.f32 	%f9814, %f9787, %f9807;
	sub.f32 	%f9815, %f9788, %f9810;
	sub.f32 	%f9816, %f9789, %f9813;
	mul.f32 	%f9817, %f9815, %f9815;
	fma.rn.f32 	%f9818, %f9814, %f9814, %f9817;
	fma.rn.f32 	%f9819, %f9816, %f9816, %f9818;
	add.f32 	%f9820, %f12599, %f9819;
	.pragma "used_bytes_mask 7";
	ld.local.u32 	%r2773, [%rd421+4];
	bfe.u32 	%r2774, %r2773, 0, 8;
	cvt.u16.u32 	%rs1624, %r2774;
	and.b16  	%rs1625, %rs1624, 255;
	bfe.u32 	%r2775, %r2773, 8, 8;
	cvt.u16.u32 	%rs1626, %r2775;
	and.b16  	%rs1627, %rs1626, 255;
	bfe.u32 	%r2776, %r2773, 16, 8;
	cvt.u16.u32 	%rs1628, %r2776;
	and.b16  	%rs1629, %rs1628, 255;
	cvt.rn.f32.u16 	%f9821, %rs1625;
	cvt.rn.f32.u16 	%f9822, %rs1627;
	cvt.rn.f32.u16 	%f9823, %rs1629;
	sub.f32 	%f9824, %f9821, %f12204;
	sub.f32 	%f9825, %f9822, %f12203;
	sub.f32 	%f9826, %f9823, %f12202;
	mul.f32 	%f9827, %f12580, %f9825;
	fma.rn.f32 	%f9828, %f12579, %f9824, %f9827;
	fma.rn.f32 	%f9829, %f12581, %f9826, %f9828;
	mul.f32 	%f9830, %f12578, %f9829;
	max.f32 	%f9831, %f9830, 0f00000000;
	min.f32 	%f9832, %f9831, 0f3F800000;
	mul.f32 	%f9833, %f1053, %f9832;
	cvt.rni.u32.f32 	%r2777, %f9833;
	cvt.rn.f32.u32 	%f9834, %r2777;
	mul.f32 	%f9835, %f1054, %f9834;
	cvt.rni.f32.f32 	%f9836, %f9835;
	sub.f32 	%f9837, %f9803, %f9836;
	mul.f32 	%f9838, %f12204, %f9837;
	fma.rn.f32 	%f9839, %f12200, %f9836, %f9838;
	mul.f32 	%f9840, %f9839, 0f3C800000;
	mul.f32 	%f9841, %f12203, %f9837;
	fma.rn.f32 	%f9842, %f12199, %f9836, %f9841;
	mul.f32 	%f9843, %f9842, 0f3C800000;
	mul.f32 	%f9844, %f12202, %f9837;
	fma.rn.f32 	%f9845, %f957, %f9836, %f9844;
	mul.f32 	%f9846, %f9845, 0f3C800000;
	sub.f32 	%f9847, %f9821, %f9840;
	sub.f32 	%f9848, %f9822, %f9843;
	sub.f32 	%f9849, %f9823, %f9846;
	mul.f32 	%f9850, %f9848, %f9848;
	fma.rn.f32 	%f9851, %f9847, %f9847, %f9850;
	fma.rn.f32 	%f9852, %f9849, %f9849, %f9851;
	add.f32 	%f12599, %f9820, %f9852;
	add.s32 	%r8094, %r8094, 2;
$L__BB0_537:
	and.b32  	%r2778, %r7967, 1;
	setp.eq.b32 	%p373, %r2778, 1;
	not.pred 	%p374, %p373;
	@%p374 bra 	$L__BB0_548;
	mul.wide.u32 	%rd422, %r8094, 4;
	add.s64 	%rd423, %rd13, %rd422;
	.pragma "used_bytes_mask 7";
	ld.local.u32 	%r2779, [%rd423];
	bfe.u32 	%r2780, %r2779, 0, 8;
	cvt.u16.u32 	%rs1630, %r2780;
	and.b16  	%rs1631, %rs1630, 255;
	bfe.u32 	%r2781, %r2779, 8, 8;
	cvt.u16.u32 	%rs1632, %r2781;
	and.b16  	%rs1633, %rs1632, 255;
	bfe.u32 	%r2782, %r2779, 16, 8;
	cvt.u16.u32 	%rs1634, %r2782;
	and.b16  	%rs1635, %rs1634, 255;
	cvt.rn.f32.u16 	%f9853, %rs1631;
	cvt.rn.f32.u16 	%f9854, %rs1633;
	cvt.rn.f32.u16 	%f9855, %rs1635;
	sub.f32 	%f9856, %f9853, %f12204;
	sub.f32 	%f9857, %f9854, %f12203;
	sub.f32 	%f9858, %f9855, %f12202;
	mul.f32 	%f9859, %f12580, %f9857;
	fma.rn.f32 	%f9860, %f12579, %f9856, %f9859;
	fma.rn.f32 	%f9861, %f12581, %f9858, %f9860;
	mul.f32 	%f9862, %f12578, %f9861;
	max.f32 	%f9863, %f9862, 0f00000000;
	min.f32 	%f9864, %f9863, 0f3F800000;
	mul.f32 	%f9865, %f1053, %f9864;
	cvt.rni.u32.f32 	%r2783, %f9865;
	cvt.rn.f32.u32 	%f9866, %r2783;
	mul.f32 	%f9867, %f1054, %f9866;
	cvt.rni.f32.f32 	%f9868, %f9867;
	mov.f32 	%f9869, 0f42800000;
	sub.f32 	%f9870, %f9869, %f9868;
	mul.f32 	%f9871, %f12204, %f9870;
	fma.rn.f32 	%f9872, %f12200, %f9868, %f9871;
	mul.f32 	%f9873, %f9872, 0f3C800000;
	mul.f32 	%f9874, %f12203, %f9870;
	fma.rn.f32 	%f9875, %f12199, %f9868, %f9874;
	mul.f32 	%f9876, %f9875, 0f3C800000;
	mul.f32 	%f9877, %f12202, %f9870;
	fma.rn.f32 	%f9878, %f957, %f9868, %f9877;
	mul.f32 	%f9879, %f9878, 0f3C800000;
	sub.f32 	%f9880, %f9853, %f9873;
	sub.f32 	%f9881, %f9854, %f9876;
	sub.f32 	%f9882, %f9855, %f9879;
	mul.f32 	%f9883, %f9881, %f9881;
	fma.rn.f32 	%f9884, %f9880, %f9880, %f9883;
	fma.rn.f32 	%f9885, %f9882, %f9882, %f9884;
	add.f32 	%f12599, %f12599, %f9885;
	bra.uni 	$L__BB0_548;
$L__BB0_539:
	sub.f32 	%f1063, %f12200, %f12204;
	sub.f32 	%f1064, %f12199, %f12203;
	sub.f32 	%f1065, %f957, %f12202;
	sub.f32 	%f1066, %f12197, %f12201;
	mul.f32 	%f9513, %f1064, %f1064;
	fma.rn.f32 	%f9514, %f1063, %f1063, %f9513;
	fma.rn.f32 	%f9515, %f1065, %f1065, %f9514;
	fma.rn.f32 	%f1067, %f1066, %f1066, %f9515;
	setp.lt.f32 	%p361, %f1067, 0f34000000;
	mov.f32 	%f12587, 0f00000000;
	mov.f32 	%f12588, %f12587;
	mov.f32 	%f12589, %f12587;
	mov.f32 	%f12590, %f12587;
	mov.f32 	%f12591, %f12587;
	@%p361 bra 	$L__BB0_541;
	rsqrt.approx.f32 	%f12587, %f1067;
	mul.f32 	%f12588, %f1063, %f12587;
	mul.f32 	%f12589, %f1064, %f12587;
	mul.f32 	%f12590, %f1065, %f12587;
	mul.f32 	%f12591, %f1066, %f12587;
$L__BB0_541:
	cvt.rn.f32.u32 	%f9517, %r335;
	add.f32 	%f1078, %f9517, 0fBF800000;
	mov.f32 	%f9518, 0f42800000;
	div.rn.f32 	%f1079, %f9518, %f1078;
	mov.f32 	%f12599, 0f00000000;
	@%p24 bra 	$L__BB0_548;
	setp.eq.s32 	%p363, %r89, 0;
	mov.f32 	%f12599, 0f00000000;
	mov.b64 	%rd1400, 0;
	@%p363 bra 	$L__BB0_546;
	mov.f32 	%f12599, 0f00000000;
	mov.b32 	%r8096, 0;
$L__BB0_544:
	mul.wide.u32 	%rd414, %r8096, 4;
	add.s64 	%rd415, %rd13, %rd414;
	ld.local.v2.b32 	{%r2727, %r2728}, [%rd415];
	bfe.u32 	%r2729, %r2728, 24, 8;
	cvt.u16.u32 	%rs1570, %r2729;
	bfe.u32 	%r2730, %r2728, 16, 8;
	cvt.u16.u32 	%rs1571, %r2730;
	bfe.u32 	%r2731, %r2728, 8, 8;
	cvt.u16.u32 	%rs1572, %r2731;
	bfe.u32 	%r2732, %r2728, 0, 8;
	cvt.u16.u32 	%rs1573, %r2732;
	bfe.u32 	%r2733, %r2727, 24, 8;
	cvt.u16.u32 	%rs1574, %r2733;
	bfe.u32 	%r2734, %r2727, 16, 8;
	cvt.u16.u32 	%rs1575, %r2734;
	bfe.u32 	%r2735, %r2727, 8, 8;
	cvt.u16.u32 	%rs1576, %r2735;
	bfe.u32 	%r2736, %r2727, 0, 8;
	cvt.u16.u32 	%rs1577, %r2736;
	and.b16  	%rs1578, %rs1577, 255;
	and.b16  	%rs1579, %rs1576, 255;
	and.b16  	%rs1580, %rs1575, 255;
	and.b16  	%rs1581, %rs1574, 255;
	and.b16  	%rs1582, %rs1573, 255;
	and.b16  	%rs1583, %rs1572, 255;
	and.b16  	%rs1584, %rs1571, 255;
	and.b16  	%rs1585, %rs1570, 255;
	cvt.rn.f32.u16 	%f9522, %rs1578;
	cvt.rn.f32.u16 	%f9523, %rs1579;
	cvt.rn.f32.u16 	%f9524, %rs1580;
	cvt.rn.f32.u16 	%f9525, %rs1581;
	sub.f32 	%f9526, %f9522, %f12204;
	sub.f32 	%f9527, %f9523, %f12203;
	sub.f32 	%f9528, %f9524, %f12202;
	sub.f32 	%f9529, %f9525, %f12201;
	mul.f32 	%f9530, %f12589, %f9527;
	fma.rn.f32 	%f9531, %f12588, %f9526, %f9530;
	fma.rn.f32 	%f9532, %f12590, %f9528, %f9531;
	fma.rn.f32 	%f9533, %f12591, %f9529, %f9532;
	mul.f32 	%f9534, %f12587, %f9533;
	max.f32 	%f9535, %f9534, 0f00000000;
	min.f32 	%f9536, %f9535, 0f3F800000;
	mul.f32 	%f9537, %f1078, %f9536;
	cvt.rni.u32.f32 	%r2737, %f9537;
	cvt.rn.f32.u32 	%f9538, %r2737;
	mul.f32 	%f9539, %f1079, %f9538;
	cvt.rni.f32.f32 	%f9540, %f9539;
	mov.f32 	%f9541, 0f42800000;
	sub.f32 	%f9542, %f9541, %f9540;
	mul.f32 	%f9543, %f12204, %f9542;
	fma.rn.f32 	%f9544, %f12200, %f9540, %f9543;
	mul.f32 	%f9545, %f9544, 0f3C800000;
	mul.f32 	%f9546, %f12203, %f9542;
	fma.rn.f32 	%f9547, %f12199, %f9540, %f9546;
	mul.f32 	%f9548, %f9547, 0f3C800000;
	mul.f32 	%f9549, %f12202, %f9542;
	fma.rn.f32 	%f9550, %f957, %f9540, %f9549;
	mul.f32 	%f9551, %f9550, 0f3C800000;
	mul.f32 	%f9552, %f12201, %f9542;
	fma.rn.f32 	%f9553, %f12197, %f9540, %f9552;
	mul.f32 	%f9554, %f9553, 0f3C800000;
	sub.f32 	%f9555, %f9522, %f9545;
	sub.f32 	%f9556, %f9523, %f9548;
	sub.f32 	%f9557, %f9524, %f9551;
	sub.f32 	%f9558, %f9525, %f9554;
	mul.f32 	%f9559, %f9556, %f9556;
	fma.rn.f32 	%f9560, %f9555, %f9555, %f9559;
	fma.rn.f32 	%f9561, %f9557, %f9557, %f9560;
	fma.rn.f32 	%f9562, %f9558, %f9558, %f9561;
	add.f32 	%f9563, %f12599, %f9562;
	cvt.rn.f32.u16 	%f9564, %rs1582;
	cvt.rn.f32.u16 	%f9565, %rs1583;
	cvt.rn.f32.u16 	%f9566, %rs1584;
	cvt.rn.f32.u16 	%f9567, %rs1585;
	sub.f32 	%f9568, %f9564, %f12204;
	sub.f32 	%f9569, %f9565, %f12203;
	sub.f32 	%f9570, %f9566, %f12202;
	sub.f32 	%f9571, %f9567, %f12201;
	mul.f32 	%f9572, %f12589, %f9569;
	fma.rn.f32 	%f9573, %f12588, %f9568, %f9572;
	fma.rn.f32 	%f9574, %f12590, %f9570, %f9573;
	fma.rn.f32 	%f9575, %f12591, %f9571, %f9574;
	mul.f32 	%f9576, %f12587, %f9575;
	max.f32 	%f9577, %f9576, 0f00000000;
	min.f32 	%f9578, %f9577, 0f3F800000;
	mul.f32 	%f9579, %f1078, %f9578;
	cvt.rni.u32.f32 	%r2738, %f9579;
	cvt.rn.f32.u32 	%f9580, %r2738;
	mul.f32 	%f9581, %f1079, %f9580;
	cvt.rni.f32.f32 	%f9582, %f9581;
	sub.f32 	%f9583, %f9541, %f9582;
	mul.f32 	%f9584, %f12204, %f9583;
	fma.rn.f32 	%f9585, %f12200, %f9582, %f9584;
	mul.f32 	%f9586, %f9585, 0f3C800000;
	mul.f32 	%f9587, %f12203, %f9583;
	fma.rn.f32 	%f9588, %f12199, %f9582, %f9587;
	mul.f32 	%f9589, %f9588, 0f3C800000;
	mul.f32 	%f9590, %f12202, %f9583;
	fma.rn.f32 	%f9591, %f957, %f9582, %f9590;
	mul.f32 	%f9592, %f9591, 0f3C800000;
	mul.f32 	%f9593, %f12201, %f9583;
	fma.rn.f32 	%f9594, %f12197, %f9582, %f9593;
	mul.f32 	%f9595, %f9594, 0f3C800000;
	sub.f32 	%f9596, %f9564, %f9586;
	sub.f32 	%f9597, %f9565, %f9589;
	sub.f32 	%f9598, %f9566, %f9592;
	sub.f32 	%f9599, %f9567, %f9595;
	mul.f32 	%f9600, %f9597, %f9597;
	fma.rn.f32 	%f9601, %f9596, %f9596, %f9600;
	fma.rn.f32 	%f9602, %f9598, %f9598, %f9601;
	fma.rn.f32 	%f9603, %f9599, %f9599, %f9602;
	add.f32 	%f12599, %f9563, %f9603;
	add.s32 	%r8096, %r8096, 2;
	and.b32  	%r348, %r7967, 65534;
	setp.eq.s32 	%p364, %r8096, %r348;
	@%p364 bra 	$L__BB0_545;
	bra.uni 	$L__BB0_544;
$L__BB0_545:
	cvt.u64.u32 	%rd1400, %r348;
$L__BB0_546:
	and.b32  	%r2739, %r7967, 1;
	setp.eq.b32 	%p365, %r2739, 1;
	not.pred 	%p366, %p365;
	@%p366 bra 	$L__BB0_548;
	shl.b64 	%rd416, %rd1400, 2;
	add.s64 	%rd417, %rd13, %rd416;
	ld.local.u32 	%r2740, [%rd417];
	bfe.u32 	%r2741, %r2740, 0, 8;
	cvt.u16.u32 	%rs1586, %r2741;
	and.b16  	%rs1587, %rs1586, 255;
	bfe.u32 	%r2742, %r2740, 8, 8;
	cvt.u16.u32 	%rs1588, %r2742;
	and.b16  	%rs1589, %rs1588, 255;
	bfe.u32 	%r2743, %r2740, 16, 8;
	cvt.u16.u32 	%rs1590, %r2743;
	and.b16  	%rs1591, %rs1590, 255;
	bfe.u32 	%r2744, %r2740, 24, 8;
	cvt.u16.u32 	%rs1592, %r2744;
	and.b16  	%rs1593, %rs1592, 255;
	cvt.rn.f32.u16 	%f9604, %rs1587;
	cvt.rn.f32.u16 	%f9605, %rs1589;
	cvt.rn.f32.u16 	%f9606, %rs1591;
	cvt.rn.f32.u16 	%f9607, %rs1593;
	sub.f32 	%f9608, %f9604, %f12204;
	sub.f32 	%f9609, %f9605, %f12203;
	sub.f32 	%f9610, %f9606, %f12202;
	sub.f32 	%f9611, %f9607, %f12201;
	mul.f32 	%f9612, %f12589, %f9609;
	fma.rn.f32 	%f9613, %f12588, %f9608, %f9612;
	fma.rn.f32 	%f9614, %f12590, %f9610, %f9613;
	fma.rn.f32 	%f9615, %f12591, %f9611, %f9614;
	mul.f32 	%f9616, %f12587, %f9615;
	max.f32 	%f9617, %f9616, 0f00000000;
	min.f32 	%f9618, %f9617, 0f3F800000;
	mul.f32 	%f9619, %f1078, %f9618;
	cvt.rni.u32.f32 	%r2745, %f9619;
	cvt.rn.f32.u32 	%f9620, %r2745;
	mul.f32 	%f9621, %f1079, %f9620;
	cvt.rni.f32.f32 	%f9622, %f9621;
	mov.f32 	%f9623, 0f42800000;
	sub.f32 	%f9624, %f9623, %f9622;
	mul.f32 	%f9625, %f12204, %f9624;
	fma.rn.f32 	%f9626, %f12200, %f9622, %f9625;
	mul.f32 	%f9627, %f9626, 0f3C800000;
	mul.f32 	%f9628, %f12203, %f9624;
	fma.rn.f32 	%f9629, %f12199, %f9622, %f9628;
	mul.f32 	%f9630, %f9629, 0f3C800000;
	mul.f32 	%f9631, %f12202, %f9624;
	fma.rn.f32 	%f9632, %f957, %f9622, %f9631;
	mul.f32 	%f9633, %f9632, 0f3C800000;
	mul.f32 	%f9634, %f12201, %f9624;
	fma.rn.f32 	%f9635, %f12197, %f9622, %f9634;
	mul.f32 	%f9636, %f9635, 0f3C800000;
	sub.f32 	%f9637, %f9604, %f9627;
	sub.f32 	%f9638, %f9605, %f9630;
	sub.f32 	%f9639, %f9606, %f9633;
	sub.f32 	%f9640, %f9607, %f9636;
	mul.f32 	%f9641, %f9638, %f9638;
	fma.rn.f32 	%f9642, %f9637, %f9637, %f9641;
	fma.rn.f32 	%f9643, %f9639, %f9639, %f9642;
	fma.rn.f32 	%f9644, %f9640, %f9640, %f9643;
	add.f32 	%f12599, %f12599, %f9644;
$L__BB0_548:
	sub.f32 	%f10127, %f12599, %f12572;
	mul.f32 	%f1092, %f10127, 0f3F000000;
	add.f32 	%f10128, %f12197, 0fBF800000;
	max.f32 	%f10129, %f10128, 0f00000000;
	min.f32 	%f1093, %f10129, 0f437F0000;
	add.f32 	%f10130, %f12197, 0f3F800000;
	max.f32 	%f10131, %f10130, 0f00000000;
	min.f32 	%f1094, %f10131, 0f437F0000;
	mov.u32 	%r354, %r12;
	@%p33 bra 	$L__BB0_550;
	ld.const.u32 	%r354, [%rd16+56];
$L__BB0_550:
	@%p34 bra 	$L__BB0_562;
	sub.f32 	%f1095, %f12200, %f12204;
	sub.f32 	%f1096, %f12199, %f12203;
	sub.f32 	%f1097, %f12198, %f12202;
	mul.f32 	%f10507, %f1096, %f1096;
	fma.rn.f32 	%f10508, %f1095, %f1095, %f10507;
	fma.rn.f32 	%f1098, %f1097, %f1097, %f10508;
	setp.lt.f32 	%p400, %f1098, 0f34000000;
	mov.f32 	%f12600, 0f00000000;
	mov.f32 	%f12601, %f12600;
	mov.f32 	%f12602, %f12600;
	mov.f32 	%f12603, %f12600;
	@%p400 bra 	$L__BB0_553;
	rsqrt.approx.f32 	%f12600, %f1098;
	mul.f32 	%f12601, %f1095, %f12600;
	mul.f32 	%f12602, %f1096, %f12600;
	mul.f32 	%f12603, %f1097, %f12600;
$L__BB0_553:
	cvt.rn.f32.u32 	%f10510, %r354;
	add.f32 	%f1107, %f10510, 0fBF800000;
	mov.f32 	%f10511, 0f42800000;
	div.rn.f32 	%f1108, %f10511, %f1107;
	mov.f32 	%f12626, 0f00000000;
	@%p24 bra 	$L__BB0_583;
	setp.lt.u32 	%p402, %r89, 3;
	mov.f32 	%f12626, 0f00000000;
	mov.b32 	%r8106, 0;
	@%p402 bra 	$L__BB0_557;
	mov.f32 	%f12626, 0f00000000;
	mov.b32 	%r8100, 0;
$L__BB0_556:
	.pragma "nounroll";
	mul.wide.u32 	%rd441, %r8100, 4;
	add.s64 	%rd442, %rd13, %rd441;
	.pragma "used_bytes_mask 30583";
	ld.local.v4.b32 	{%r2883, %r2884, %r2885, %r2886}, [%rd442];
	bfe.u32 	%r2887, %r2886, 16, 8;
	cvt.u16.u32 	%rs1744, %r2887;
	bfe.u32 	%r2888, %r2886, 8, 8;
	cvt.u16.u32 	%rs1745, %r2888;
	bfe.u32 	%r2889, %r2886, 0, 8;
	cvt.u16.u32 	%rs1746, %r2889;
	bfe.u32 	%r2890, %r2885, 16, 8;
	cvt.u16.u32 	%rs1747, %r2890;
	bfe.u32 	%r2891, %r2885, 8, 8;
	cvt.u16.u32 	%rs1748, %r2891;
	bfe.u32 	%r2892, %r2885, 0, 8;
	cvt.u16.u32 	%rs1749, %r2892;
	bfe.u32 	%r2893, %r2884, 16, 8;
	cvt.u16.u32 	%rs1750, %r2893;
	bfe.u32 	%r2894, %r2884, 8, 8;
	cvt.u16.u32 	%rs1751, %r2894;
	bfe.u32 	%r2895, %r2884, 0, 8;
	cvt.u16.u32 	%rs1752, %r2895;
	bfe.u32 	%r2896, %r2883, 16, 8;
	cvt.u16.u32 	%rs1753, %r2896;
	bfe.u32 	%r2897, %r2883, 8, 8;
	cvt.u16.u32 	%rs1754, %r2897;
	bfe.u32 	%r2898, %r2883, 0, 8;
	cvt.u16.u32 	%rs1755, %r2898;
	and.b16  	%rs1756, %rs1755, 255;
	and.b16  	%rs1757, %rs1754, 255;
	and.b16  	%rs1758, %rs1753, 255;
	and.b16  	%rs1759, %rs1752, 255;
	and.b16  	%rs1760, %rs1751, 255;
	and.b16  	%rs1761, %rs1750, 255;
	and.b16  	%rs1762, %rs1749, 255;
	and.b16  	%rs1763, %rs1748, 255;
	and.b16  	%rs1764, %rs1747, 255;
	and.b16  	%rs1765, %rs1746, 255;
	and.b16  	%rs1766, %rs1745, 255;
	and.b16  	%rs1767, %rs1744, 255;
	cvt.rn.f32.u16 	%f10515, %rs1756;
	cvt.rn.f32.u16 	%f10516, %rs1757;
	cvt.rn.f32.u16 	%f10517, %rs1758;
	sub.f32 	%f10518, %f10515, %f12204;
	sub.f32 	%f10519, %f10516, %f12203;
	sub.f32 	%f10520, %f10517, %f12202;
	mul.f32 	%f10521, %f12602, %f10519;
	fma.rn.f32 	%f10522, %f12601, %f10518, %f10521;
	fma.rn.f32 	%f10523, %f12603, %f10520, %f10522;
	mul.f32 	%f10524, %f12600, %f10523;
	max.f32 	%f10525, %f10524, 0f00000000;
	min.f32 	%f10526, %f10525, 0f3F800000;
	mul.f32 	%f10527, %f1107, %f10526;
	cvt.rni.u32.f32 	%r2899, %f10527;
	cvt.rn.f32.u32 	%f10528, %r2899;
	mul.f32 	%f10529, %f1108, %f10528;
	cvt.rni.f32.f32 	%f10530, %f10529;
	mov.f32 	%f10531, 0f42800000;
	sub.f32 	%f10532, %f10531, %f10530;
	mul.f32 	%f10533, %f12204, %f10532;
	fma.rn.f32 	%f10534, %f12200, %f10530, %f10533;
	mul.f32 	%f10535, %f10534, 0f3C800000;
	mul.f32 	%f10536, %f12203, %f10532;
	fma.rn.f32 	%f10537, %f12199, %f10530, %f10536;
	mul.f32 	%f10538, %f10537, 0f3C800000;
	mul.f32 	%f10539, %f12202, %f10532;
	fma.rn.f32 	%f10540, %f12198, %f10530, %f10539;
	mul.f32 	%f10541, %f10540, 0f3C800000;
	sub.f32 	%f10542, %f10515, %f10535;
	sub.f32 	%f10543, %f10516, %f10538;
	sub.f32 	%f10544, %f10517, %f10541;
	mul.f32 	%f10545, %f10543, %f10543;
	fma.rn.f32 	%f10546, %f10542, %f10542, %f10545;
	fma.rn.f32 	%f10547, %f10544, %f10544, %f10546;
	add.f32 	%f10548, %f12626, %f10547;
	cvt.rn.f32.u16 	%f10549, %rs1759;
	cvt.rn.f32.u16 	%f10550, %rs1760;
	cvt.rn.f32.u16 	%f10551, %rs1761;
	sub.f32 	%f10552, %f10549, %f12204;
	sub.f32 	%f10553, %f10550, %f12203;
	sub.f32 	%f10554, %f10551, %f12202;
	mul.f32 	%f10555, %f12602, %f10553;
	fma.rn.f32 	%f10556, %f12601, %f10552, %f10555;
	fma.rn.f32 	%f10557, %f12603, %f10554, %f10556;
	mul.f32 	%f10558, %f12600, %f10557;
	max.f32 	%f10559, %f10558, 0f00000000;
	min.f32 	%f10560, %f10559, 0f3F800000;
	mul.f32 	%f10561, %f1107, %f10560;
	cvt.rni.u32.f32 	%r2900, %f10561;
	cvt.rn.f32.u32 	%f10562, %r2900;
	mul.f32 	%f10563, %f1108, %f10562;
	cvt.rni.f32.f32 	%f10564, %f10563;
	sub.f32 	%f10565, %f10531, %f10564;
	mul.f32 	%f10566, %f12204, %f10565;
	fma.rn.f32 	%f10567, %f12200, %f10564, %f10566;
	mul.f32 	%f10568, %f10567, 0f3C800000;
	mul.f32 	%f10569, %f12203, %f10565;
	fma.rn.f32 	%f10570, %f12199, %f10564, %f10569;
	mul.f32 	%f10571, %f10570, 0f3C800000;
	mul.f32 	%f10572, %f12202, %f10565;
	fma.rn.f32 	%f10573, %f12198, %f10564, %f10572;
	mul.f32 	%f10574, %f10573, 0f3C800000;
	sub.f32 	%f10575, %f10549, %f10568;
	sub.f32 	%f10576, %f10550, %f10571;
	sub.f32 	%f10577, %f10551, %f10574;
	mul.f32 	%f10578, %f10576, %f10576;
	fma.rn.f32 	%f10579, %f10575, %f10575, %f10578;
	fma.rn.f32 	%f10580, %f10577, %f10577, %f10579;
	add.f32 	%f10581, %f10548, %f10580;
	cvt.rn.f32.u16 	%f10582, %rs1762;
	cvt.rn.f32.u16 	%f10583, %rs1763;
	cvt.rn.f32.u16 	%f10584, %rs1764;
	sub.f32 	%f10585, %f10582, %f12204;
	sub.f32 	%f10586, %f10583, %f12203;
	sub.f32 	%f10587, %f10584, %f12202;
	mul.f32 	%f10588, %f12602, %f10586;
	fma.rn.f32 	%f10589, %f12601, %f10585, %f10588;
	fma.rn.f32 	%f10590, %f12603, %f10587, %f10589;
	mul.f32 	%f10591, %f12600, %f10590;
	max.f32 	%f10592, %f10591, 0f00000000;
	min.f32 	%f10593, %f10592, 0f3F800000;
	mul.f32 	%f10594, %f1107, %f10593;
	cvt.rni.u32.f32 	%r2901, %f10594;
	cvt.rn.f32.u32 	%f10595, %r2901;
	mul.f32 	%f10596, %f1108, %f10595;
	cvt.rni.f32.f32 	%f10597, %f10596;
	sub.f32 	%f10598, %f10531, %f10597;
	mul.f32 	%f10599, %f12204, %f10598;
	fma.rn.f32 	%f10600, %f12200, %f10597, %f10599;
	mul.f32 	%f10601, %f10600, 0f3C800000;
	mul.f32 	%f10602, %f12203, %f10598;
	fma.rn.f32 	%f10603, %f12199, %f10597, %f10602;
	mul.f32 	%f10604, %f10603, 0f3C800000;
	mul.f32 	%f10605, %f12202, %f10598;
	fma.rn.f32 	%f10606, %f12198, %f10597, %f10605;
	mul.f32 	%f10607, %f10606, 0f3C800000;
	sub.f32 	%f10608, %f10582, %f10601;
	sub.f32 	%f10609, %f10583, %f10604;
	sub.f32 	%f10610, %f10584, %f10607;
	mul.f32 	%f10611, %f10609, %f10609;
	fma.rn.f32 	%f10612, %f10608, %f10608, %f10611;
	fma.rn.f32 	%f10613, %f10610, %f10610, %f10612;
	add.f32 	%f10614, %f10581, %f10613;
	cvt.rn.f32.u16 	%f10615, %rs1765;
	cvt.rn.f32.u16 	%f10616, %rs1766;
	cvt.rn.f32.u16 	%f10617, %rs1767;
	sub.f32 	%f10618, %f10615, %f12204;
	sub.f32 	%f10619, %f10616, %f12203;
	sub.f32 	%f10620, %f10617, %f12202;
	mul.f32 	%f10621, %f12602, %f10619;
	fma.rn.f32 	%f10622, %f12601, %f10618, %f10621;
	fma.rn.f32 	%f10623, %f12603, %f10620, %f10622;
	mul.f32 	%f10624, %f12600, %f10623;
	max.f32 	%f10625, %f10624, 0f00000000;
	min.f32 	%f10626, %f10625, 0f3F800000;
	mul.f32 	%f10627, %f1107, %f10626;
	cvt.rni.u32.f32 	%r2902, %f10627;
	cvt.rn.f32.u32 	%f10628, %r2902;
	mul.f32 	%f10629, %f1108, %f10628;
	cvt.rni.f32.f32 	%f10630, %f10629;
	sub.f32 	%f10631, %f10531, %f10630;
	mul.f32 	%f10632, %f12204, %f10631;
	fma.rn.f32 	%f10633, %f12200, %f10630, %f10632;
	mul.f32 	%f10634, %f10633, 0f3C800000;
	mul.f32 	%f10635, %f12203, %f10631;
	fma.rn.f32 	%f10636, %f12199, %f10630, %f10635;
	mul.f32 	%f10637, %f10636, 0f3C800000;
	mul.f32 	%f10638, %f12202, %f10631;
	fma.rn.f32 	%f10639, %f12198, %f10630, %f10638;
	mul.f32 	%f10640, %f10639, 0f3C800000;
	sub.f32 	%f10641, %f10615, %f10634;
	sub.f32 	%f10642, %f10616, %f10637;
	sub.f32 	%f10643, %f10617, %f10640;
	mul.f32 	%f10644, %f10642, %f10642;
	fma.rn.f32 	%f10645, %f10641, %f10641, %f10644;
	fma.rn.f32 	%f10646, %f10643, %f10643, %f10645;
	add.f32 	%f12626, %f10614, %f10646;
	add.s32 	%r8100, %r8100, 4;
	and.b32  	%r8106, %r7967, 65532;
	setp.eq.s32 	%p403, %r8100, %r8106;
	@%p403 bra 	$L__BB0_557;
	bra.uni 	$L__BB0_556;
$L__BB0_557:
	and.b32  	%r369, %r7967, 3;
	setp.eq.s32 	%p404, %r369, 0;
	@%p404 bra 	$L__BB0_583;
	setp.eq.s32 	%p405, %r369, 1;
	@%p405 bra 	$L__BB0_560;
	mul.wide.u32 	%rd443, %r8106, 4;
	add.s64 	%rd444, %rd13, %rd443;
	.pragma "used_bytes_mask 7";
	ld.local.u32 	%r2903, [%rd444];
	bfe.u32 	%r2904, %r2903, 0, 8;
	cvt.u16.u32 	%rs1768, %r2904;
	and.b16  	%rs1769, %rs1768, 255;
	bfe.u32 	%r2905, %r2903, 8, 8;
	cvt.u16.u32 	%rs1770, %r2905;
	and.b16  	%rs1771, %rs1770, 255;
	bfe.u32 	%r2906, %r2903, 16, 8;
	cvt.u16.u32 	%rs1772, %r2906;
	and.b16  	%rs1773, %rs1772, 255;
	cvt.rn.f32.u16 	%f10648, %rs1769;
	cvt.rn.f32.u16 	%f10649, %rs1771;
	cvt.rn.f32.u16 	%f10650, %rs1773;
	sub.f32 	%f10651, %f10648, %f12204;
	sub.f32 	%f10652, %f10649, %f12203;
	sub.f32 	%f10653, %f10650, %f12202;
	mul.f32 	%f10654, %f12602, %f10652;
	fma.rn.f32 	%f10655, %f12601, %f10651, %f10654;
	fma.rn.f32 	%f10656, %f12603, %f10653, %f10655;
	mul.f32 	%f10657, %f12600, %f10656;
	max.f32 	%f10658, %f10657, 0f00000000;
	min.f32 	%f10659, %f10658, 0f3F800000;
	mul.f32 	%f10660, %f1107, %f10659;
	cvt.rni.u32.f32 	%r2907, %f10660;
	cvt.rn.f32.u32 	%f10661, %r2907;
	mul.f32 	%f10662, %f1108, %f10661;
	cvt.rni.f32.f32 	%f10663, %f10662;
	mov.f32 	%f10664, 0f42800000;
	sub.f32 	%f10665, %f10664, %f10663;
	mul.f32 	%f10666, %f12204, %f10665;
	fma.rn.f32 	%f10667, %f12200, %f10663, %f10666;
	mul.f32 	%f10668, %f10667, 0f3C800000;
	mul.f32 	%f10669, %f12203, %f10665;
	fma.rn.f32 	%f10670, %f12199, %f10663, %f10669;
	mul.f32 	%f10671, %f10670, 0f3C800000;
	mul.f32 	%f10672, %f12202, %f10665;
	fma.rn.f32 	%f10673, %f12198, %f10663, %f10672;
	mul.f32 	%f10674, %f10673, 0f3C800000;
	sub.f32 	%f10675, %f10648, %f10668;
	sub.f32 	%f10676, %f10649, %f10671;
	sub.f32 	%f10677, %f10650, %f10674;
	mul.f32 	%f10678, %f10676, %f10676;
	fma.rn.f32 	%f10679, %f10675, %f10675, %f10678;
	fma.rn.f32 	%f10680, %f10677, %f10677, %f10679;
	add.f32 	%f10681, %f12626, %f10680;
	.pragma "used_bytes_mask 7";
	ld.local.u32 	%r2908, [%rd444+4];
	bfe.u32 	%r2909, %r2908, 0, 8;
	cvt.u16.u32 	%rs1774, %r2909;
	and.b16  	%rs1775, %rs1774, 255;
	bfe.u32 	%r2910, %r2908, 8, 8;
	cvt.u16.u32 	%rs1776, %r2910;
	and.b16  	%rs1777, %rs1776, 255;
	bfe.u32 	%r2911, %r2908, 16, 8;
	cvt.u16.u32 	%rs1778, %r2911;
	and.b16  	%rs1779, %rs1778, 255;
	cvt.rn.f32.u16 	%f10682, %rs1775;
	cvt.rn.f32.u16 	%f10683, %rs1777;
	cvt.rn.f32.u16 	%f10684, %rs1779;
	sub.f32 	%f10685, %f10682, %f12204;
	sub.f32 	%f10686, %f10683, %f12203;
	sub.f32 	%f10687, %f10684, %f12202;
	mul.f32 	%f10688, %f12602, %f10686;
	fma.rn.f32 	%f10689, %f12601, %f10685, %f10688;
	fma.rn.f32 	%f10690, %f12603, %f10687, %f10689;
	mul.f32 	%f10691, %f12600, %f10690;
	max.f32 	%f10692, %f10691, 0f00000000;
	min.f32 	%f10693, %f10692, 0f3F800000;
	mul.f32 	%f10694, %f1107, %f10693;
	cvt.rni.u32.f32 	%r2912, %f10694;
	cvt.rn.f32.u32 	%f10695, %r2912;
	mul.f32 	%f10696, %f1108, %f10695;
	cvt.rni.f32.f32 	%f10697, %f10696;
	sub.f32 	%f10698, %f10664, %f10697;
	mul.f32 	%f10699, %f12204, %f10698;
	fma.rn.f32 	%f10700, %f12200, %f10697, %f10699;
	mul.f32 	%f10701, %f10700, 0f3C800000;
	mul.f32 	%f10702, %f12203, %f10698;
	fma.rn.f32 	%f10703, %f12199, %f10697, %f10702;
	mul.f32 	%f10704, %f10703, 0f3C800000;
	mul.f32 	%f10705, %f12202, %f10698;
	fma.rn.f32 	%f10706, %f12198, %f10697, %f10705;
	mul.f32 	%f10707, %f10706, 0f3C800000;
	sub.f32 	%f10708, %f10682, %f10701;
	sub.f32 	%f10709, %f10683, %f10704;
	sub.f32 	%f10710, %f10684, %f10707;
	mul.f32 	%f10711, %f10709, %f10709;
	fma.rn.f32 	%f10712, %f10708, %f10708, %f10711;
	fma.rn.f32 	%f10713, %f10710, %f10710, %f10712;
	add.f32 	%f12626, %f10681, %f10713;
	add.s32 	%r8106, %r8106, 2;
$L__BB0_560:
	and.b32  	%r2913, %r7967, 1;
	setp.eq.b32 	%p406, %r2913, 1;
	not.pred 	%p407, %p406;
	@%p407 bra 	$L__BB0_583;
	mul.wide.u32 	%rd445, %r8106, 4;
	add.s64 	%rd446, %rd13, %rd445;
	.pragma "used_bytes_mask 7";
	ld.local.u32 	%r2914, [%rd446];
	bfe.u32 	%r2915, %r2914, 0, 8;
	cvt.u16.u32 	%rs1780, %r2915;
	and.b16  	%rs1781, %rs1780, 255;
	bfe.u32 	%r2916, %r2914, 8, 8;
	cvt.u16.u32 	%rs1782, %r2916;
	and.b16  	%rs1783, %rs1782, 255;
	bfe.u32 	%r2917, %r2914, 16, 8;
	cvt.u16.u32 	%rs1784, %r2917;
	and.b16  	%rs1785, %rs1784, 255;
	cvt.rn.f32.u16 	%f10714, %rs1781;
	cvt.rn.f32.u16 	%f10715, %rs1783;
	cvt.rn.f32.u16 	%f10716, %rs1785;
	sub.f32 	%f10717, %f10714, %f12204;
	sub.f32 	%f10718, %f10715, %f12203;
	sub.f32 	%f10719, %f10716, %f12202;
	mul.f32 	%f10720, %f12602, %f10718;
	fma.rn.f32 	%f10721, %f12601, %f10717, %f10720;
	fma.rn.f32 	%f10722, %f12603, %f10719, %f10721;
	mul.f32 	%f10723, %f12600, %f10722;
	max.f32 	%f10724, %f10723, 0f00000000;
	min.f32 	%f10725, %f10724, 0f3F800000;
	mul.f32 	%f10726, %f1107, %f10725;
	cvt.rni.u32.f32 	%r2918, %f10726;
	cvt.rn.f32.u32 	%f10727, %r2918;
	mul.f32 	%f10728, %f1108, %f10727;
	cvt.rni.f32.f32 	%f10729, %f10728;
	mov.f32 	%f10730, 0f42800000;
	sub.f32 	%f10731, %f10730, %f10729;
	mul.f32 	%f10732, %f12204, %f10731;
	fma.rn.f32 	%f10733, %f12200, %f10729, %f10732;
	mul.f32 	%f10734, %f10733, 0f3C800000;
	mul.f32 	%f10735, %f12203, %f10731;
	fma.rn.f32 	%f10736, %f12199, %f10729, %f10735;
	mul.f32 	%f10737, %f10736, 0f3C800000;
	mul.f32 	%f10738, %f12202, %f10731;
	fma.rn.f32 	%f10739, %f12198, %f10729, %f10738;
	mul.f32 	%f10740, %f10739, 0f3C800000;
	sub.f32 	%f10741, %f10714, %f10734;
	sub.f32 	%f10742, %f10715, %f10737;
	sub.f32 	%f10743, %f10716, %f10740;
	mul.f32 	%f10744, %f10742, %f10742;
	fma.rn.f32 	%f10745, %f10741, %f10741, %f10744;
	fma.rn.f32 	%f10746, %f10743, %f10743, %f10745;
	add.f32 	%f12626, %f12626, %f10746;
	bra.uni 	$L__BB0_583;
$L__BB0_562:
	ld.const.u32 	%r2822, [%rd16];
	setp.gt.u32 	%p385, %r2822, 5;
	@%p385 bra 	$L__BB0_574;
	sub.f32 	%f1111, %f12200, %f12204;
	sub.f32 	%f1112, %f12199, %f12203;
	sub.f32 	%f1113, %f12198, %f12202;
	mul.f32 	%f10266, %f1112, %f1112;
	fma.rn.f32 	%f10267, %f1111, %f1111, %f10266;
	fma.rn.f32 	%f1114, %f1113, %f1113, %f10267;
	setp.lt.f32 	%p392, %f1114, 0f34000000;
	mov.f32 	%f12605, 0f00000000;
	mov.f32 	%f12606, %f12605;
	mov.f32 	%f12607, %f12605;
	mov.f32 	%f12608, %f12605;
	@%p392 bra 	$L__BB0_565;
	rsqrt.approx.f32 	%f12605, %f1114;
	mul.f32 	%f12606, %f1111, %f12605;
	mul.f32 	%f12607, %f1112, %f12605;
	mul.f32 	%f12608, %f1113, %f12605;
$L__BB0_565:
	cvt.rn.f32.u32 	%f10269, %r354;
	add.f32 	%f1123, %f10269, 0fBF800000;
	mov.f32 	%f10270, 0f42800000;
	div.rn.f32 	%f1124, %f10270, %f1123;
	mov.f32 	%f12626, 0f00000000;
	@%p24 bra 	$L__BB0_583;
	setp.lt.u32 	%p394, %r89, 3;
	mov.f32 	%f12626, 0f00000000;
	mov.b32 	%r8102, 0;
	@%p394 bra 	$L__BB0_569;
	mov.f32 	%f12626, 0f00000000;
	mov.b32 	%r8103, 0;
$L__BB0_568:
	.pragma "nounroll";
	mul.wide.u32 	%rd435, %r8103, 4;
	add.s64 	%rd436, %rd13, %rd435;
	.pragma "used_bytes_mask 30583";
	ld.local.v4.b32 	{%r2845, %r2846, %r2847, %r2848}, [%rd436];
	bfe.u32 	%r2849, %r2848, 16, 8;
	cvt.u16.u32 	%rs1702, %r2849;
	bfe.u32 	%r2850, %r2848, 8, 8;
	cvt.u16.u32 	%rs1703, %r2850;
	bfe.u32 	%r2851, %r2848, 0, 8;
	cvt.u16.u32 	%rs1704, %r2851;
	bfe.u32 	%r2852, %r2847, 16, 8;
	cvt.u16.u32 	%rs1705, %r2852;
	bfe.u32 	%r2853, %r2847, 8, 8;
	cvt.u16.u32 	%rs1706, %r2853;
	bfe.u32 	%r2854, %r2847, 0, 8;
	cvt.u16.u32 	%rs1707, %r2854;
	bfe.u32 	%r2855, %r2846, 16, 8;
	cvt.u16.u32 	%rs1708, %r2855;
	bfe.u32 	%r2856, %r2846, 8, 8;
	cvt.u16.u32 	%rs1709, %r2856;
	bfe.u32 	%r2857, %r2846, 0, 8;
	cvt.u16.u32 	%rs1710, %r2857;
	bfe.u32 	%r2858, %r2845, 16, 8;
	cvt.u16.u32 	%rs1711, %r2858;
	bfe.u32 	%r2859, %r2845, 8, 8;
	cvt.u16.u32 	%rs1712, %r2859;
	bfe.u32 	%r2860, %r2845, 0, 8;
	cvt.u16.u32 	%rs1713, %r2860;
	and.b16  	%rs1714, %rs1713, 255;
	and.b16  	%rs1715, %rs1712, 255;
	and.b16  	%rs1716, %rs1711, 255;
	and.b16  	%rs1717, %rs1710, 255;
	and.b16  	%rs1718, %rs1709, 255;
	and.b16  	%rs1719, %rs1708, 255;
	and.b16  	%rs1720, %rs1707, 255;
	and.b16  	%rs1721, %rs1706, 255;
	and.b16  	%rs1722, %rs1705, 255;
	and.b16  	%rs1723, %rs1704, 255;
	and.b16  	%rs1724, %rs1703, 255;
	and.b16  	%rs1725, %rs1702, 255;
	cvt.rn.f32.u16 	%f10274, %rs1714;
	cvt.rn.f32.u16 	%f10275, %rs1715;
	cvt.rn.f32.u16 	%f10276, %rs1716;
	sub.f32 	%f10277, %f10274, %f12204;
	sub.f32 	%f10278, %f10275, %f12203;
	sub.f32 	%f10279, %f10276, %f12202;
	mul.f32 	%f10280, %f12607, %f10278;
	fma.rn.f32 	%f10281, %f12606, %f10277, %f10280;
	fma.rn.f32 	%f10282, %f12608, %f10279, %f10281;
	mul.f32 	%f10283, %f12605, %f10282;
	max.f32 	%f10284, %f10283, 0f00000000;
	min.f32 	%f10285, %f10284, 0f3F800000;
	mul.f32 	%f10286, %f1123, %f10285;
	cvt.rni.u32.f32 	%r2861, %f10286;
	cvt.rn.f32.u32 	%f10287, %r2861;
	mul.f32 	%f10288, %f1124, %f10287;
	cvt.rni.f32.f32 	%f10289, %f10288;
	mov.f32 	%f10290, 0f42800000;
	sub.f32 	%f10291, %f10290, %f10289;
	mul.f32 	%f10292, %f12204, %f10291;
	fma.rn.f32 	%f10293, %f12200, %f10289, %f10292;
	mul.f32 	%f10294, %f10293, 0f3C800000;
	mul.f32 	%f10295, %f12203, %f10291;
	fma.rn.f32 	%f10296, %f12199, %f10289, %f10295;
	mul.f32 	%f10297, %f10296, 0f3C800000;
	mul.f32 	%f10298, %f12202, %f10291;
	fma.rn.f32 	%f10299, %f12198, %f10289, %f10298;
	mul.f32 	%f10300, %f10299, 0f3C800000;
	sub.f32 	%f10301, %f10274, %f10294;
	sub.f32 	%f10302, %f10275, %f10297;
	sub.f32 	%f10303, %f10276, %f10300;
	mul.f32 	%f10304, %f10302, %f10302;
	fma.rn.f32 	%f10305, %f10301, %f10301, %f10304;
	fma.rn.f32 	%f10306, %f10303, %f10303, %f10305;
	add.f32 	%f10307, %f12626, %f10306;
	cvt.rn.f32.u16 	%f10308, %rs1717;
	cvt.rn.f32.u16 	%f10309, %rs1718;
	cvt.rn.f32.u16 	%f10310, %rs1719;
	sub.f32 	%f10311, %f10308, %f12204;
	sub.f32 	%f10312, %f10309, %f12203;
	sub.f32 	%f10313, %f10310, %f12202;
	mul.f32 	%f10314, %f12607, %f10312;
	fma.rn.f32 	%f10315, %f12606, %f10311, %f10314;
	fma.rn.f32 	%f10316, %f12608, %f10313, %f10315;
	mul.f32 	%f10317, %f12605, %f10316;
	max.f32 	%f10318, %f10317, 0f00000000;
	min.f32 	%f10319, %f10318, 0f3F800000;
	mul.f32 	%f10320, %f1123, %f10319;
	cvt.rni.u32.f32 	%r2862, %f10320;
	cvt.rn.f32.u32 	%f10321, %r2862;
	mul.f32 	%f10322, %f1124, %f10321;
	cvt.rni.f32.f32 	%f10323, %f10322;
	sub.f32 	%f10324, %f10290, %f10323;
	mul.f32 	%f10325, %f12204, %f10324;
	fma.rn.f32 	%f10326, %f12200, %f10323, %f10325;
	mul.f32 	%f10327, %f10326, 0f3C800000;
	mul.f32 	%f10328, %f12203, %f10324;
	fma.rn.f32 	%f10329, %f12199, %f10323, %f10328;
	mul.f32 	%f10330, %f10329, 0f3C800000;
	mul.f32 	%f10331, %f12202, %f10324;
	fma.rn.f32 	%f10332, %f12198, %f10323, %f10331;
	mul.f32 	%f10333, %f10332, 0f3C800000;
	sub.f32 	%f10334, %f10308, %f10327;
	sub.f32 	%f10335, %f10309, %f10330;
	sub.f32 	%f10336, %f10310, %f10333;
	mul.f32 	%f10337, %f10335, %f10335;
	fma.rn.f32 	%f10338, %f10334, %f10334, %f10337;
	fma.rn.f32 	%f10339, %f10336, %f10336, %f10338;
	add.f32 	%f10340, %f10307, %f10339;
	cvt.rn.f32.u16 	%f10341, %rs1720;
	cvt.rn.f32.u16 	%f10342, %rs1721;
	cvt.rn.f32.u16 	%f10343, %rs1722;
	sub.f32 	%f10344, %f10341, %f12204;
	sub.f32 	%f10345, %f10342, %f12203;
	sub.f32 	%f10346, %f10343, %f12202;
	mul.f32 	%f10347, %f12607, %f10345;
	fma.rn.f32 	%f10348, %f12606, %f10344, %f10347;
	fma.rn.f32 	%f10349, %f12608, %f10346, %f10348;
	mul.f32 	%f10350, %f12605, %f10349;
	max.f32 	%f10351, %f10350, 0f00000000;
	min.f32 	%f10352, %f10351, 0f3F800000;
	mul.f32 	%f10353, %f1123, %f10352;
	cvt.rni.u32.f32 	%r2863, %f10353;
	cvt.rn.f32.u32 	%f10354, %r2863;
	mul.f32 	%f10355, %f1124, %f10354;
	cvt.rni.f32.f32 	%f10356, %f10355;
	sub.f32 	%f10357, %f10290, %f10356;
	mul.f32 	%f10358, %f12204, %f10357;
	fma.rn.f32 	%f10359, %f12200, %f10356, %f10358;
	mul.f32 	%f10360, %f10359, 0f3C800000;
	mul.f32 	%f10361, %f12203, %f10357;
	fma.rn.f32 	%f10362, %f12199, %f10356, %f10361;
	mul.f32 	%f10363, %f10362, 0f3C800000;
	mul.f32 	%f10364, %f12202, %f10357;
	fma.rn.f32 	%f10365, %f12198, %f10356, %f10364;
	mul.f32 	%f10366, %f10365, 0f3C800000;
	sub.f32 	%f10367, %f10341, %f10360;
	sub.f32 	%f10368, %f10342, %f10363;
	sub.f32 	%f10369, %f10343, %f10366;
	mul.f32 	%f10370, %f10368, %f10368;
	fma.rn.f32 	%f10371, %f10367, %f10367, %f10370;
	fma.rn.f32 	%f10372, %f10369, %f10369, %f10371;
	add.f32 	%f10373, %f10340, %f10372;
	cvt.rn.f32.u16 	%f10374, %rs1723;
	cvt.rn.f32.u16 	%f10375, %rs1724;
	cvt.rn.f32.u16 	%f10376, %rs1725;
	sub.f32 	%f10377, %f10374, %f12204;
	sub.f32 	%f10378, %f10375, %f12203;
	sub.f32 	%f10379, %f10376, %f12202;
	mul.f32 	%f10380, %f12607, %f10378;
	fma.rn.f32 	%f10381, %f12606, %f10377, %f10380;
	fma.rn.f32 	%f10382, %f12608, %f10379, %f10381;
	mul.f32 	%f10383, %f12605, %f10382;
	max.f32 	%f10384, %f10383, 0f00000000;
	min.f32 	%f10385, %f10384, 0f3F800000;
	mul.f32 	%f10386, %f1123, %f10385;
	cvt.rni.u32.f32 	%r2864, %f10386;
	cvt.rn.f32.u32 	%f10387, %r2864;
	mul.f32 	%f10388, %f1124, %f10387;
	cvt.rni.f32.f32 	%f10389, %f10388;
	sub.f32 	%f10390, %f10290, %f10389;
	mul.f32 	%f10391, %f12204, %f10390;
	fma.rn.f32 	%f10392, %f12200, %f10389, %f10391;
	mul.f32 	%f10393, %f10392, 0f3C800000;
	mul.f32 	%f10394, %f12203, %f10390;
	fma.rn.f32 	%f10395, %f12199, %f10389, %f10394;
	mul.f32 	%f10396, %f10395, 0f3C800000;
	mul.f32 	%f10397, %f12202, %f10390;
	fma.rn.f32 	%f10398, %f12198, %f10389, %f10397;
	mul.f32 	%f10399, %f10398, 0f3C800000;
	sub.f32 	%f10400, %f10374, %f10393;
	sub.f32 	%f10401, %f10375, %f10396;
	sub.f32 	%f10402, %f10376, %f10399;
	mul.f32 	%f10403, %f10401, %f10401;
	fma.rn.f32 	%f10404, %f10400, %f10400, %f10403;
	fma.rn.f32 	%f10405, %f10402, %f10402, %f10404;
	add.f32 	%f12626, %f10373, %f10405;
	add.s32 	%r8103, %r8103, 4;
	and.b32  	%r8102, %r7967, 65532;
	setp.eq.s32 	%p395, %r8103, %r8102;
	@%p395 bra 	$L__BB0_569;
	bra.uni 	$L__BB0_568;
$L__BB0_569:
	and.b32  	%r359, %r7967, 3;
	setp.eq.s32 	%p396, %r359, 0;
	@%p396 bra 	$L__BB0_583;
	setp.eq.s32 	%p397, %r359, 1;
	@%p397 bra 	$L__BB0_572;
	mul.wide.u32 	%rd437, %r8102, 4;
	add.s64 	%rd438, %rd13, %rd437;
	.pragma "used_bytes_mask 7";
	ld.local.u32 	%r2865, [%rd438];
	bfe.u32 	%r2866, %r2865, 0, 8;
	cvt.u16.u32 	%rs1726, %r2866;
	and.b16  	%rs1727, %rs1726, 255;
	bfe.u32 	%r2867, %r2865, 8, 8;
	cvt.u16.u32 	%rs1728, %r2867;
	and.b16  	%rs1729, %rs1728, 255;
	bfe.u32 	%r2868, %r2865, 16, 8;
	cvt.u16.u32 	%rs1730, %r2868;
	and.b16  	%rs1731, %rs1730, 255;
	cvt.rn.f32.u16 	%f10407, %rs1727;
	cvt.rn.f32.u16 	%f10408, %rs1729;
	cvt.rn.f32.u16 	%f10409, %rs1731;
	sub.f32 	%f10410, %f10407, %f12204;
	sub.f32 	%f10411, %f10408, %f12203;
	sub.f32 	%f10412, %f10409, %f12202;
	mul.f32 	%f10413, %f12607, %f10411;
	fma.rn.f32 	%f10414, %f12606, %f10410, %f10413;
	fma.rn.f32 	%f10415, %f12608, %f10412, %f10414;
	mul.f32 	%f10416, %f12605, %f10415;
	max.f32 	%f10417, %f10416, 0f00000000;
	min.f32 	%f10418, %f10417, 0f3F800000;
	mul.f32 	%f10419, %f1123, %f10418;
	cvt.rni.u32.f32 	%r2869, %f10419;
	cvt.rn.f32.u32 	%f10420, %r2869;
	mul.f32 	%f10421, %f1124, %f10420;
	cvt.rni.f32.f32 	%f10422, %f10421;
	mov.f32 	%f10423, 0f42800000;
	sub.f32 	%f10424, %f10423, %f10422;
	mul.f32 	%f10425, %f12204, %f10424;
	fma.rn.f32 	%f10426, %f12200, %f10422, %f10425;
	mul.f32 	%f10427, %f10426, 0f3C800000;
	mul.f32 	%f10428, %f12203, %f10424;
	fma.rn.f32 	%f10429, %f12199, %f10422, %f10428;
	mul.f32 	%f10430, %f10429, 0f3C800000;
	mul.f32 	%f10431, %f12202, %f10424;
	fma.rn.f32 	%f10432, %f12198, %f10422, %f10431;
	mul.f32 	%f10433, %f10432, 0f3C800000;
	sub.f32 	%f10434, %f10407, %f10427;
	sub.f32 	%f10435, %f10408, %f10430;
	sub.f32 	%f10436, %f10409, %f10433;
	mul.f32 	%f10437, %f10435, %f10435;
	fma.rn.f32 	%f10438, %f10434, %f10434, %f10437;
	fma.rn.f32 	%f10439, %f10436, %f10436, %f10438;
	add.f32 	%f10440, %f12626, %f10439;
	.pragma "used_bytes_mask 7";
	ld.local.u32 	%r2870, [%rd438+4];
	bfe.u32 	%r2871, %r2870, 0, 8;
	cvt.u16.u32 	%rs1732, %r2871;
	and.b16  	%rs1733, %rs1732, 255;
	bfe.u32 	%r2872, %r2870, 8, 8;
	cvt.u16.u32 	%rs1734, %r2872;
	and.b16  	%rs1735, %rs1734, 255;
	bfe.u32 	%r2873, %r2870, 16, 8;
	cvt.u16.u32 	%rs1736, %r2873;
	and.b16  	%rs1737, %rs1736, 255;
	cvt.rn.f32.u16 	%f10441, %rs1733;
	cvt.rn.f32.u16 	%f10442, %rs1735;
	cvt.rn.f32.u16 	%f10443, %rs1737;
	sub.f32 	%f10444, %f10441, %f12204;
	sub.f32 	%f10445, %f10442, %f12203;
	sub.f32 	%f10446, %f10443, %f12202;
	mul.f32 	%f10447, %f12607, %f10445;
	fma.rn.f32 	%f10448, %f12606, %f10444, %f10447;
	fma.rn.f32 	%f10449, %f12608, %f10446, %f10448;
	mul.f32 	%f10450, %f12605, %f10449;
	max.f32 	%f10451, %f10450, 0f00000000;
	min.f32 	%f10452, %f10451, 0f3F800000;
	mul.f32 	%f10453, %f1123, %f10452;
	cvt.rni.u32.f32 	%r2874, %f10453;
	cvt.rn.f32.u32 	%f10454, %r2874;
	mul.f32 	%f10455, %f1124, %f10454;
	cvt.rni.f32.f32 	%f10456, %f10455;
	sub.f32 	%f10457, %f10423, %f10456;
	mul.f32 	%f10458, %f12204, %f10457;
	fma.rn.f32 	%f10459, %f12200, %f10456, %f10458;
	mul.f32 	%f10460, %f10459, 0f3C800000;
	mul.f32 	%f10461, %f12203, %f10457;
	fma.rn.f32 	%f10462, %f12199, %f10456, %f10461;
	mul.f32 	%f10463, %f10462, 0f3C800000;
	mul.f32 	%f10464, %f12202, %f10457;
	fma.rn.f32 	%f10465, %f12198, %f10456, %f10464;
	mul.f32 	%f10466, %f10465, 0f3C800000;
	sub.f32 	%f10467, %f10441, %f10460;
	sub.f32 	%f10468, %f10442, %f10463;
	sub.f32 	%f10469, %f10443, %f10466;
	mul.f32 	%f10470, %f10468, %f10468;
	fma.rn.f32 	%f10471, %f10467, %f10467, %f10470;
	fma.rn.f32 	%f10472, %f10469, %f10469, %f10471;
	add.f32 	%f12626, %f10440, %f10472;
	add.s32 	%r8102, %r8102, 2;
$L__BB0_572:
	and.b32  	%r2875, %r7967, 1;
	setp.eq.b32 	%p398, %r2875, 1;
	not.pred 	%p399, %p398;
	@%p399 bra 	$L__BB0_583;
	mul.wide.u32 	%rd439, %r8102, 4;
	add.s64 	%rd440, %rd13, %rd439;
	.pragma "used_bytes_mask 7";
	ld.local.u32 	%r2876, [%rd440];
	bfe.u32 	%r2877, %r2876, 0, 8;
	cvt.u16.u32 	%rs1738, %r2877;
	and.b16  	%rs1739, %rs1738, 255;
	bfe.u32 	%r2878, %r2876, 8, 8;
	cvt.u16.u32 	%rs1740, %r2878;
	and.b16  	%rs1741, %rs1740, 255;
	bfe.u32 	%r2879, %r2876, 16, 8;
	cvt.u16.u32 	%rs1742, %r2879;
	and.b16  	%rs1743, %rs1742, 255;
	cvt.rn.f32.u16 	%f10473, %rs1739;
	cvt.rn.f32.u16 	%f10474, %rs1741;
	cvt.rn.f32.u16 	%f10475, %rs1743;
	sub.f32 	%f10476, %f10473, %f12204;
	sub.f32 	%f10477, %f10474, %f12203;
	sub.f32 	%f10478, %f10475, %f12202;
	mul.f32 	%f10479, %f12607, %f10477;
	fma.rn.f32 	%f10480, %f12606, %f10476, %f10479;
	fma.rn.f32 	%f10481, %f12608, %f10478, %f10480;
	mul.f32 	%f10482, %f12605, %f10481;
	max.f32 	%f10483, %f10482, 0f00000000;
	min.f32 	%f10484, %f10483, 0f3F800000;
	mul.f32 	%f10485, %f1123, %f10484;
	cvt.rni.u32.f32 	%r2880, %f10485;
	cvt.rn.f32.u32 	%f10486, %r2880;
	mul.f32 	%f10487, %f1124, %f10486;
	cvt.rni.f32.f32 	%f10488, %f10487;
	mov.f32 	%f10489, 0f42800000;
	sub.f32 	%f10490, %f10489, %f10488;
	mul.f32 	%f10491, %f12204, %f10490;
	fma.rn.f32 	%f10492, %f12200, %f10488, %f10491;
	mul.f32 	%f10493, %f10492, 0f3C800000;
	mul.f32 	%f10494, %f12203, %f10490;
	fma.rn.f32 	%f10495, %f12199, %f10488, %f10494;
	mul.f32 	%f10496, %f10495, 0f3C800000;
	mul.f32 	%f10497, %f12202, %f10490;
	fma.rn.f32 	%f10498, %f12198, %f10488, %f10497;
	mul.f32 	%f10499, %f10498, 0f3C800000;
	sub.f32 	%f10500, %f10473, %f10493;
	sub.f32 	%f10501, %f10474, %f10496;
	sub.f32 	%f10502, %f10475, %f10499;
	mul.f32 	%f10503, %f10501, %f10501;
	fma.rn.f32 	%f10504, %f10500, %f10500, %f10503;
	fma.rn.f32 	%f10505, %f10502, %f10502, %f10504;
	add.f32 	%f12626, %f12626, %f10505;
	bra.uni 	$L__BB0_583;
$L__BB0_574:
	sub.f32 	%f1133, %f12200, %f12204;
	sub.f32 	%f1134, %f12199, %f12203;
	sub.f32 	%f1135, %f12198, %f12202;
	sub.f32 	%f1136, %f1093, %f12201;
	mul.f32 	%f10133, %f1134, %f1134;
	fma.rn.f32 	%f10134, %f1133, %f1133, %f10133;
	fma.rn.f32 	%f10135, %f1135, %f1135, %f10134;
	fma.rn.f32 	%f1137, %f1136, %f1136, %f10135;
	setp.lt.f32 	%p386, %f1137, 0f34000000;
	mov.f32 	%f12614, 0f00000000;
	mov.f32 	%f12615, %f12614;
	mov.f32 	%f12616, %f12614;
	mov.f32 	%f12617, %f12614;
	mov.f32 	%f12618, %f12614;
	@%p386 bra 	$L__BB0_576;
	rsqrt.approx.f32 	%f12614, %f1137;
	mul.f32 	%f12615, %f1133, %f12614;
	mul.f32 	%f12616, %f1134, %f12614;
	mul.f32 	%f12617, %f1135, %f12614;
	mul.f32 	%f12618, %f1136, %f12614;
$L__BB0_576:
	cvt.rn.f32.u32 	%f10137, %r354;
	add.f32 	%f1148, %f10137, 0fBF800000;
	mov.f32 	%f10138, 0f42800000;
	div.rn.f32 	%f1149, %f10138, %f1148;
	mov.f32 	%f12626, 0f00000000;
	@%p24 bra 	$L__BB0_583;
	setp.eq.s32 	%p388, %r89, 0;
	mov.f32 	%f12626, 0f00000000;
	mov.b64 	%rd1401, 0;
	@%p388 bra 	$L__BB0_581;
	mov.f32 	%f12626, 0f00000000;
	mov.b32 	%r8104, 0;
$L__BB0_579:
	mul.wide.u32 	%rd431, %r8104, 4;
	add.s64 	%rd432, %rd13, %rd431;
	ld.local.v2.b32 	{%r2824, %r2825}, [%rd432];
	bfe.u32 	%r2826, %r2825, 24, 8;
	cvt.u16.u32 	%rs1678, %r2826;
	bfe.u32 	%r2827, %r2825, 16, 8;
	cvt.u16.u32 	%rs1679, %r2827;
	bfe.u32 	%r2828, %r2825, 8, 8;
	cvt.u16.u32 	%rs1680, %r2828;
	bfe.u32 	%r2829, %r2825, 0, 8;
	cvt.u16.u32 	%rs1681, %r2829;
	bfe.u32 	%r2830, %r2824, 24, 8;
	cvt.u16.u32 	%rs1682, %r2830;
	bfe.u32 	%r2831, %r2824, 16, 8;
	cvt.u16.u32 	%rs1683, %r2831;
	bfe.u32 	%r2832, %r2824, 8, 8;
	cvt.u16.u32 	%rs1684, %r2832;
	bfe.u32 	%r2833, %r2824, 0, 8;
	cvt.u16.u32 	%rs1685, %r2833;
	and.b16  	%rs1686, %rs1685, 255;
	and.b16  	%rs1687, %rs1684, 255;
	and.b16  	%rs1688, %rs1683, 255;
	and.b16  	%rs1689, %rs1682, 255;
	and.b16  	%rs1690, %rs1681, 255;
	and.b16  	%rs1691, %rs1680, 255;
	and.b16  	%rs1692, %rs1679, 255;
	and.b16  	%rs1693, %rs1678, 255;
	cvt.rn.f32.u16 	%f10142, %rs1686;
	cvt.rn.f32.u16 	%f10143, %rs1687;
	cvt.rn.f32.u16 	%f10144, %rs1688;
	cvt.rn.f32.u16 	%f10145, %rs1689;
	sub.f32 	%f10146, %f10142, %f12204;
	sub.f32 	%f10147, %f10143, %f12203;
	sub.f32 	%f10148, %f10144, %f12202;
	sub.f32 	%f10149, %f10145, %f12201;
	mul.f32 	%f10150, %f12616, %f10147;
	fma.rn.f32 	%f10151, %f12615, %f10146, %f10150;
	fma.rn.f32 	%f10152, %f12617, %f10148, %f10151;
	fma.rn.f32 	%f10153, %f12618, %f10149, %f10152;
	mul.f32 	%f10154, %f12614, %f10153;
	max.f32 	%f10155, %f10154, 0f00000000;
	min.f32 	%f10156, %f10155, 0f3F800000;
	mul.f32 	%f10157, %f1148, %f10156;
	cvt.rni.u32.f32 	%r2834, %f10157;
	cvt.rn.f32.u32 	%f10158, %r2834;
	mul.f32 	%f10159, %f1149, %f10158;
	cvt.rni.f32.f32 	%f10160, %f10159;
	mov.f32 	%f10161, 0f42800000;
	sub.f32 	%f10162, %f10161, %f10160;
	mul.f32 	%f10163, %f12204, %f10162;
	fma.rn.f32 	%f10164, %f12200, %f10160, %f10163;
	mul.f32 	%f10165, %f10164, 0f3C800000;
	mul.f32 	%f10166, %f12203, %f10162;
	fma.rn.f32 	%f10167, %f12199, %f10160, %f10166;
	mul.f32 	%f10168, %f10167, 0f3C800000;
	mul.f32 	%f10169, %f12202, %f10162;
	fma.rn.f32 	%f10170, %f12198, %f10160, %f10169;
	mul.f32 	%f10171, %f10170, 0f3C800000;
	mul.f32 	%f10172, %f12201, %f10162;
	fma.rn.f32 	%f10173, %f1093, %f10160, %f10172;
	mul.f32 	%f10174, %f10173, 0f3C800000;
	sub.f32 	%f10175, %f10142, %f10165;
	sub.f32 	%f10176, %f10143, %f10168;
	sub.f32 	%f10177, %f10144, %f10171;
	sub.f32 	%f10178, %f10145, %f10174;
	mul.f32 	%f10179, %f10176, %f10176;
	fma.rn.f32 	%f10180, %f10175, %f10175, %f10179;
	fma.rn.f32 	%f10181, %f10177, %f10177, %f10180;
	fma.rn.f32 	%f10182, %f10178, %f10178, %f10181;
	add.f32 	%f10183, %f12626, %f10182;
	cvt.rn.f32.u16 	%f10184, %rs1690;
	cvt.rn.f32.u16 	%f10185, %rs1691;
	cvt.rn.f32.u16 	%f10186, %rs1692;
	cvt.rn.f32.u16 	%f10187, %rs1693;
	sub.f32 	%f10188, %f10184, %f12204;
	sub.f32 	%f10189, %f10185, %f12203;
	sub.f32 	%f10190, %f10186, %f12202;
	sub.f32 	%f10191, %f10187, %f12201;
	mul.f32 	%f10192, %f12616, %f10189;
	fma.rn.f32 	%f10193, %f12615, %f10188, %f10192;
	fma.rn.f32 	%f10194, %f12617, %f10190, %f10193;
	fma.rn.f32 	%f10195, %f12618, %f10191, %f10194;
	mul.f32 	%f10196, %f12614, %f10195;
	max.f32 	%f10197, %f10196, 0f00000000;
	min.f32 	%f10198, %f10197, 0f3F800000;
	mul.f32 	%f10199, %f1148, %f10198;
	cvt.rni.u32.f32 	%r2835, %f10199;
	cvt.rn.f32.u32 	%f10200, %r2835;
	mul.f32 	%f10201, %f1149, %f10200;
	cvt.rni.f32.f32 	%f10202, %f10201;
	sub.f32 	%f10203, %f10161, %f10202;
	mul.f32 	%f10204, %f12204, %f10203;
	fma.rn.f32 	%f10205, %f12200, %f10202, %f10204;
	mul.f32 	%f10206, %f10205, 0f3C800000;
	mul.f32 	%f10207, %f12203, %f10203;
	fma.rn.f32 	%f10208, %f12199, %f10202, %f10207;
	mul.f32 	%f10209, %f10208, 0f3C800000;
	mul.f32 	%f10210, %f12202, %f10203;
	fma.rn.f32 	%f10211, %f12198, %f10202, %f10210;
	mul.f32 	%f10212, %f10211, 0f3C800000;
	mul.f32 	%f10213, %f12201, %f10203;
	fma.rn.f32 	%f10214, %f1093, %f10202, %f10213;
	mul.f32 	%f10215, %f10214, 0f3C800000;
	sub.f32 	%f10216, %f10184, %f10206;
	sub.f32 	%f10217, %f10185, %f10209;
	sub.f32 	%f10218, %f10186, %f10212;
	sub.f32 	%f10219, %f10187, %f10215;
	mul.f32 	%f10220, %f10217, %f10217;
	fma.rn.f32 	%f10221, %f10216, %f10216, %f10220;
	fma.rn.f32 	%f10222, %f10218, %f10218, %f10221;
	fma.rn.f32 	%f10223, %f10219, %f10219, %f10222;
	add.f32 	%f12626, %f10183, %f10223;
	add.s32 	%r8104, %r8104, 2;
	and.b32  	%r367, %r7967, 65534;
	setp.eq.s32 	%p389, %r8104, %r367;
	@%p389 bra 	$L__BB0_580;
	bra.uni 	$L__BB0_579;
$L__BB0_580:
	cvt.u64.u32 	%rd1401, %r367;
$L__BB0_581:
	and.b32  	%r2836, %r7967, 1;
	setp.eq.b32 	%p390, %r2836, 1;
	not.pred 	%p391, %p390;
	@%p391 bra 	$L__BB0_583;
	shl.b64 	%rd433, %rd1401, 2;
	add.s64 	%rd434, %rd13, %rd433;
	ld.local.u32 	%r2837, [%rd434];
	bfe.u32 	%r2838, %r2837, 0, 8;
	cvt.u16.u32 	%rs1694, %r2838;
	and.b16  	%rs1695, %rs1694, 255;
	bfe.u32 	%r2839, %r2837, 8, 8;
	cvt.u16.u32 	%rs1696, %r2839;
	and.b16  	%rs1697, %rs1696, 255;
	bfe.u32 	%r2840, %r2837, 16, 8;
	cvt.u16.u32 	%rs1698, %r2840;
	and.b16  	%rs1699, %rs1698, 255;
	bfe.u32 	%r2841, %r2837, 24, 8;
	cvt.u16.u32 	%rs1700, %r2841;
	and.b16  	%rs1701, %rs1700, 255;
	cvt.rn.f32.u16 	%f10224, %rs1695;
	cvt.rn.f32.u16 	%f10225, %rs1697;
	cvt.rn.f32.u16 	%f10226, %rs1699;
	cvt.rn.f32.u16 	%f10227, %rs1701;
	sub.f32 	%f10228, %f10224, %f12204;
	sub.f32 	%f10229, %f10225, %f12203;
	sub.f32 	%f10230, %f10226, %f12202;
	sub.f32 	%f10231, %f10227, %f12201;
	mul.f32 	%f10232, %f12616, %f10229;
	fma.rn.f32 	%f10233, %f12615, %f10228, %f10232;
	fma.rn.f32 	%f10234, %f12617, %f10230, %f10233;
	fma.rn.f32 	%f10235, %f12618, %f10231, %f10234;
	mul.f32 	%f10236, %f12614, %f10235;
	max.f32 	%f10237, %f10236, 0f00000000;
	min.f32 	%f10238, %f10237, 0f3F800000;
	mul.f32 	%f10239, %f1148, %f10238;
	cvt.rni.u32.f32 	%r2842, %f10239;
	cvt.rn.f32.u32 	%f10240, %r2842;
	mul.f32 	%f10241, %f1149, %f10240;
	cvt.rni.f32.f32 	%f10242, %f10241;
	mov.f32 	%f10243, 0f42800000;
	sub.f32 	%f10244, %f10243, %f10242;
	mul.f32 	%f10245, %f12204, %f10244;
	fma.rn.f32 	%f10246, %f12200, %f10242, %f10245;
	mul.f32 	%f10247, %f10246, 0f3C800000;
	mul.f32 	%f10248, %f12203, %f10244;
	fma.rn.f32 	%f10249, %f12199, %f10242, %f10248;
	mul.f32 	%f10250, %f10249, 0f3C800000;
	mul.f32 	%f10251, %f12202, %f10244;
	fma.rn.f32 	%f10252, %f12198, %f10242, %f10251;
	mul.f32 	%f10253, %f10252, 0f3C800000;
	mul.f32 	%f10254, %f12201, %f10244;
	fma.rn.f32 	%f10255, %f1093, %f10242, %f10254;
	mul.f32 	%f10256, %f10255, 0f3C800000;
	sub.f32 	%f10257, %f10224, %f10247;
	sub.f32 	%f10258, %f10225, %f10250;
	sub.f32 	%f10259, %f10226, %f10253;
	sub.f32 	%f10260, %f10227, %f10256;
	mul.f32 	%f10261, %f10258, %f10258;
	fma.rn.f32 	%f10262, %f10257, %f10257, %f10261;
	fma.rn.f32 	%f10263, %f10259, %f10259, %f10262;
	fma.rn.f32 	%f10264, %f10260, %f10260, %f10263;
	add.f32 	%f12626, %f12626, %f10264;
$L__BB0_583:
	mov.u32 	%r373, %r12;
	@%p33 bra 	$L__BB0_585;
	ld.const.u32 	%r373, [%rd16+56];
$L__BB0_585:
	@%p34 bra 	$L__BB0_597;
	sub.f32 	%f1162, %f12200, %f12204;
	sub.f32 	%f1163, %f12199, %f12203;
	sub.f32 	%f1164, %f12198, %f12202;
	mul.f32 	%f11122, %f1163, %f1163;
	fma.rn.f32 	%f11123, %f1162, %f1162, %f11122;
	fma.rn.f32 	%f1165, %f1164, %f1164, %f11123;
	setp.lt.f32 	%p425, %f1165, 0f34000000;
	mov.f32 	%f12627, 0f00000000;
	mov.f32 	%f12628, %f12627;
	mov.f32 	%f12629, %f12627;
	mov.f32 	%f12630, %f12627;
	@%p425 bra 	$L__BB0_588;
	rsqrt.approx.f32 	%f12627, %f1165;
	mul.f32 	%f12628, %f1162, %f12627;
	mul.f32 	%f12629, %f1163, %f12627;
	mul.f32 	%f12630, %f1164, %f12627;
$L__BB0_588:
	cvt.rn.f32.u32 	%f11125, %r373;
	add.f32 	%f1174, %f11125, 0fBF800000;
	mov.f32 	%f11126, 0f42800000;
	div.rn.f32 	%f1175, %f11126, %f1174;
	mov.f32 	%f12653, 0f00000000;
	@%p24 bra 	$L__BB0_618;
	setp.lt.u32 	%p427, %r89, 3;
	mov.f32 	%f12653, 0f00000000;
	mov.b32 	%r8114, 0;
	@%p427 bra 	$L__BB0_592;
	mov.f32 	%f12653, 0f00000000;
	mov.b32 	%r8108, 0;
$L__BB0_591:
	.pragma "nounroll";
	mul.wide.u32 	%rd458, %r8108, 4;
	add.s64 	%rd459, %rd13, %rd458;
	.pragma "used_bytes_mask 30583";
	ld.local.v4.b32 	{%r2980, %r2981, %r2982, %r2983}, [%rd459];
	bfe.u32 	%r2984, %r2983, 16, 8;
	cvt.u16.u32 	%rs1852, %r2984;
	bfe.u32 	%r2985, %r2983, 8, 8;
	cvt.u16.u32 	%rs1853, %r2985;
	bfe.u32 	%r2986, %r2983, 0, 8;
	cvt.u16.u32 	%rs1854, %r2986;
	bfe.u32 	%r2987, %r2982, 16, 8;
	cvt.u16.u32 	%rs1855, %r2987;
	bfe.u32 	%r2988, %r2982, 8, 8;
	cvt.u16.u32 	%rs1856, %r2988;
	bfe.u32 	%r2989, %r2982, 0, 8;
	cvt.u16.u32 	%rs1857, %r2989;
	bfe.u32 	%r2990, %r2981, 16, 8;
	cvt.u16.u32 	%rs1858, %r2990;
	bfe.u32 	%r2991, %r2981, 8, 8;
	cvt.u16.u32 	%rs1859, %r2991;
	bfe.u32 	%r2992, %r2981, 0, 8;
	cvt.u16.u32 	%rs1860, %r2992;
	bfe.u32 	%r2993, %r2980, 16, 8;
	cvt.u16.u32 	%rs1861, %r2993;
	bfe.u32 	%r2994, %r2980, 8, 8;
	cvt.u16.u32 	%rs1862, %r2994;
	bfe.u32 	%r2995, %r2980, 0, 8;
	cvt.u16.u32 	%rs1863, %r2995;
	and.b16  	%rs1864, %rs1863, 255;
	and.b16  	%rs1865, %rs1862, 255;
	and.b16  	%rs1866, %rs1861, 255;
	and.b16  	%rs1867, %rs1860, 255;
	and.b16  	%rs1868, %rs1859, 255;
	and.b16  	%rs1869, %rs1858, 255;
	and.b16  	%rs1870, %rs1857, 255;
	and.b16  	%rs1871, %rs1856, 255;
	and.b16  	%rs1872, %rs1855, 255;
	and.b16  	%rs1873, %rs1854, 255;
	and.b16  	%rs1874, %rs1853, 255;
	and.b16  	%rs1875, %rs1852, 255;
	cvt.rn.f32.u16 	%f11130, %rs1864;
	cvt.rn.f32.u16 	%f11131, %rs1865;
	cvt.rn.f32.u16 	%f11132, %rs1866;
	sub.f32 	%f11133, %f11130, %f12204;
	sub.f32 	%f11134, %f11131, %f12203;
	sub.f32 	%f11135, %f11132, %f12202;
	mul.f32 	%f11136, %f12629, %f11134;
	fma.rn.f32 	%f11137, %f12628, %f11133, %f11136;
	fma.rn.f32 	%f11138, %f12630, %f11135, %f11137;
	mul.f32 	%f11139, %f12627, %f11138;
	max.f32 	%f11140, %f11139, 0f00000000;
	min.f32 	%f11141, %f11140, 0f3F800000;
	mul.f32 	%f11142, %f1174, %f11141;
	cvt.rni.u32.f32 	%r2996, %f11142;
	cvt.rn.f32.u32 	%f11143, %r2996;
	mul.f32 	%f11144, %f1175, %f11143;
	cvt.rni.f32.f32 	%f11145, %f11144;
	mov.f32 	%f11146, 0f42800000;
	sub.f32 	%f11147, %f11146, %f11145;
	mul.f32 	%f11148, %f12204, %f11147;
	fma.rn.f32 	%f11149, %f12200, %f11145, %f11148;
	mul.f32 	%f11150, %f11149, 0f3C800000;
	mul.f32 	%f11151, %f12203, %f11147;
	fma.rn.f32 	%f11152, %f12199, %f11145, %f11151;
	mul.f32 	%f11153, %f11152, 0f3C800000;
	mul.f32 	%f11154, %f12202, %f11147;
	fma.rn.f32 	%f11155, %f12198, %f11145, %f11154;
	mul.f32 	%f11156, %f11155, 0f3C800000;
	sub.f32 	%f11157, %f11130, %f11150;
	sub.f32 	%f11158, %f11131, %f11153;
	sub.f32 	%f11159, %f11132, %f11156;
	mul.f32 	%f11160, %f11158, %f11158;
	fma.rn.f32 	%f11161, %f11157, %f11157, %f11160;
	fma.rn.f32 	%f11162, %f11159, %f11159, %f11161;
	add.f32 	%f11163, %f12653, %f11162;
	cvt.rn.f32.u16 	%f11164, %rs1867;
	cvt.rn.f32.u16 	%f11165, %rs1868;
	cvt.rn.f32.u16 	%f11166, %rs1869;
	sub.f32 	%f11167, %f11164, %f12204;
	sub.f32 	%f11168, %f11165, %f12203;
	sub.f32 	%f11169, %f11166, %f12202;
	mul.f32 	%f11170, %f12629, %f11168;
	fma.rn.f32 	%f11171, %f12628, %f11167, %f11170;
	fma.rn.f32 	%f11172, %f12630, %f11169, %f11171;
	mul.f32 	%f11173, %f12627, %f11172;
	max.f32 	%f11174, %f11173, 0f00000000;
	min.f32 	%f11175, %f11174, 0f3F800000;
	mul.f32 	%f11176, %f1174, %f11175;
	cvt.rni.u32.f32 	%r2997, %f11176;
	cvt.rn.f32.u32 	%f11177, %r2997;
	mul.f32 	%f11178, %f1175, %f11177;
	cvt.rni.f32.f32 	%f11179, %f11178;
	sub.f32 	%f11180, %f11146, %f11179;
	mul.f32 	%f11181, %f12204, %f11180;
	fma.rn.f32 	%f11182, %f12200, %f11179, %f11181;
	mul.f32 	%f11183, %f11182, 0f3C800000;
	mul.f32 	%f11184, %f12203, %f11180;
	fma.rn.f32 	%f11185, %f12199, %f11179, %f11184;
	mul.f32 	%f11186, %f11185, 0f3C800000;
	mul.f32 	%f11187, %f12202, %f11180;
	fma.rn.f32 	%f11188, %f12198, %f11179, %f11187;
	mul.f32 	%f11189, %f11188, 0f3C800000;
	sub.f32 	%f11190, %f11164, %f11183;
	sub.f32 	%f11191, %f11165, %f11186;
	sub.f32 	%f11192, %f11166, %f11189;
	mul.f32 	%f11193, %f11191, %f11191;
	fma.rn.f32 	%f11194, %f11190, %f11190, %f11193;
	fma.rn.f32 	%f11195, %f11192, %f11192, %f11194;
	add.f32 	%f11196, %f11163, %f11195;
	cvt.rn.f32.u16 	%f11197, %rs1870;
	cvt.rn.f32.u16 	%f11198, %rs1871;
	cvt.rn.f32.u16 	%f11199, %rs1872;
	sub.f32 	%f11200, %f11197, %f12204;
	sub.f32 	%f11201, %f11198, %f12203;
	sub.f32 	%f11202, %f11199, %f12202;
	mul.f32 	%f11203, %f12629, %f11201;
	fma.rn.f32 	%f11204, %f12628, %f11200, %f11203;
	fma.rn.f32 	%f11205, %f12630, %f11202, %f11204;
	mul.f32 	%f11206, %f12627, %f11205;
	max.f32 	%f11207, %f11206, 0f00000000;
	min.f32 	%f11208, %f11207, 0f3F800000;
	mul.f32 	%f11209, %f1174, %f11208;
	cvt.rni.u32.f32 	%r2998, %f11209;
	cvt.rn.f32.u32 	%f11210, %r2998;
	mul.f32 	%f11211, %f1175, %f11210;
	cvt.rni.f32.f32 	%f11212, %f11211;
	sub.f32 	%f11213, %f11146, %f11212;
	mul.f32 	%f11214, %f12204, %f11213;
	fma.rn.f32 	%f11215, %f12200, %f11212, %f11214;
	mul.f32 	%f11216, %f11215, 0f3C800000;
	mul.f32 	%f11217, %f12203, %f11213;
	fma.rn.f32 	%f11218, %f12199, %f11212, %f11217;
	mul.f32 	%f11219, %f11218, 0f3C800000;
	mul.f32 	%f11220, %f12202, %f11213;
	fma.rn.f32 	%f11221, %f12198, %f11212, %f11220;
	mul.f32 	%f11222, %f11221, 0f3C800000;
	sub.f32 	%f11223, %f11197, %f11216;
	sub.f32 	%f11224, %f11198, %f11219;
	sub.f32 	%f11225, %f11199, %f11222;
	mul.f32 	%f11226, %f11224, %f11224;
	fma.rn.f32 	%f11227, %f11223, %f11223, %f11226;
	fma.rn.f32 	%f11228, %f11225, %f11225, %f11227;
	add.f32 	%f11229, %f11196, %f11228;
	cvt.rn.f32.u16 	%f11230, %rs1873;
	cvt.rn.f32.u16 	%f11231, %rs1874;
	cvt.rn.f32.u16 	%f11232, %rs1875;
	sub.f32 	%f11233, %f11230, %f12204;
	sub.f32 	%f11234, %f11231, %f12203;
	sub.f32 	%f11235, %f11232, %f12202;
	mul.f32 	%f11236, %f12629, %f11234;
	fma.rn.f32 	%f11237, %f12628, %f11233, %f11236;
	fma.rn.f32 	%f11238, %f12630, %f11235, %f11237;
	mul.f32 	%f11239, %f12627, %f11238;
	max.f32 	%f11240, %f11239, 0f00000000;
	min.f32 	%f11241, %f11240, 0f3F800000;
	mul.f32 	%f11242, %f1174, %f11241;
	cvt.rni.u32.f32 	%r2999, %f11242;
	cvt.rn.f32.u32 	%f11243, %r2999;
	mul.f32 	%f11244, %f1175, %f11243;
	cvt.rni.f32.f32 	%f11245, %f11244;
	sub.f32 	%f11246, %f11146, %f11245;
	mul.f32 	%f11247, %f12204, %f11246;
	fma.rn.f32 	%f11248, %f12200, %f11245, %f11247;
	mul.f32 	%f11249, %f11248, 0f3C800000;
	mul.f32 	%f11250, %f12203, %f11246;
	fma.rn.f32 	%f11251, %f12199, %f11245, %f11250;
	mul.f32 	%f11252, %f11251, 0f3C800000;
	mul.f32 	%f11253, %f12202, %f11246;
	fma.rn.f32 	%f11254, %f12198, %f11245, %f11253;
	mul.f32 	%f11255, %f11254, 0f3C800000;
	sub.f32 	%f11256, %f11230, %f11249;
	sub.f32 	%f11257, %f11231, %f11252;
	sub.f32 	%f11258, %f11232, %f11255;
	mul.f32 	%f11259, %f11257, %f11257;
	fma.rn.f32 	%f11260, %f11256, %f11256, %f11259;
	fma.rn.f32 	%f11261, %f11258, %f11258, %f11260;
	add.f32 	%f12653, %f11229, %f11261;
	add.s32 	%r8108, %r8108, 4;
	and.b32  	%r8114, %r7967, 65532;
	setp.eq.s32 	%p428, %r8108, %r8114;
	@%p428 bra 	$L__BB0_592;
	bra.uni 	$L__BB0_591;
$L__BB0_592:
	and.b32  	%r388, %r7967, 3;
	setp.eq.s32 	%p429, %r388, 0;
	@%p429 bra 	$L__BB0_618;
	setp.eq.s32 	%p430, %r388, 1;
	@%p430 bra 	$L__BB0_595;
	mul.wide.u32 	%rd460, %r8114, 4;
	add.s64 	%rd461, %rd13, %rd460;
	.pragma "used_bytes_mask 7";
	ld.local.u32 	%r3000, [%rd461];
	bfe.u32 	%r3001, %r3000, 0, 8;
	cvt.u16.u32 	%rs1876, %r3001;
	and.b16  	%rs1877, %rs1876, 255;
	bfe.u32 	%r3002, %r3000, 8, 8;
	cvt.u16.u32 	%rs1878, %r3002;
	and.b16  	%rs1879, %rs1878, 255;
	bfe.u32 	%r3003, %r3000, 16, 8;
	cvt.u16.u32 	%rs1880, %r3003;
	and.b16  	%rs1881, %rs1880, 255;
	cvt.rn.f32.u16 	%f11263, %rs1877;
	cvt.rn.f32.u16 	%f11264, %rs1879;
	cvt.rn.f32.u16 	%f11265, %rs1881;
	sub.f32 	%f11266, %f11263, %f12204;
	sub.f32 	%f11267, %f11264, %f12203;
	sub.f32 	%f11268, %f11265, %f12202;
	mul.f32 	%f11269, %f12629, %f11267;
	fma.rn.f32 	%f11270, %f12628, %f11266, %f11269;
	fma.rn.f32 	%f11271, %f12630, %f11268, %f11270;
	mul.f32 	%f11272, %f12627, %f11271;
	max.f32 	%f11273, %f11272, 0f00000000;
	min.f32 	%f11274, %f11273, 0f3F800000;
	mul.f32 	%f11275, %f1174, %f11274;
	cvt.rni.u32.f32 	%r3004, %f11275;
	cvt.rn.f32.u32 	%f11276, %r3004;
	mul.f32 	%f11277, %f1175, %f11276;
	cvt.rni.f32.f32 	%f11278, %f11277;
	mov.f32 	%f11279, 0f42800000;
	sub.f32 	%f11280, %f11279, %f11278;
	mul.f32 	%f11281, %f12204, %f11280;
	fma.rn.f32 	%f11282, %f12200, %f11278, %f11281;
	mul.f32 	%f11283, %f11282, 0f3C800000;
	mul.f32 	%f11284, %f12203, %f11280;
	fma.rn.f32 	%f11285, %f12199, %f11278, %f11284;
	mul.f32 	%f11286, %f11285, 0f3C800000;
	mul.f32 	%f11287, %f12202, %f11280;
	fma.rn.f32 	%f11288, %f12198, %f11278, %f11287;
	mul.f32 	%f11289, %f11288, 0f3C800000;
	sub.f32 	%f11290, %f11263, %f11283;
	sub.f32 	%f11291, %f11264, %f11286;
	sub.f32 	%f11292, %f11265, %f11289;
	mul.f32 	%f11293, %f11291, %f11291;
	fma.rn.f32 	%f11294, %f11290, %f11290, %f11293;
	fma.rn.f32 	%f11295, %f11292, %f11292, %f11294;
	add.f32 	%f11296, %f12653, %f11295;
	.pragma "used_bytes_mask 7";
	ld.local.u32 	%r3005, [%rd461+4];
	bfe.u32 	%r3006, %r3005, 0, 8;
	cvt.u16.u32 	%rs1882, %r3006;
	and.b16  	%rs1883, %rs1882, 255;
	bfe.u32 	%r3007, %r3005, 8, 8;
	cvt.u16.u32 	%rs1884, %r3007;
	and.b16  	%rs1885, %rs1884, 255;
	bfe.u32 	%r3008, %r3005, 16, 8;
	cvt.u16.u32 	%rs1886, %r3008;
	and.b16  	%rs1887, %rs1886, 255;
	cvt.rn.f32.u16 	%f11297, %rs1883;
	cvt.rn.f32.u16 	%f11298, %rs1885;
	cvt.rn.f32.u16 	%f11299, %rs1887;
	sub.f32 	%f11300, %f11297, %f12204;
	sub.f32 	%f11301, %f11298, %f12203;
	sub.f32 	%f11302, %f11299, %f12202;
	mul.f32 	%f11303, %f12629, %f11301;
	fma.rn.f32 	%f11304, %f12628, %f11300, %f11303;
	fma.rn.f32 	%f11305, %f12630, %f11302, %f11304;
	mul.f32 	%f11306, %f12627, %f11305;
	max.f32 	%f11307, %f11306, 0f00000000;
	min.f32 	%f11308, %f11307, 0f3F800000;
	mul.f32 	%f11309, %f1174, %f11308;
	cvt.rni.u32.f32 	%r3009, %f11309;
	cvt.rn.f32.u32 	%f11310, %r3009;
	mul.f32 	%f11311, %f1175, %f11310;
	cvt.rni.f32.f32 	%f11312, %f11311;
	sub.f32 	%f11313, %f11279, %f11312;
	mul.f32 	%f11314, %f12204, %f11313;
	fma.rn.f32 	%f11315, %f12200, %f11312, %f11314;
	mul.f32 	%f11316, %f11315, 0f3C800000;
	mul.f32 	%f11317, %f12203, %f11313;
	fma.rn.f32 	%f11318, %f12199, %f11312, %f11317;
	mul.f32 	%f11319, %f11318, 0f3C800000;
	mul.f32 	%f11320, %f12202, %f11313;
	fma.rn.f32 	%f11321, %f12198, %f11312, %f11320;
	mul.f32 	%f11322, %f11321, 0f3C800000;
	sub.f32 	%f11323, %f11297, %f11316;
	sub.f32 	%f11324, %f11298, %f11319;
	sub.f32 	%f11325, %f11299, %f11322;
	mul.f32 	%f11326, %f11324, %f11324;
	fma.rn.f32 	%f11327, %f11323, %f11323, %f11326;
	fma.rn.f32 	%f11328, %f11325, %f11325, %f11327;
	add.f32 	%f12653, %f11296, %f11328;
	add.s32 	%r8114, %r8114, 2;
$L__BB0_595:
	and.b32  	%r3010, %r7967, 1;
	setp.eq.b32 	%p431, %r3010, 1;
	not.pred 	%p432, %p431;
	@%p432 bra 	$L__BB0_618;
	mul.wide.u32 	%rd462, %r8114, 4;
	add.s64 	%rd463, %rd13, %rd462;
	.pragma "used_bytes_mask 7";
	ld.local.u32 	%r3011, [%rd463];
	bfe.u32 	%r3012, %r3011, 0, 8;
	cvt.u16.u32 	%rs1888, %r3012;
	and.b16  	%rs1889, %rs1888, 255;
	bfe.u32 	%r3013, %r3011, 8, 8;
	cvt.u16.u32 	%rs1890, %r3013;
	and.b16  	%rs1891, %rs1890, 255;
	bfe.u32 	%r3014, %r3011, 16, 8;
	cvt.u16.u32 	%rs1892, %r3014;
	and.b16  	%rs1893, %rs1892, 255;
	cvt.rn.f32.u16 	%f11329, %rs1889;
	cvt.rn.f32.u16 	%f11330, %rs1891;
	cvt.rn.f32.u16 	%f11331, %rs1893;
	sub.f32 	%f11332, %f11329, %f12204;
	sub.f32 	%f11333, %f11330, %f12203;
	sub.f32 	%f11334, %f11331, %f12202;
	mul.f32 	%f11335, %f12629, %f11333;
	fma.rn.f32 	%f11336, %f12628, %f11332, %f11335;
	fma.rn.f32 	%f11337, %f12630, %f11334, %f11336;
	mul.f32 	%f11338, %f12627, %f11337;
	max.f32 	%f11339, %f11338, 0f00000000;
	min.f32 	%f11340, %f11339, 0f3F800000;
	mul.f32 	%f11341, %f1174, %f11340;
	cvt.rni.u32.f32 	%r3015, %f11341;
	cvt.rn.f32.u32 	%f11342, %r3015;
	mul.f32 	%f11343, %f1175, %f11342;
	cvt.rni.f32.f32 	%f11344, %f11343;
	mov.f32 	%f11345, 0f42800000;
	sub.f32 	%f11346, %f11345, %f11344;
	mul.f32 	%f11347, %f12204, %f11346;
	fma.rn.f32 	%f11348, %f12200, %f11344, %f11347;
	mul.f32 	%f11349, %f11348, 0f3C800000;
	mul.f32 	%f11350, %f12203, %f11346;
	fma.rn.f32 	%f11351, %f12199, %f11344, %f11350;
	mul.f32 	%f11352, %f11351, 0f3C800000;
	mul.f32 	%f11353, %f12202, %f11346;
	fma.rn.f32 	%f11354, %f12198, %f11344, %f11353;
	mul.f32 	%f11355, %f11354, 0f3C800000;
	sub.f32 	%f11356, %f11329, %f11349;
	sub.f32 	%f11357, %f11330, %f11352;
	sub.f32 	%f11358, %f11331, %f11355;
	mul.f32 	%f11359, %f11357, %f11357;
	fma.rn.f32 	%f11360, %f11356, %f11356, %f11359;
	fma.rn.f32 	%f11361, %f11358, %f11358, %f11360;
	add.f32 	%f12653, %f12653, %f11361;
	bra.uni 	$L__BB0_618;
$L__BB0_597:
	ld.const.u32 	%r2919, [%rd16];
	setp.gt.u32 	%p410, %r2919, 5;
	@%p410 bra 	$L__BB0_609;
	sub.f32 	%f1178, %f12200, %f12204;
	sub.f32 	%f1179, %f12199, %f12203;
	sub.f32 	%f1180, %f12198, %f12202;
	mul.f32 	%f10881, %f1179, %f1179;
	fma.rn.f32 	%f10882, %f1178, %f1178, %f10881;
	fma.rn.f32 	%f1181, %f1180, %f1180, %f10882;
	setp.lt.f32 	%p417, %f1181, 0f34000000;
	mov.f32 	%f12632, 0f00000000;
	mov.f32 	%f12633, %f12632;
	mov.f32 	%f12634, %f12632;
	mov.f32 	%f12635, %f12632;
	@%p417 bra 	$L__BB0_600;
	rsqrt.approx.f32 	%f12632, %f1181;
	mul.f32 	%f12633, %f1178, %f12632;
	mul.f32 	%f12634, %f1179, %f12632;
	mul.f32 	%f12635, %f1180, %f12632;
$L__BB0_600:
	cvt.rn.f32.u32 	%f10884, %r373;
	add.f32 	%f1190, %f10884, 0fBF800000;
	mov.f32 	%f10885, 0f42800000;
	div.rn.f32 	%f1191, %f10885, %f1190;
	mov.f32 	%f12653, 0f00000000;
	@%p24 bra 	$L__BB0_618;
	setp.lt.u32 	%p419, %r89, 3;
	mov.f32 	%f12653, 0f00000000;
	mov.b32 	%r8110, 0;
	@%p419 bra 	$L__BB0_604;
	mov.f32 	%f12653, 0f00000000;
	mov.b32 	%r8111, 0;
$L__BB0_603:
	.pragma "nounroll";
	mul.wide.u32 	%rd452, %r8111, 4;
	add.s64 	%rd453, %rd13, %rd452;
	.pragma "used_bytes_mask 30583";
	ld.local.v4.b32 	{%r2942, %r2943, %r2944, %r2945}, [%rd453];
	bfe.u32 	%r2946, %r2945, 16, 8;
	cvt.u16.u32 	%rs1810, %r2946;
	bfe.u32 	%r2947, %r2945, 8, 8;
	cvt.u16.u32 	%rs1811, %r2947;
	bfe.u32 	%r2948, %r2945, 0, 8;
	cvt.u16.u32 	%rs1812, %r2948;
	bfe.u32 	%r2949, %r2944, 16, 8;
	cvt.u16.u32 	%rs1813, %r2949;
	bfe.u32 	%r2950, %r2944, 8, 8;
	cvt.u16.u32 	%rs1814, %r2950;
	bfe.u32 	%r2951, %r2944, 0, 8;
	cvt.u16.u32 	%rs1815, %r2951;
	bfe.u32 	%r2952, %r2943, 16, 8;
	cvt.u16.u32 	%rs1816, %r2952;
	bfe.u32 	%r2953, %r2943, 8, 8;
	cvt.u16.u32 	%rs1817, %r2953;
	bfe.u32 	%r2954, %r2943, 0, 8;
	cvt.u16.u32 	%rs1818, %r2954;
	bfe.u32 	%r2955, %r2942, 16, 8;
	cvt.u16.u32 	%rs1819, %r2955;
	bfe.u32 	%r2956, %r2942, 8, 8;
	cvt.u16.u32 	%rs1820, %r2956;
	bfe.u32 	%r2957, %r2942, 0, 8;
	cvt.u16.u32 	%rs1821, %r2957;
	and.b16  	%rs1822, %rs1821, 255;
	and.b16  	%rs1823, %rs1820, 255;
	and.b16  	%rs1824, %rs1819, 255;
	and.b16  	%rs1825, %rs1818, 255;
	and.b16  	%rs1826, %rs1817, 255;
	and.b16  	%rs1827, %rs1816, 255;
	and.b16  	%rs1828, %rs1815, 255;
	and.b16  	%rs1829, %rs1814, 255;
	and.b16  	%rs1830, %rs1813, 255;
	and.b16  	%rs1831, %rs1812, 255;
	and.b16  	%rs1832, %rs1811, 255;
	and.b16  	%rs1833, %rs1810, 255;
	cvt.rn.f32.u16 	%f10889, %rs1822;
	cvt.rn.f32.u16 	%f10890, %rs1823;
	cvt.rn.f32.u16 	%f10891, %rs1824;
	sub.f32 	%f10892, %f10889, %f12204;
	sub.f32 	%f10893, %f10890, %f12203;
	sub.f32 	%f10894, %f10891, %f12202;
	mul.f32 	%f10895, %f12634, %f10893;
	fma.rn.f32 	%f10896, %f12633, %f10892, %f10895;
	fma.rn.f32 	%f10897, %f12635, %f10894, %f10896;
	mul.f32 	%f10898, %f12632, %f10897;
	max.f32 	%f10899, %f10898, 0f00000000;
	min.f32 	%f10900, %f10899, 0f3F800000;
	mul.f32 	%f10901, %f1190, %f10900;
	cvt.rni.u32.f32 	%r2958, %f10901;
	cvt.rn.f32.u32 	%f10902, %r2958;
	mul.f32 	%f10903, %f1191, %f10902;
	cvt.rni.f32.f32 	%f10904, %f10903;
	mov.f32 	%f10905, 0f42800000;
	sub.f32 	%f10906, %f10905, %f10904;
	mul.f32 	%f10907, %f12204, %f10906;
	fma.rn.f32 	%f10908, %f12200, %f10904, %f10907;
	mul.f32 	%f10909, %f10908, 0f3C800000;
	mul.f32 	%f10910, %f12203, %f10906;
	fma.rn.f32 	%f10911, %f12199, %f10904, %f10910;
	mul.f32 	%f10912, %f10911, 0f3C800000;
	mul.f32 	%f10913, %f12202, %f10906;
	fma.rn.f32 	%f10914, %f12198, %f10904, %f10913;
	mul.f32 	%f10915, %f10914, 0f3C800000;
	sub.f32 	%f10916, %f10889, %f10909;
	sub.f32 	%f10917, %f10890, %f10912;
	sub.f32 	%f10918, %f10891, %f10915;
	mul.f32 	%f10919, %f10917, %f10917;
	fma.rn.f32 	%f10920, %f10916, %f10916, %f10919;
	fma.rn.f32 	%f10921, %f10918, %f10918, %f10920;
	add.f32 	%f10922, %f12653, %f10921;
	cvt.rn.f32.u16 	%f10923, %rs1825;
	cvt.rn.f32.u16 	%f10924, %rs1826;
	cvt.rn.f32.u16 	%f10925, %rs1827;
	sub.f32 	%f10926, %f10923, %f12204;
	sub.f32 	%f10927, %f10924, %f12203;
	sub.f32 	%f10928, %f10925, %f12202;
	mul.f32 	%f10929, %f12634, %f10927;
	fma.rn.f32 	%f10930, %f12633, %f10926, %f10929;
	fma.rn.f32 	%f10931, %f12635, %f10928, %f10930;
	mul.f32 	%f10932, %f12632, %f10931;
	max.f32 	%f10933, %f10932, 0f00000000;
	min.f32 	%f10934, %f10933, 0f3F800000;
	mul.f32 	%f10935, %f1190, %f10934;
	cvt.rni.u32.f32 	%r2959, %f10935;
	cvt.rn.f32.u32 	%f10936, %r2959;
	mul.f32 	%f10937, %f1191, %f10936;
	cvt.rni.f32.f32 	%f10938, %f10937;
	sub.f32 	%f10939, %f10905, %f10938;
	mul.f32 	%f10940, %f12204, %f10939;
	fma.rn.f32 	%f10941, %f12200, %f10938, %f10940;
	mul.f32 	%f10942, %f10941, 0f3C800000;
	mul.f32 	%f10943, %f12203, %f10939;
	fma.rn.f32 	%f10944, %f12199, %f10938, %f10943;
	mul.f32 	%f10945, %f10944, 0f3C800000;
	mul.f32 	%f10946, %f12202, %f10939;
	fma.rn.f32 	%f10947, %f12198, %f10938, %f10946;
	mul.f32 	%f10948, %f10947, 0f3C800000;
	sub.f32 	%f10949, %f10923, %f10942;
	sub.f32 	%f10950, %f10924, %f10945;
	sub.f32 	%f10951, %f10925, %f10948;
	mul.f32 	%f10952, %f10950, %f10950;
	fma.rn.f32 	%f10953, %f10949, %f10949, %f10952;
	fma.rn.f32 	%f10954, %f10951, %f10951, %f10953;
	add.f32 	%f10955, %f10922, %f10954;
	cvt.rn.f32.u16 	%f10956, %rs1828;
	cvt.rn.f32.u16 	%f10957, %rs1829;
	cvt.rn.f32.u16 	%f10958, %rs1830;
	sub.f32 	%f10959, %f10956, %f12204;
	sub.f32 	%f10960, %f10957, %f12203;
	sub.f32 	%f10961, %f10958, %f12202;
	mul.f32 	%f10962, %f12634, %f10960;
	fma.rn.f32 	%f10963, %f12633, %f10959, %f10962;
	fma.rn.f32 	%f10964, %f12635, %f10961, %f10963;
	mul.f32 	%f10965, %f12632, %f10964;
	max.f32 	%f10966, %f10965, 0f00000000;
	min.f32 	%f10967, %f10966, 0f3F800000;
	mul.f32 	%f10968, %f1190, %f10967;
	cvt.rni.u32.f32 	%r2960, %f10968;
	cvt.rn.f32.u32 	%f10969, %r2960;
	mul.f32 	%f10970, %f1191, %f10969;
	cvt.rni.f32.f32 	%f10971, %f10970;
	sub.f32 	%f10972, %f10905, %f10971;
	mul.f32 	%f10973, %f12204, %f10972;
	fma.rn.f32 	%f10974, %f12200, %f10971, %f10973;
	mul.f32 	%f10975, %f10974, 0f3C800000;
	mul.f32 	%f10976, %f12203, %f10972;
	fma.rn.f32 	%f10977, %f12199, %f10971, %f10976;
	mul.f32 	%f10978, %f10977, 0f3C800000;
	mul.f32 	%f10979, %f12202, %f10972;
	fma.rn.f32 	%f10980, %f12198, %f10971, %f10979;
	mul.f32 	%f10981, %f10980, 0f3C800000;
	sub.f32 	%f10982, %f10956, %f10975;
	sub.f32 	%f10983, %f10957, %f10978;
	sub.f32 	%f10984, %f10958, %f10981;
	mul.f32 	%f10985, %f10983, %f10983;
	fma.rn.f32 	%f10986, %f10982, %f10982, %f10985;
	fma.rn.f32 	%f10987, %f10984, %f10984, %f10986;
	add.f32 	%f10988, %f10955, %f10987;
	cvt.rn.f32.u16 	%f10989, %rs1831;
	cvt.rn.f32.u16 	%f10990, %rs1832;
	cvt.rn.f32.u16 	%f10991, %rs1833;
	sub.f32 	%f10992, %f10989, %f12204;
	sub.f32 	%f10993, %f10990, %f12203;
	sub.f32 	%f10994, %f10991, %f12202;
	mul.f32 	%f10995, %f12634, %f10993;
	fma.rn.f32 	%f10996, %f12633, %f10992, %f10995;
	fma.rn.f32 	%f10997, %f12635, %f10994, %f10996;
	mul.f32 	%f10998, %f12632, %f10997;
	max.f32 	%f10999, %f10998, 0f00000000;
	min.f32 	%f11000, %f10999, 0f3F800000;
	mul.f32 	%f11001, %f1190, %f11000;
	cvt.rni.u32.f32 	%r2961, %f11001;
	cvt.rn.f32.u32 	%f11002, %r2961;
	mul.f32 	%f11003, %f1191, %f11002;
	cvt.rni.f32.f32 	%f11004, %f11003;
	sub.f32 	%f11005, %f10905, %f11004;
	mul.f32 	%f11006, %f12204, %f11005;
	fma.rn.f32 	%f11007, %f12200, %f11004, %f11006;
	mul.f32 	%f11008, %f11007, 0f3C800000;
	mul.f32 	%f11009, %f12203, %f11005;
	fma.rn.f32 	%f11010, %f12199, %f11004, %f11009;
	mul.f32 	%f11011, %f11010, 0f3C800000;
	mul.f32 	%f11012, %f12202, %f11005;
	fma.rn.f32 	%f11013, %f12198, %f11004, %f11012;
	mul.f32 	%f11014, %f11013, 0f3C800000;
	sub.f32 	%f11015, %f10989, %f11008;
	sub.f32 	%f11016, %f10990, %f11011;
	sub.f32 	%f11017, %f10991, %f11014;
	mul.f32 	%f11018, %f11016, %f11016;
	fma.rn.f32 	%f11019, %f11015, %f11015, %f11018;
	fma.rn.f32 	%f11020, %f11017, %f11017, %f11019;
	add.f32 	%f12653, %f10988, %f11020;
	add.s32 	%r8111, %r8111, 4;
	and.b32  	%r8110, %r7967, 65532;
	setp.eq.s32 	%p420, %r8111, %r8110;
	@%p420 bra 	$L__BB0_604;
	bra.uni 	$L__BB0_603;
$L__BB0_604:
	and.b32  	%r378, %r7967, 3;
	setp.eq.s32 	%p421, %r378, 0;
	@%p421 bra 	$L__BB0_618;
	setp.eq.s32 	%p422, %r378, 1;
	@%p422 bra 	$L__BB0_607;
	mul.wide.u32 	%rd454, %r8110, 4;
	add.s64 	%rd455, %rd13, %rd454;
	.pragma "used_bytes_mask 7";
	ld.local.u32 	%r2962, [%rd455];
	bfe.u32 	%r2963, %r2962, 0, 8;
	cvt.u16.u32 	%rs1834, %r2963;
	and.b16  	%rs1835, %rs1834, 255;
	bfe.u32 	%r2964, %r2962, 8, 8;
	cvt.u16.u32 	%rs1836, %r2964;
	and.b16  	%rs1837, %rs1836, 255;
	bfe.u32 	%r2965, %r2962, 16, 8;
	cvt.u16.u32 	%rs1838, %r2965;
	and.b16  	%rs1839, %rs1838, 255;
	cvt.rn.f32.u16 	%f11022, %rs1835;
	cvt.rn.f32.u16 	%f11023, %rs1837;
	cvt.rn.f32.u16 	%f11024, %rs1839;
	sub.f32 	%f11025, %f11022, %f12204;
	sub.f32 	%f11026, %f11023, %f12203;
	sub.f32 	%f11027, %f11024, %f12202;
	mul.f32 	%f11028, %f12634, %f11026;
	fma.rn.f32 	%f11029, %f12633, %f11025, %f11028;
	fma.rn.f32 	%f11030, %f12635, %f11027, %f11029;
	mul.f32 	%f11031, %f12632, %f11030;
	max.f32 	%f11032, %f11031, 0f00000000;
	min.f32 	%f11033, %f11032, 0f3F800000;
	mul.f32 	%f11034, %f1190, %f11033;
	cvt.rni.u32.f32 	%r2966, %f11034;
	cvt.rn.f32.u32 	%f11035, %r2966;
	mul.f32 	%f11036, %f1191, %f11035;
	cvt.rni.f32.f32 	%f11037, %f11036;
	mov.f32 	%f11038, 0f42800000;
	sub.f32 	%f11039, %f11038, %f11037;
	mul.f32 	%f11040, %f12204, %f11039;
	fma.rn.f32 	%f11041, %f12200, %f11037, %f11040;
	mul.f32 	%f11042, %f11041, 0f3C800000;
	mul.f32 	%f11043, %f12203, %f11039;
	fma.rn.f32 	%f11044, %f12199, %f11037, %f11043;
	mul.f32 	%f11045, %f11044, 0f3C800000;
	mul.f32 	%f11046, %f12202, %f11039;
	fma.rn.f32 	%f11047, %f12198, %f11037, %f11046;
	mul.f32 	%f11048, %f11047, 0f3C800000;
	sub.f32 	%f11049, %f11022, %f11042;
	sub.f32 	%f11050, %f11023, %f11045;
	sub.f32 	%f11051, %f11024, %f11048;
	mul.f32 	%f11052, %f11050, %f11050;
	fma.rn.f32 	%f11053, %f11049, %f11049, %f11052;
	fma.rn.f32 	%f11054, %f11051, %f11051, %f11053;
	add.f32 	%f11055, %f12653, %f11054;
	.pragma "used_bytes_mask 7";
	ld.local.u32 	%r2967, [%rd455+4];
	bfe.u32 	%r2968, %r2967, 0, 8;
	cvt.u16.u32 	%rs1840, %r2968;
	and.b16  	%rs1841, %rs1840, 255;
	bfe.u32 	%r2969, %r2967, 8, 8;
	cvt.u16.u32 	%rs1842, %r2969;
	and.b16  	%rs1843, %rs1842, 255;
	bfe.u32 	%r2970, %r2967, 16, 8;
	cvt.u16.u32 	%rs1844, %r2970;
	and.b16  	%rs1845, %rs1844, 255;
	cvt.rn.f32.u16 	%f11056, %rs1841;
	cvt.rn.f32.u16 	%f11057, %rs1843;
	cvt.rn.f32.u16 	%f11058, %rs1845;
	sub.f32 	%f11059, %f11056, %f12204;
	sub.f32 	%f11060, %f11057, %f12203;
	sub.f32 	%f11061, %f11058, %f12202;
	mul.f32 	%f11062, %f12634, %f11060;
	fma.rn.f32 	%f11063, %f12633, %f11059, %f11062;
	fma.rn.f32 	%f11064, %f12635, %f11061, %f11063;
	mul.f32 	%f11065, %f12632, %f11064;
	max.f32 	%f11066, %f11065, 0f00000000;
	min.f32 	%f11067, %f11066, 0f3F800000;
	mul.f32 	%f11068, %f1190, %f11067;
	cvt.rni.u32.f32 	%r2971, %f11068;
	cvt.rn.f32.u32 	%f11069, %r2971;
	mul.f32 	%f11070, %f1191, %f11069;
	cvt.rni.f32.f32 	%f11071, %f11070;
	sub.f32 	%f11072, %f11038, %f11071;
	mul.f32 	%f11073, %f12204, %f11072;
	fma.rn.f32 	%f11074, %f12200, %f11071, %f11073;
	mul.f32 	%f11075, %f11074, 0f3C800000;
	mul.f32 	%f11076, %f12203, %f11072;
	fma.rn.f32 	%f11077, %f12199, %f11071, %f11076;
	mul.f32 	%f11078, %f11077, 0f3C800000;
	mul.f32 	%f11079, %f12202, %f11072;
	fma.rn.f32 	%f11080, %f12198, %f11071, %f11079;
	mul.f32 	%f11081, %f11080, 0f3C800000;
	sub.f32 	%f11082, %f11056, %f11075;
	sub.f32 	%f11083, %f11057, %f11078;
	sub.f32 	%f11084, %f11058, %f11081;
	mul.f32 	%f11085, %f11083, %f11083;
	fma.rn.f32 	%f11086, %f11082, %f11082, %f11085;
	fma.rn.f32 	%f11087, %f11084, %f11084, %f11086;
	add.f32 	%f12653, %f11055, %f11087;
	add.s32 	%r8110, %r8110, 2;
$L__BB0_607:
	and.b32  	%r2972, %r7967, 1;
	setp.eq.b32 	%p423, %r2972, 1;
	not.pred 	%p424, %p423;
	@%p424 bra 	$L__BB0_618;
	mul.wide.u32 	%rd456, %r8110, 4;
	add.s64 	%rd457, %rd13, %rd456;
	.pragma "used_bytes_mask 7";
	ld.local.u32 	%r2973, [%rd457];
	bfe.u32 	%r2974, %r2973, 0, 8;
	cvt.u16.u32 	%rs1846, %r2974;
	and.b16  	%rs1847, %rs1846, 255;
	bfe.u32 	%r2975, %r2973, 8, 8;
	cvt.u16.u32 	%rs1848, %r2975;
	and.b16  	%rs1849, %rs1848, 255;
	bfe.u32 	%r2976, %r2973, 16, 8;
	cvt.u16.u32 	%rs1850, %r2976;
	and.b16  	%rs1851, %rs1850, 255;
	cvt.rn.f32.u16 	%f11088, %rs1847;
	cvt.rn.f32.u16 	%f11089, %rs1849;
	cvt.rn.f32.u16 	%f11090, %rs1851;
	sub.f32 	%f11091, %f11088, %f12204;
	sub.f32 	%f11092, %f11089, %f12203;
	sub.f32 	%f11093, %f11090, %f12202;
	mul.f32 	%f11094, %f12634, %f11092;
	fma.rn.f32 	%f11095, %f12633, %f11091, %f11094;
	fma.rn.f32 	%f11096, %f12635, %f11093, %f11095;
	mul.f32 	%f11097, %f12632, %f11096;
	max.f32 	%f11098, %f11097, 0f00000000;
	min.f32 	%f11099, %f11098, 0f3F800000;
	mul.f32 	%f11100, %f1190, %f11099;
	cvt.rni.u32.f32 	%r2977, %f11100;
	cvt.rn.f32.u32 	%f11101, %r2977;
	mul.f32 	%f11102, %f1191, %f11101;
	cvt.rni.f32.f32 	%f11103, %f11102;
	mov.f32 	%f11104, 0f42800000;
	sub.f32 	%f11105, %f11104, %f11103;
	mul.f32 	%f11106, %f12204, %f11105;
	fma.rn.f32 	%f11107, %f12200, %f11103, %f11106;
	mul.f32 	%f11108, %f11107, 0f3C800000;
	mul.f32 	%f11109, %f12203, %f11105;
	fma.rn.f32 	%f11110, %f12199, %f11103, %f11109;
	mul.f32 	%f11111, %f11110, 0f3C800000;
	mul.f32 	%f11112, %f12202, %f11105;
	fma.rn.f32 	%f11113, %f12198, %f11103, %f11112;
	mul.f32 	%f11114, %f11113, 0f3C800000;
	sub.f32 	%f11115, %f11088, %f11108;
	sub.f32 	%f11116, %f11089, %f11111;
	sub.f32 	%f11117, %f11090, %f11114;
	mul.f32 	%f11118, %f11116, %f11116;
	fma.rn.f32 	%f11119, %f11115, %f11115, %f11118;
	fma.rn.f32 	%f11120, %f11117, %f11117, %f11119;
	add.f32 	%f12653, %f12653, %f11120;
	bra.uni 	$L__BB0_618;
$L__BB0_609:
	sub.f32 	%f1200, %f12200, %f12204;
	sub.f32 	%f1201, %f12199, %f12203;
	sub.f32 	%f1202, %f12198, %f12202;
	sub.f32 	%f1203, %f1094, %f12201;
	mul.f32 	%f10748, %f1201, %f1201;
	fma.rn.f32 	%f10749, %f1200, %f1200, %f10748;
	fma.rn.f32 	%f10750, %f1202, %f1202, %f10749;
	fma.rn.f32 	%f1204, %f1203, %f1203, %f10750;
	setp.lt.f32 	%p411, %f1204, 0f34000000;
	mov.f32 	%f12641, 0f00000000;
	mov.f32 	%f12642, %f12641;
	mov.f32 	%f12643, %f12641;
	mov.f32 	%f12644, %f12641;
	mov.f32 	%f12645, %f12641;
	@%p411 bra 	$L__BB0_611;
	rsqrt.approx.f32 	%f12641, %f1204;
	mul.f32 	%f12642, %f1200, %f12641;
	mul.f32 	%f12643, %f1201, %f12641;
	mul.f32 	%f12644, %f1202, %f12641;
	mul.f32 	%f12645, %f1203, %f12641;
$L__BB0_611:
	cvt.rn.f32.u32 	%f10752, %r373;
	add.f32 	%f1215, %f10752, 0fBF800000;
	mov.f32 	%f10753, 0f42800000;
	div.rn.f32 	%f1216, %f10753, %f1215;
	mov.f32 	%f12653, 0f00000000;
	@%p24 bra 	$L__BB0_618;
	setp.eq.s32 	%p413, %r89, 0;
	mov.f32 	%f12653, 0f00000000;
	mov.b64 	%rd1402, 0;
	@%p413 bra 	$L__BB0_616;
	mov.f32 	%f12653, 0f00000000;
	mov.b32 	%r8112, 0;
$L__BB0_614:
	mul.wide.u32 	%rd448, %r8112, 4;
	add.s64 	%rd449, %rd13, %rd448;
	ld.local.v2.b32 	{%r2921, %r2922}, [%rd449];
	bfe.u32 	%r2923, %r2922, 24, 8;
	cvt.u16.u32 	%rs1786, %r2923;
	bfe.u32 	%r2924, %r2922, 16, 8;
	cvt.u16.u32 	%rs1787, %r2924;
	bfe.u32 	%r2925, %r2922, 8, 8;
	cvt.u16.u32 	%rs1788, %r2925;
	bfe.u32 	%r2926, %r2922, 0, 8;
	cvt.u16.u32 	%rs1789, %r2926;
	bfe.u32 	%r2927, %r2921, 24, 8;
	cvt.u16.u32 	%rs1790, %r2927;
	bfe.u32 	%r2928, %r2921, 16, 8;
	cvt.u16.u32 	%rs1791, %r2928;
	bfe.u32 	%r2929, %r2921, 8, 8;
	cvt.u16.u32 	%rs1792, %r2929;
	bfe.u32 	%r2930, %r2921, 0, 8;
	cvt.u16.u32 	%rs1793, %r2930;
	and.b16  	%rs1794, %rs1793, 255;
	and.b16  	%rs1795, %rs1792, 255;
	and.b16  	%rs1796, %rs1791, 255;
	and.b16  	%rs1797, %rs1790, 255;
	and.b16  	%rs1798, %rs1789, 255;
	and.b16  	%rs1799, %rs1788, 255;
	and.b16  	%rs1800, %rs1787, 255;
	and.b16  	%rs1801, %rs1786, 255;
	cvt.rn.f32.u16 	%f10757, %rs1794;
	cvt.rn.f32.u16 	%f10758, %rs1795;
	cvt.rn.f32.u16 	%f10759, %rs1796;
	cvt.rn.f32.u16 	%f10760, %rs1797;
	sub.f32 	%f10761, %f10757, %f12204;
	sub.f32 	%f10762, %f10758, %f12203;
	sub.f32 	%f10763, %f10759, %f12202;
	sub.f32 	%f10764, %f10760, %f12201;
	mul.f32 	%f10765, %f12643, %f10762;
	fma.rn.f32 	%f10766, %f12642, %f10761, %f10765;
	fma.rn.f32 	%f10767, %f12644, %f10763, %f10766;
	fma.rn.f32 	%f10768, %f12645, %f10764, %f10767;
	mul.f32 	%f10769, %f12641, %f10768;
	max.f32 	%f10770, %f10769, 0f00000000;
	min.f32 	%f10771, %f10770, 0f3F800000;
	mul.f32 	%f10772, %f1215, %f10771;
	cvt.rni.u32.f32 	%r2931, %f10772;
	cvt.rn.f32.u32 	%f10773, %r2931;
	mul.f32 	%f10774, %f1216, %f10773;
	cvt.rni.f32.f32 	%f10775, %f10774;
	mov.f32 	%f10776, 0f42800000;
	sub.f32 	%f10777, %f10776, %f10775;
	mul.f32 	%f10778, %f12204, %f10777;
	fma.rn.f32 	%f10779, %f12200, %f10775, %f10778;
	mul.f32 	%f10780, %f10779, 0f3C800000;
	mul.f32 	%f10781, %f12203, %f10777;
	fma.rn.f32 	%f10782, %f12199, %f10775, %f10781;
	mul.f32 	%f10783, %f10782, 0f3C800000;
	mul.f32 	%f10784, %f12202, %f10777;
	fma.rn.f32 	%f10785, %f12198, %f10775, %f10784;
	mul.f32 	%f10786, %f10785, 0f3C800000;
	mul.f32 	%f10787, %f12201, %f10777;
	fma.rn.f32 	%f10788, %f1094, %f10775, %f10787;
	mul.f32 	%f10789, %f10788, 0f3C800000;
	sub.f32 	%f10790, %f10757, %f10780;
	sub.f32 	%f10791, %f10758, %f10783;
	sub.f32 	%f10792, %f10759, %f10786;
	sub.f32 	%f10793, %f10760, %f10789;
	mul.f32 	%f10794, %f10791, %f10791;
	fma.rn.f32 	%f10795, %f10790, %f10790, %f10794;
	fma.rn.f32 	%f10796, %f10792, %f10792, %f10795;
	fma.rn.f32 	%f10797, %f10793, %f10793, %f10796;
	add.f32 	%f10798, %f12653, %f10797;
	cvt.rn.f32.u16 	%f10799, %rs1798;
	cvt.rn.f32.u16 	%f10800, %rs1799;
	cvt.rn.f32.u16 	%f10801, %rs1800;
	cvt.rn.f32.u16 	%f10802, %rs1801;
	sub.f32 	%f10803, %f10799, %f12204;
	sub.f32 	%f10804, %f10800, %f12203;
	sub.f32 	%f10805, %f10801, %f12202;
	sub.f32 	%f10806, %f10802, %f12201;
	mul.f32 	%f10807, %f12643, %f10804;
	fma.rn.f32 	%f10808, %f12642, %f10803, %f10807;
	fma.rn.f32 	%f10809, %f12644, %f10805, %f10808;
	fma.rn.f32 	%f10810, %f12645, %f10806, %f10809;
	mul.f32 	%f10811, %f12641, %f10810;
	max.f32 	%f10812, %f10811, 0f00000000;
	min.f32 	%f10813, %f10812, 0f3F800000;
	mul.f32 	%f10814, %f1215, %f10813;
	cvt.rni.u32.f32 	%r2932, %f10814;
	cvt.rn.f32.u32 	%f10815, %r2932;
	mul.f32 	%f10816, %f1216, %f10815;
	cvt.rni.f32.f32 	%f10817, %f10816;
	sub.f32 	%f10818, %f10776, %f10817;
	mul.f32 	%f10819, %f12204, %f10818;
	fma.rn.f32 	%f10820, %f12200, %f10817, %f10819;
	mul.f32 	%f10821, %f10820, 0f3C800000;
	mul.f32 	%f10822, %f12203, %f10818;
	fma.rn.f32 	%f10823, %f12199, %f10817, %f10822;
	mul.f32 	%f10824, %f10823, 0f3C800000;
	mul.f32 	%f10825, %f12202, %f10818;
	fma.rn.f32 	%f10826, %f12198, %f10817, %f10825;
	mul.f32 	%f10827, %f10826, 0f3C800000;
	mul.f32 	%f10828, %f12201, %f10818;
	fma.rn.f32 	%f10829, %f1094, %f10817, %f10828;
	mul.f32 	%f10830, %f10829, 0f3C800000;
	sub.f32 	%f10831, %f10799, %f10821;
	sub.f32 	%f10832, %f10800, %f10824;
	sub.f32 	%f10833, %f10801, %f10827;
	sub.f32 	%f10834, %f10802, %f10830;
	mul.f32 	%f10835, %f10832, %f10832;
	fma.rn.f32 	%f10836, %f10831, %f10831, %f10835;
	fma.rn.f32 	%f10837, %f10833, %f10833, %f10836;
	fma.rn.f32 	%f10838, %f10834, %f10834, %f10837;
	add.f32 	%f12653, %f10798, %f10838;
	add.s32 	%r8112, %r8112, 2;
	and.b32  	%r386, %r7967, 65534;
	setp.eq.s32 	%p414, %r8112, %r386;
	@%p414 bra 	$L__BB0_615;
	bra.uni 	$L__BB0_614;
$L__BB0_615:
	cvt.u64.u32 	%rd1402, %r386;
$L__BB0_616:
	and.b32  	%r2933, %r7967, 1;
	setp.eq.b32 	%p415, %r2933, 1;
	not.pred 	%p416, %p415;
	@%p416 bra 	$L__BB0_618;
	shl.b64 	%rd450, %rd1402, 2;
	add.s64 	%rd451, %rd13, %rd450;
	ld.local.u32 	%r2934, [%rd451];
	bfe.u32 	%r2935, %r2934, 0, 8;
	cvt.u16.u32 	%rs1802, %r2935;
	and.b16  	%rs1803, %rs1802, 255;
	bfe.u32 	%r2936, %r2934, 8, 8;
	cvt.u16.u32 	%rs1804, %r2936;
	and.b16  	%rs1805, %rs1804, 255;
	bfe.u32 	%r2937, %r2934, 16, 8;
	cvt.u16.u32 	%rs1806, %r2937;
	and.b16  	%rs1807, %rs1806, 255;
	bfe.u32 	%r2938, %r2934, 24, 8;
	cvt.u16.u32 	%rs1808, %r2938;
	and.b16  	%rs1809, %rs1808, 255;
	cvt.rn.f32.u16 	%f10839, %rs1803;
	cvt.rn.f32.u16 	%f10840, %rs1805;
	cvt.rn.f32.u16 	%f10841, %rs1807;
	cvt.rn.f32.u16 	%f10842, %rs1809;
	sub.f32 	%f10843, %f10839, %f12204;
	sub.f32 	%f10844, %f10840, %f12203;
	sub.f32 	%f10845, %f10841, %f12202;
	sub.f32 	%f10846, %f10842, %f12201;
	mul.f32 	%f10847, %f12643, %f10844;
	fma.rn.f32 	%f10848, %f12642, %f10843, %f10847;
	fma.rn.f32 	%f10849, %f12644, %f10845, %f10848;
	fma.rn.f32 	%f10850, %f12645, %f10846, %f10849;
	mul.f32 	%f10851, %f12641, %f10850;
	max.f32 	%f10852, %f10851, 0f00000000;
	min.f32 	%f10853, %f10852, 0f3F800000;
	mul.f32 	%f10854, %f1215, %f10853;
	cvt.rni.u32.f32 	%r2939, %f10854;
	cvt.rn.f32.u32 	%f10855, %r2939;
	mul.f32 	%f10856, %f1216, %f10855;
	cvt.rni.f32.f32 	%f10857, %f10856;
	mov.f32 	%f10858, 0f42800000;
	sub.f32 	%f10859, %f10858, %f10857;
	mul.f32 	%f10860, %f12204, %f10859;
	fma.rn.f32 	%f10861, %f12200, %f10857, %f10860;
	mul.f32 	%f10862, %f10861, 0f3C800000;
	mul.f32 	%f10863, %f12203, %f10859;
	fma.rn.f32 	%f10864, %f12199, %f10857, %f10863;
	mul.f32 	%f10865, %f10864, 0f3C800000;
	mul.f32 	%f10866, %f12202, %f10859;
	fma.rn.f32 	%f10867, %f12198, %f10857, %f10866;
	mul.f32 	%f10868, %f10867, 0f3C800000;
	mul.f32 	%f10869, %f12201, %f10859;
	fma.rn.f32 	%f10870, %f1094, %f10857, %f10869;
	mul.f32 	%f10871, %f10870, 0f3C800000;
	sub.f32 	%f10872, %f10839, %f10862;
	sub.f32 	%f10873, %f10840, %f10865;
	sub.f32 	%f10874, %f10841, %f10868;
	sub.f32 	%f10875, %f10842, %f10871;
	mul.f32 	%f10876, %f10873, %f10873;
	fma.rn.f32 	%f10877, %f10872, %f10872, %f10876;
	fma.rn.f32 	%f10878, %f10874, %f10874, %f10877;
	fma.rn.f32 	%f10879, %f10875, %f10875, %f10878;
	add.f32 	%f12653, %f12653, %f10879;
$L__BB0_618:
	sub.f32 	%f11362, %f12653, %f12626;
	mul.f32 	%f1229, %f11362, 0f3F000000;
	mul.f32 	%f11363, %f407, %f407;
	fma.rn.f32 	%f11364, %f270, %f270, %f11363;
	fma.rn.f32 	%f11365, %f544, %f544, %f11364;
	fma.rn.f32 	%f11366, %f681, %f681, %f11365;
	sqrt.rn.f32 	%f11367, %f11366;
	mul.f32 	%f11368, %f955, %f955;
	fma.rn.f32 	%f11369, %f818, %f818, %f11368;
	fma.rn.f32 	%f11370, %f1092, %f1092, %f11369;
	fma.rn.f32 	%f11371, %f1229, %f1229, %f11370;
	sqrt.rn.f32 	%f11372, %f11371;
	setp.lt.f32 	%p433, %f11367, 0f37800000;
	setp.lt.f32 	%p434, %f11372, 0f37800000;
	and.pred  	%p435, %p433, %p434;
	@%p435 bra 	$L__BB0_656;
	mul.f32 	%f11374, %f270, 0f3DCCCCCD;
	sub.f32 	%f11375, %f12204, %f11374;
	mul.f32 	%f11376, %f407, 0f3DCCCCCD;
	sub.f32 	%f11377, %f12203, %f11376;
	mul.f32 	%f11378, %f544, 0f3DCCCCCD;
	sub.f32 	%f11379, %f12202, %f11378;
	mul.f32 	%f11380, %f681, 0f3DCCCCCD;
	sub.f32 	%f11381, %f12201, %f11380;
	mul.f32 	%f11382, %f818, 0f3DCCCCCD;
	sub.f32 	%f11383, %f12200, %f11382;
	mul.f32 	%f11384, %f955, 0f3DCCCCCD;
	sub.f32 	%f11385, %f12199, %f11384;
	mul.f32 	%f11386, %f1092, 0f3DCCCCCD;
	sub.f32 	%f11387, %f12198, %f11386;
	mul.f32 	%f11388, %f1229, 0f3DCCCCCD;
	sub.f32 	%f11389, %f12197, %f11388;
	max.f32 	%f11390, %f11375, 0f00000000;
	min.f32 	%f124, %f11390, 0f437F0000;
	max.f32 	%f11391, %f11377, 0f00000000;
	min.f32 	%f123, %f11391, 0f437F0000;
	max.f32 	%f11392, %f11379, 0f00000000;
	min.f32 	%f122, %f11392, 0f437F0000;
	max.f32 	%f11393, %f11381, 0f00000000;
	min.f32 	%f121, %f11393, 0f437F0000;
	max.f32 	%f11394, %f11383, 0f00000000;
	min.f32 	%f120, %f11394, 0f437F0000;
	max.f32 	%f11395, %f11385, 0f00000000;
	min.f32 	%f12215, %f11395, 0f437F0000;
	max.f32 	%f11396, %f11387, 0f00000000;
	min.f32 	%f118, %f11396, 0f437F0000;
	max.f32 	%f11397, %f11389, 0f00000000;
	min.f32 	%f117, %f11397, 0f437F0000;
	ld.const.u32 	%r393, [%rd16+44];
	@%p33 bra 	$L__BB0_621;
	ld.const.u32 	%r393, [%rd16+56];
$L__BB0_621:
	ld.const.u32 	%r394, [%rd16];
	setp.gt.u32 	%p437, %r394, 3;
	@%p437 bra 	$L__BB0_633;
	sub.f32 	%f1238, %f120, %f124;
	sub.f32 	%f1239, %f12215, %f123;
	sub.f32 	%f1240, %f118, %f122;
	mul.f32 	%f11773, %f1239, %f1239;
	fma.rn.f32 	%f11774, %f1238, %f1238, %f11773;
	fma.rn.f32 	%f1241, %f1240, %f1240, %f11774;
	setp.lt.f32 	%p453, %f1241, 0f34000000;
	mov.f32 	%f12654, 0f00000000;
	mov.f32 	%f12655, %f12654;
	mov.f32 	%f12656, %f12654;
	mov.f32 	%f12657, %f12654;
	@%p453 bra 	$L__BB0_624;
	rsqrt.approx.f32 	%f12654, %f1241;
	mul.f32 	%f12655, %f1238, %f12654;
	mul.f32 	%f12656, %f1239, %f12654;
	mul.f32 	%f12657, %f1240, %f12654;
$L__BB0_624:
	cvt.rn.f32.u32 	%f11776, %r393;
	add.f32 	%f1250, %f11776, 0fBF800000;
	mov.f32 	%f11777, 0f42800000;
	div.rn.f32 	%f1251, %f11777, %f1250;
	mov.f32 	%f12680, 0f00000000;
	@%p24 bra 	$L__BB0_654;
	setp.lt.u32 	%p455, %r89, 3;
	mov.f32 	%f12680, 0f00000000;
	mov.b32 	%r8122, 0;
	@%p455 bra 	$L__BB0_628;
	mov.f32 	%f12680, 0f00000000;
	mov.b32 	%r8116, 0;
$L__BB0_627:
	.pragma "nounroll";
	mul.wide.u32 	%rd475, %r8116, 4;
	add.s64 	%rd476, %rd13, %rd475;
	.pragma "used_bytes_mask 30583";
	ld.local.v4.b32 	{%r3076, %r3077, %r3078, %r3079}, [%rd476];
	bfe.u32 	%r3080, %r3079, 16, 8;
	cvt.u16.u32 	%rs1960, %r3080;
	bfe.u32 	%r3081, %r3079, 8, 8;
	cvt.u16.u32 	%rs1961, %r3081;
	bfe.u32 	%r3082, %r3079, 0, 8;
	cvt.u16.u32 	%rs1962, %r3082;
	bfe.u32 	%r3083, %r3078, 16, 8;
	cvt.u16.u32 	%rs1963, %r3083;
	bfe.u32 	%r3084, %r3078, 8, 8;
	cvt.u16.u32 	%rs1964, %r3084;
	bfe.u32 	%r3085, %r3078, 0, 8;
	cvt.u16.u32 	%rs1965, %r3085;
	bfe.u32 	%r3086, %r3077, 16, 8;
	cvt.u16.u32 	%rs1966, %r3086;
	bfe.u32 	%r3087, %r3077, 8, 8;
	cvt.u16.u32 	%rs1967, %r3087;
	bfe.u32 	%r3088, %r3077, 0, 8;
	cvt.u16.u32 	%rs1968, %r3088;
	bfe.u32 	%r3089, %r3076, 16, 8;
	cvt.u16.u32 	%rs1969, %r3089;
	bfe.u32 	%r3090, %r3076, 8, 8;
	cvt.u16.u32 	%rs1970, %r3090;
	bfe.u32 	%r3091, %r3076, 0, 8;
	cvt.u16.u32 	%rs1971, %r3091;
	and.b16  	%rs1972, %rs1971, 255;
	and.b16  	%rs1973, %rs1970, 255;
	and.b16  	%rs1974, %rs1969, 255;
	and.b16  	%rs1975, %rs1968, 255;
	and.b16  	%rs1976, %rs1967, 255;
	and.b16  	%rs1977, %rs1966, 255;
	and.b16  	%rs1978, %rs1965, 255;
	and.b16  	%rs1979, %rs1964, 255;
	and.b16  	%rs1980, %rs1963, 255;
	and.b16  	%rs1981, %rs1962, 255;
	and.b16  	%rs1982, %rs1961, 255;
	and.b16  	%rs1983, %rs1960, 255;
	cvt.rn.f32.u16 	%f11781, %rs1972;
	cvt.rn.f32.u16 	%f11782, %rs1973;
	cvt.rn.f32.u16 	%f11783, %rs1974;
	sub.f32 	%f11784, %f11781, %f124;
	sub.f32 	%f11785, %f11782, %f123;
	sub.f32 	%f11786, %f11783, %f122;
	mul.f32 	%f11787, %f12656, %f11785;
	fma.rn.f32 	%f11788, %f12655, %f11784, %f11787;
	fma.rn.f32 	%f11789, %f12657, %f11786, %f11788;
	mul.f32 	%f11790, %f12654, %f11789;
	max.f32 	%f11791, %f11790, 0f00000000;
	min.f32 	%f11792, %f11791, 0f3F800000;
	mul.f32 	%f11793, %f1250, %f11792;
	cvt.rni.u32.f32 	%r3092, %f11793;
	cvt.rn.f32.u32 	%f11794, %r3092;
	mul.f32 	%f11795, %f1251, %f11794;
	cvt.rni.f32.f32 	%f11796, %f11795;
	mov.f32 	%f11797, 0f42800000;
	sub.f32 	%f11798, %f11797, %f11796;
	mul.f32 	%f11799, %f124, %f11798;
	fma.rn.f32 	%f11800, %f120, %f11796, %f11799;
	mul.f32 	%f11801, %f11800, 0f3C800000;
	mul.f32 	%f11802, %f123, %f11798;
	fma.rn.f32 	%f11803, %f12215, %f11796, %f11802;
	mul.f32 	%f11804, %f11803, 0f3C800000;
	mul.f32 	%f11805, %f122, %f11798;
	fma.rn.f32 	%f11806, %f118, %f11796, %f11805;
	mul.f32 	%f11807, %f11806, 0f3C800000;
	sub.f32 	%f11808, %f11781, %f11801;
	sub.f32 	%f11809, %f11782, %f11804;
	sub.f32 	%f11810, %f11783, %f11807;
	mul.f32 	%f11811, %f11809, %f11809;
	fma.rn.f32 	%f11812, %f11808, %f11808, %f11811;
	fma.rn.f32 	%f11813, %f11810, %f11810, %f11812;
	add.f32 	%f11814, %f12680, %f11813;
	cvt.rn.f32.u16 	%f11815, %rs1975;
	cvt.rn.f32.u16 	%f11816, %rs1976;
	cvt.rn.f32.u16 	%f11817, %rs1977;
	sub.f32 	%f11818, %f11815, %f124;
	sub.f32 	%f11819, %f11816, %f123;
	sub.f32 	%f11820, %f11817, %f122;
	mul.f32 	%f11821, %f12656, %f11819;
	fma.rn.f32 	%f11822, %f12655, %f11818, %f11821;
	fma.rn.f32 	%f11823, %f12657, %f11820, %f11822;
	mul.f32 	%f11824, %f12654, %f11823;
	max.f32 	%f11825, %f11824, 0f00000000;
	min.f32 	%f11826, %f11825, 0f3F800000;
	mul.f32 	%f11827, %f1250, %f11826;
	cvt.rni.u32.f32 	%r3093, %f11827;
	cvt.rn.f32.u32 	%f11828, %r3093;
	mul.f32 	%f11829, %f1251, %f11828;
	cvt.rni.f32.f32 	%f11830, %f11829;
	sub.f32 	%f11831, %f11797, %f11830;
	mul.f32 	%f11832, %f124, %f11831;
	fma.rn.f32 	%f11833, %f120, %f11830, %f11832;
	mul.f32 	%f11834, %f11833, 0f3C800000;
	mul.f32 	%f11835, %f123, %f11831;
	fma.rn.f32 	%f11836, %f12215, %f11830, %f11835;
	mul.f32 	%f11837, %f11836, 0f3C800000;
	mul.f32 	%f11838, %f122, %f11831;
	fma.rn.f32 	%f11839, %f118, %f11830, %f11838;
	mul.f32 	%f11840, %f11839, 0f3C800000;
	sub.f32 	%f11841, %f11815, %f11834;
	sub.f32 	%f11842, %f11816, %f11837;
	sub.f32 	%f11843, %f11817, %f11840;
	mul.f32 	%f11844, %f11842, %f11842;
	fma.rn.f32 	%f11845, %f11841, %f11841, %f11844;
	fma.rn.f32 	%f11846, %f11843, %f11843, %f11845;
	add.f32 	%f11847, %f11814, %f11846;
	cvt.rn.f32.u16 	%f11848, %rs1978;
	cvt.rn.f32.u16 	%f11849, %rs1979;
	cvt.rn.f32.u16 	%f11850, %rs1980;
	sub.f32 	%f11851, %f11848, %f124;
	sub.f32 	%f11852, %f11849, %f123;
	sub.f32 	%f11853, %f11850, %f122;
	mul.f32 	%f11854, %f12656, %f11852;
	fma.rn.f32 	%f11855, %f12655, %f11851, %f11854;
	fma.rn.f32 	%f11856, %f12657, %f11853, %f11855;
	mul.f32 	%f11857, %f12654, %f11856;
	max.f32 	%f11858, %f11857, 0f00000000;
	min.f32 	%f11859, %f11858, 0f3F800000;
	mul.f32 	%f11860, %f1250, %f11859;
	cvt.rni.u32.f32 	%r3094, %f11860;
	cvt.rn.f32.u32 	%f11861, %r3094;
	mul.f32 	%f11862, %f1251, %f11861;
	cvt.rni.f32.f32 	%f11863, %f11862;
	sub.f32 	%f11864, %f11797, %f11863;
	mul.f32 	%f11865, %f124, %f11864;
	fma.rn.f32 	%f11866, %f120, %f11863, %f11865;
	mul.f32 	%f11867, %f11866, 0f3C800000;
	mul.f32 	%f11868, %f123, %f11864;
	fma.rn.f32 	%f11869, %f12215, %f11863, %f11868;
	mul.f32 	%f11870, %f11869, 0f3C800000;
	mul.f32 	%f11871, %f122, %f11864;
	fma.rn.f32 	%f11872, %f118, %f11863, %f11871;
	mul.f32 	%f11873, %f11872, 0f3C800000;
	sub.f32 	%f11874, %f11848, %f11867;
	sub.f32 	%f11875, %f11849, %f11870;
	sub.f32 	%f11876, %f11850, %f11873;
	mul.f32 	%f11877, %f11875, %f11875;
	fma.rn.f32 	%f11878, %f11874, %f11874, %f11877;
	fma.rn.f32 	%f11879, %f11876, %f11876, %f11878;
	add.f32 	%f11880, %f11847, %f11879;
	cvt.rn.f32.u16 	%f11881, %rs1981;
	cvt.rn.f32.u16 	%f11882, %rs1982;
	cvt.rn.f32.u16 	%f11883, %rs1983;
	sub.f32 	%f11884, %f11881, %f124;
	sub.f32 	%f11885, %f11882, %f123;
	sub.f32 	%f11886, %f11883, %f122;
	mul.f32 	%f11887, %f12656, %f11885;
	fma.rn.f32 	%f11888, %f12655, %f11884, %f11887;
	fma.rn.f32 	%f11889, %f12657, %f11886, %f11888;
	mul.f32 	%f11890, %f12654, %f11889;
	max.f32 	%f11891, %f11890, 0f00000000;
	min.f32 	%f11892, %f11891, 0f3F800000;
	mul.f32 	%f11893, %f1250, %f11892;
	cvt.rni.u32.f32 	%r3095, %f11893;
	cvt.rn.f32.u32 	%f11894, %r3095;
	mul.f32 	%f11895, %f1251, %f11894;
	cvt.rni.f32.f32 	%f11896, %f11895;
	sub.f32 	%f11897, %f11797, %f11896;
	mul.f32 	%f11898, %f124, %f11897;
	fma.rn.f32 	%f11899, %f120, %f11896, %f11898;
	mul.f32 	%f11900, %f11899, 0f3C800000;
	mul.f32 	%f11901, %f123, %f11897;
	fma.rn.f32 	%f11902, %f12215, %f11896, %f11901;
	mul.f32 	%f11903, %f11902, 0f3C800000;
	mul.f32 	%f11904, %f122, %f11897;
	fma.rn.f32 	%f11905, %f118, %f11896, %f11904;
	mul.f32 	%f11906, %f11905, 0f3C800000;
	sub.f32 	%f11907, %f11881, %f11900;
	sub.f32 	%f11908, %f11882, %f11903;
	sub.f32 	%f11909, %f11883, %f11906;
	mul.f32 	%f11910, %f11908, %f11908;
	fma.rn.f32 	%f11911, %f11907, %f11907, %f11910;
	fma.rn.f32 	%f11912, %f11909, %f11909, %f11911;
	add.f32 	%f12680, %f11880, %f11912;
	add.s32 	%r8116, %r8116, 4;
	and.b32  	%r8122, %r7967, 65532;
	setp.eq.s32 	%p456, %r8116, %r8122;
	@%p456 bra 	$L__BB0_628;
	bra.uni 	$L__BB0_627;
$L__BB0_628:
	and.b32  	%r409, %r7967, 3;
	setp.eq.s32 	%p457, %r409, 0;
	@%p457 bra 	$L__BB0_654;
	setp.eq.s32 	%p458, %r409, 1;
	@%p458 bra 	$L__BB0_631;
	mul.wide.u32 	%rd477, %r8122, 4;
	add.s64 	%rd478, %rd13, %rd477;
	.pragma "used_bytes_mask 7";
	ld.local.u32 	%r3096, [%rd478];
	bfe.u32 	%r3097, %r3096, 0, 8;
	cvt.u16.u32 	%rs1984, %r3097;
	and.b16  	%rs1985, %rs1984, 255;
	bfe.u32 	%r3098, %r3096, 8, 8;
	cvt.u16.u32 	%rs1986, %r3098;
	and.b16  	%rs1987, %rs1986, 255;
	bfe.u32 	%r3099, %r3096, 16, 8;
	cvt.u16.u32 	%rs1988, %r3099;
	and.b16  	%rs1989, %rs1988, 255;
	cvt.rn.f32.u16 	%f11914, %rs1985;
	cvt.rn.f32.u16 	%f11915, %rs1987;
	cvt.rn.f32.u16 	%f11916, %rs1989;
	sub.f32 	%f11917, %f11914, %f124;
	sub.f32 	%f11918, %f11915, %f123;
	sub.f32 	%f11919, %f11916, %f122;
	mul.f32 	%f11920, %f12656, %f11918;
	fma.rn.f32 	%f11921, %f12655, %f11917, %f11920;
	fma.rn.f32 	%f11922, %f12657, %f11919, %f11921;
	mul.f32 	%f11923, %f12654, %f11922;
	max.f32 	%f11924, %f11923, 0f00000000;
	min.f32 	%f11925, %f11924, 0f3F800000;
	mul.f32 	%f11926, %f1250, %f11925;
	cvt.rni.u32.f32 	%r3100, %f11926;
	cvt.rn.f32.u32 	%f11927, %r3100;
	mul.f32 	%f11928, %f1251, %f11927;
	cvt.rni.f32.f32 	%f11929, %f11928;
	mov.f32 	%f11930, 0f42800000;
	sub.f32 	%f11931, %f11930, %f11929;
	mul.f32 	%f11932, %f124, %f11931;
	fma.rn.f32 	%f11933, %f120, %f11929, %f11932;
	mul.f32 	%f11934, %f11933, 0f3C800000;
	mul.f32 	%f11935, %f123, %f11931;
	fma.rn.f32 	%f11936, %f12215, %f11929, %f11935;
	mul.f32 	%f11937, %f11936, 0f3C800000;
	mul.f32 	%f11938, %f122, %f11931;
	fma.rn.f32 	%f11939, %f118, %f11929, %f11938;
	mul.f32 	%f11940, %f11939, 0f3C800000;
	sub.f32 	%f11941, %f11914, %f11934;
	sub.f32 	%f11942, %f11915, %f11937;
	sub.f32 	%f11943, %f11916, %f11940;
	mul.f32 	%f11944, %f11942, %f11942;
	fma.rn.f32 	%f11945, %f11941, %f11941, %f11944;
	fma.rn.f32 	%f11946, %f11943, %f11943, %f11945;
	add.f32 	%f11947, %f12680, %f11946;
	.pragma "used_bytes_mask 7";
	ld.local.u32 	%r3101, [%rd478+4];
	bfe.u32 	%r3102, %r3101, 0, 8;
	cvt.u16.u32 	%rs1990, %r3102;
	and.b16  	%rs1991, %rs1990, 255;
	bfe.u32 	%r3103, %r3101, 8, 8;
	cvt.u16.u32 	%rs1992, %r3103;
	and.b16  	%rs1993, %rs1992, 255;
	bfe.u32 	%r3104, %r3101, 16, 8;
	cvt.u16.u32 	%rs1994, %r3104;
	and.b16  	%rs1995, %rs1994, 255;
	cvt.rn.f32.u16 	%f11948, %rs1991;
	cvt.rn.f32.u16 	%f11949, %rs1993;
	cvt.rn.f32.u16 	%f11950, %rs1995;
	sub.f32 	%f11951, %f11948, %f124;
	sub.f32 	%f11952, %f11949, %f123;
	sub.f32 	%f11953, %f11950, %f122;
	mul.f32 	%f11954, %f12656, %f11952;
	fma.rn.f32 	%f11955, %f12655, %f11951, %f11954;
	fma.rn.f32 	%f11956, %f12657, %f11953, %f11955;
	mul.f32 	%f11957, %f12654, %f11956;
	max.f32 	%f11958, %f11957, 0f00000000;
	min.f32 	%f11959, %f11958, 0f3F800000;
	mul.f32 	%f11960, %f1250, %f11959;
	cvt.rni.u32.f32 	%r3105, %f11960;
	cvt.rn.f32.u32 	%f11961, %r3105;
	mul.f32 	%f11962, %f1251, %f11961;
	cvt.rni.f32.f32 	%f11963, %f11962;
	sub.f32 	%f11964, %f11930, %f11963;
	mul.f32 	%f11965, %f124, %f11964;
	fma.rn.f32 	%f11966, %f120, %f11963, %f11965;
	mul.f32 	%f11967, %f11966, 0f3C800000;
	mul.f32 	%f11968, %f123, %f11964;
	fma.rn.f32 	%f11969, %f12215, %f11963, %f11968;
	mul.f32 	%f11970, %f11969, 0f3C800000;
	mul.f32 	%f11971, %f122, %f11964;
	fma.rn.f32 	%f11972, %f118, %f11963, %f11971;
	mul.f32 	%f11973, %f11972, 0f3C800000;
	sub.f32 	%f11974, %f11948, %f11967;
	sub.f32 	%f11975, %f11949, %f11970;
	sub.f32 	%f11976, %f11950, %f11973;
	mul.f32 	%f11977, %f11975, %f11975;
	fma.rn.f32 	%f11978, %f11974, %f11974, %f11977;
	fma.rn.f32 	%f11979, %f11976, %f11976, %f11978;
	add.f32 	%f12680, %f11947, %f11979;
	add.s32 	%r8122, %r8122, 2;
$L__BB0_631:
	and.b32  	%r3106, %r7967, 1;
	setp.eq.b32 	%p459, %r3106, 1;
	not.pred 	%p460, %p459;
	@%p460 bra 	$L__BB0_654;
	mul.wide.u32 	%rd479, %r8122, 4;
	add.s64 	%rd480, %rd13, %rd479;
	.pragma "used_bytes_mask 7";
	ld.local.u32 	%r3107, [%rd480];
	bfe.u32 	%r3108, %r3107, 0, 8;
	cvt.u16.u32 	%rs1996, %r3108;
	and.b16  	%rs1997, %rs1996, 255;
	bfe.u32 	%r3109, %r3107, 8, 8;
	cvt.u16.u32 	%rs1998, %r3109;
	and.b16  	%rs1999, %rs1998, 255;
	bfe.u32 	%r3110, %r3107, 16, 8;
	cvt.u16.u32 	%rs2000, %r3110;
	and.b16  	%rs2001, %rs2000, 255;
	cvt.rn.f32.u16 	%f11980, %rs1997;
	cvt.rn.f32.u16 	%f11981, %rs1999;
	cvt.rn.f32.u16 	%f11982, %rs2001;
	sub.f32 	%f11983, %f11980, %f124;
	sub.f32 	%f11984, %f11981, %f123;
	sub.f32 	%f11985, %f11982, %f122;
	mul.f32 	%f11986, %f12656, %f11984;
	fma.rn.f32 	%f11987, %f12655, %f11983, %f11986;
	fma.rn.f32 	%f11988, %f12657, %f11985, %f11987;
	mul.f32 	%f11989, %f12654, %f11988;
	max.f32 	%f11990, %f11989, 0f00000000;
	min.f32 	%f11991, %f11990, 0f3F800000;
	mul.f32 	%f11992, %f1250, %f11991;
	cvt.rni.u32.f32 	%r3111, %f11992;
	cvt.rn.f32.u32 	%f11993, %r3111;
	mul.f32 	%f11994, %f1251, %f11993;
	cvt.rni.f32.f32 	%f11995, %f11994;
	mov.f32 	%f11996, 0f42800000;
	sub.f32 	%f11997, %f11996, %f11995;
	mul.f32 	%f11998, %f124, %f11997;
	fma.rn.f32 	%f11999, %f120, %f11995, %f11998;
	mul.f32 	%f12000, %f11999, 0f3C800000;
	mul.f32 	%f12001, %f123, %f11997;
	fma.rn.f32 	%f12002, %f12215, %f11995, %f12001;
	mul.f32 	%f12003, %f12002, 0f3C800000;
	mul.f32 	%f12004, %f122, %f11997;
	fma.rn.f32 	%f12005, %f118, %f11995, %f12004;
	mul.f32 	%f12006, %f12005, 0f3C800000;
	sub.f32 	%f12007, %f11980, %f12000;
	sub.f32 	%f12008, %f11981, %f12003;
	sub.f32 	%f12009, %f11982, %f12006;
	mul.f32 	%f12010, %f12008, %f12008;
	fma.rn.f32 	%f12011, %f12007, %f12007, %f12010;
	fma.rn.f32 	%f12012, %f12009, %f12009, %f12011;
	add.f32 	%f12680, %f12680, %f12012;
	bra.uni 	$L__BB0_654;
$L__BB0_633:
	setp.gt.u32 	%p438, %r394, 5;
	@%p438 bra 	$L__BB0_645;
	sub.f32 	%f1254, %f120, %f124;
	sub.f32 	%f1255, %f12215, %f123;
	sub.f32 	%f1256, %f118, %f122;
	mul.f32 	%f11532, %f1255, %f1255;
	fma.rn.f32 	%f11533, %f1254, %f1254, %f11532;
	fma.rn.f32 	%f1257, %f1256, %f1256, %f11533;
	setp.lt.f32 	%p445, %f1257, 0f34000000;
	mov.f32 	%f12659, 0f00000000;
	mov.f32 	%f12660, %f12659;
	mov.f32 	%f12661, %f12659;
	mov.f32 	%f12662, %f12659;
	@%p445 bra 	$L__BB0_636;
	rsqrt.approx.f32 	%f12659, %f1257;
	mul.f32 	%f12660, %f1254, %f12659;
	mul.f32 	%f12661, %f1255, %f12659;
	mul.f32 	%f12662, %f1256, %f12659;
$L__BB0_636:
	cvt.rn.f32.u32 	%f11535, %r393;
	add.f32 	%f1266, %f11535, 0fBF800000;
	mov.f32 	%f11536, 0f42800000;
	div.rn.f32 	%f1267, %f11536, %f1266;
	mov.f32 	%f12680, 0f00000000;
	@%p24 bra 	$L__BB0_654;
	setp.lt.u32 	%p447, %r89, 3;
	mov.f32 	%f12680, 0f00000000;
	mov.b32 	%r8118, 0;
	@%p447 bra 	$L__BB0_640;
	mov.f32 	%f12680, 0f00000000;
	mov.b32 	%r8119, 0;
$L__BB0_639:
	.pragma "nounroll";
	mul.wide.u32 	%rd469, %r8119, 4;
	add.s64 	%rd470, %rd13, %rd469;
	.pragma "used_bytes_mask 30583";
	ld.local.v4.b32 	{%r3038, %r3039, %r3040, %r3041}, [%rd470];
	bfe.u32 	%r3042, %r3041, 16, 8;
	cvt.u16.u32 	%rs1918, %r3042;
	bfe.u32 	%r3043, %r3041, 8, 8;
	cvt.u16.u32 	%rs1919, %r3043;
	bfe.u32 	%r3044, %r3041, 0, 8;
	cvt.u16.u32 	%rs1920, %r3044;
	bfe.u32 	%r3045, %r3040, 16, 8;
	cvt.u16.u32 	%rs1921, %r3045;
	bfe.u32 	%r3046, %r3040, 8, 8;
	cvt.u16.u32 	%rs1922, %r3046;
	bfe.u32 	%r3047, %r3040, 0, 8;
	cvt.u16.u32 	%rs1923, %r3047;
	bfe.u32 	%r3048, %r3039, 16, 8;
	cvt.u16.u32 	%rs1924, %r3048;
	bfe.u32 	%r3049, %r3039, 8, 8;
	cvt.u16.u32 	%rs1925, %r3049;
	bfe.u32 	%r3050, %r3039, 0, 8;
	cvt.u16.u32 	%rs1926, %r3050;
	bfe.u32 	%r3051, %r3038, 16, 8;
	cvt.u16.u32 	%rs1927, %r3051;
	bfe.u32 	%r3052, %r3038, 8, 8;
	cvt.u16.u32 	%rs1928, %r3052;
	bfe.u32 	%r3053, %r3038, 0, 8;
	cvt.u16.u32 	%rs1929, %r3053;
	and.b16  	%rs1930, %rs1929, 255;
	and.b16  	%rs1931, %rs1928, 255;
	and.b16  	%rs1932, %rs1927, 255;
	and.b16  	%rs1933, %rs1926, 255;
	and.b16  	%rs1934, %rs1925, 255;
	and.b16  	%rs1935, %rs1924, 255;
	and.b16  	%rs1936, %rs1923, 255;
	and.b16  	%rs1937, %rs1922, 255;
	and.b16  	%rs1938, %rs1921, 255;
	and.b16  	%rs1939, %rs1920, 255;
	and.b16  	%rs1940, %rs1919, 255;
	and.b16  	%rs1941, %rs1918, 255;
	cvt.rn.f32.u16 	%f11540, %rs1930;
	cvt.rn.f32.u16 	%f11541, %rs1931;
	cvt.rn.f32.u16 	%f11542, %rs1932;
	sub.f32 	%f11543, %f11540, %f124;
	sub.f32 	%f11544, %f11541, %f123;
	sub.f32 	%f11545, %f11542, %f122;
	mul.f32 	%f11546, %f12661, %f11544;
	fma.rn.f32 	%f11547, %f12660, %f11543, %f11546;
	fma.rn.f32 	%f11548, %f12662, %f11545, %f11547;
	mul.f32 	%f11549, %f12659, %f11548;
	max.f32 	%f11550, %f11549, 0f00000000;
	min.f32 	%f11551, %f11550, 0f3F800000;
	mul.f32 	%f11552, %f1266, %f11551;
	cvt.rni.u32.f32 	%r3054, %f11552;
	cvt.rn.f32.u32 	%f11553, %r3054;
	mul.f32 	%f11554, %f1267, %f11553;
	cvt.rni.f32.f32 	%f11555, %f11554;
	mov.f32 	%f11556, 0f42800000;
	sub.f32 	%f11557, %f11556, %f11555;
	mul.f32 	%f11558, %f124, %f11557;
	fma.rn.f32 	%f11559, %f120, %f11555, %f11558;
	mul.f32 	%f11560, %f11559, 0f3C800000;
	mul.f32 	%f11561, %f123, %f11557;
	fma.rn.f32 	%f11562, %f12215, %f11555, %f11561;
	mul.f32 	%f11563, %f11562, 0f3C800000;
	mul.f32 	%f11564, %f122, %f11557;
	fma.rn.f32 	%f11565, %f118, %f11555, %f11564;
	mul.f32 	%f11566, %f11565, 0f3C800000;
	sub.f32 	%f11567, %f11540, %f11560;
	sub.f32 	%f11568, %f11541, %f11563;
	sub.f32 	%f11569, %f11542, %f11566;
	mul.f32 	%f11570, %f11568, %f11568;
	fma.rn.f32 	%f11571, %f11567, %f11567, %f11570;
	fma.rn.f32 	%f11572, %f11569, %f11569, %f11571;
	add.f32 	%f11573, %f12680, %f11572;
	cvt.rn.f32.u16 	%f11574, %rs1933;
	cvt.rn.f32.u16 	%f11575, %rs1934;
	cvt.rn.f32.u16 	%f11576, %rs1935;
	sub.f32 	%f11577, %f11574, %f124;
	sub.f32 	%f11578, %f11575, %f123;
	sub.f32 	%f11579, %f11576, %f122;
	mul.f32 	%f11580, %f12661, %f11578;
	fma.rn.f32 	%f11581, %f12660, %f11577, %f11580;
	fma.rn.f32 	%f11582, %f12662, %f11579, %f11581;
	mul.f32 	%f11583, %f12659, %f11582;
	max.f32 	%f11584, %f11583, 0f00000000;
	min.f32 	%f11585, %f11584, 0f3F800000;
	mul.f32 	%f11586, %f1266, %f11585;
	cvt.rni.u32.f32 	%r3055, %f11586;
	cvt.rn.f32.u32 	%f11587, %r3055;
	mul.f32 	%f11588, %f1267, %f11587;
	cvt.rni.f32.f32 	%f11589, %f11588;
	sub.f32 	%f11590, %f11556, %f11589;
	mul.f32 	%f11591, %f124, %f11590;
	fma.rn.f32 	%f11592, %f120, %f11589, %f11591;
	mul.f32 	%f11593, %f11592, 0f3C800000;
	mul.f32 	%f11594, %f123, %f11590;
	fma.rn.f32 	%f11595, %f12215, %f11589, %f11594;
	mul.f32 	%f11596, %f11595, 0f3C800000;
	mul.f32 	%f11597, %f122, %f11590;
	fma.rn.f32 	%f11598, %f118, %f11589, %f11597;
	mul.f32 	%f11599, %f11598, 0f3C800000;
	sub.f32 	%f11600, %f11574, %f11593;
	sub.f32 	%f11601, %f11575, %f11596;
	sub.f32 	%f11602, %f11576, %f11599;
	mul.f32 	%f11603, %f11601, %f11601;
	fma.rn.f32 	%f11604, %f11600, %f11600, %f11603;
	fma.rn.f32 	%f11605, %f11602, %f11602, %f11604;
	add.f32 	%f11606, %f11573, %f11605;
	cvt.rn.f32.u16 	%f11607, %rs1936;
	cvt.rn.f32.u16 	%f11608, %rs1937;
	cvt.rn.f32.u16 	%f11609, %rs1938;
	sub.f32 	%f11610, %f11607, %f124;
	sub.f32 	%f11611, %f11608, %f123;
	sub.f32 	%f11612, %f11609, %f122;
	mul.f32 	%f11613, %f12661, %f11611;
	fma.rn.f32 	%f11614, %f12660, %f11610, %f11613;
	fma.rn.f32 	%f11615, %f12662, %f11612, %f11614;
	mul.f32 	%f11616, %f12659, %f11615;
	max.f32 	%f11617, %f11616, 0f00000000;
	min.f32 	%f11618, %f11617, 0f3F800000;
	mul.f32 	%f11619, %f1266, %f11618;
	cvt.rni.u32.f32 	%r3056, %f11619;
	cvt.rn.f32.u32 	%f11620, %r3056;
	mul.f32 	%f11621, %f1267, %f11620;
	cvt.rni.f32.f32 	%f11622, %f11621;
	sub.f32 	%f11623, %f11556, %f11622;
	mul.f32 	%f11624, %f124, %f11623;
	fma.rn.f32 	%f11625, %f120, %f11622, %f11624;
	mul.f32 	%f11626, %f11625, 0f3C800000;
	mul.f32 	%f11627, %f123, %f11623;
	fma.rn.f32 	%f11628, %f12215, %f11622, %f11627;
	mul.f32 	%f11629, %f11628, 0f3C800000;
	mul.f32 	%f11630, %f122, %f11623;
	fma.rn.f32 	%f11631, %f118, %f11622, %f11630;
	mul.f32 	%f11632, %f11631, 0f3C800000;
	sub.f32 	%f11633, %f11607, %f11626;
	sub.f32 	%f11634, %f11608, %f11629;
	sub.f32 	%f11635, %f11609, %f11632;
	mul.f32 	%f11636, %f11634, %f11634;
	fma.rn.f32 	%f11637, %f11633, %f11633, %f11636;
	fma.rn.f32 	%f11638, %f11635, %f11635, %f11637;
	add.f32 	%f11639, %f11606, %f11638;
	cvt.rn.f32.u16 	%f11640, %rs1939;
	cvt.rn.f32.u16 	%f11641, %rs1940;
	cvt.rn.f32.u16 	%f11642, %rs1941;
	sub.f32 	%f11643, %f11640, %f124;
	sub.f32 	%f11644, %f11641, %f123;
	sub.f32 	%f11645, %f11642, %f122;
	mul.f32 	%f11646, %f12661, %f11644;
	fma.rn.f32 	%f11647, %f12660, %f11643, %f11646;
	fma.rn.f32 	%f11648, %f12662, %f11645, %f11647;
	mul.f32 	%f11649, %f12659, %f11648;
	max.f32 	%f11650, %f11649, 0f00000000;
	min.f32 	%f11651, %f11650, 0f3F800000;
	mul.f32 	%f11652, %f1266, %f11651;
	cvt.rni.u32.f32 	%r3057, %f11652;
	cvt.rn.f32.u32 	%f11653, %r3057;
	mul.f32 	%f11654, %f1267, %f11653;
	cvt.rni.f32.f32 	%f11655, %f11654;
	sub.f32 	%f11656, %f11556, %f11655;
	mul.f32 	%f11657, %f124, %f11656;
	fma.rn.f32 	%f11658, %f120, %f11655, %f11657;
	mul.f32 	%f11659, %f11658, 0f3C800000;
	mul.f32 	%f11660, %f123, %f11656;
	fma.rn.f32 	%f11661, %f12215, %f11655, %f11660;
	mul.f32 	%f11662, %f11661, 0f3C800000;
	mul.f32 	%f11663, %f122, %f11656;
	fma.rn.f32 	%f11664, %f118, %f11655, %f11663;
	mul.f32 	%f11665, %f11664, 0f3C800000;
	sub.f32 	%f11666, %f11640, %f11659;
	sub.f32 	%f11667, %f11641, %f11662;
	sub.f32 	%f11668, %f11642, %f11665;
	mul.f32 	%f11669, %f11667, %f11667;
	fma.rn.f32 	%f11670, %f11666, %f11666, %f11669;
	fma.rn.f32 	%f11671, %f11668, %f11668, %f11670;
	add.f32 	%f12680, %f11639, %f11671;
	add.s32 	%r8119, %r8119, 4;
	and.b32  	%r8118, %r7967, 65532;
	setp.eq.s32 	%p448, %r8119, %r8118;
	@%p448 bra 	$L__BB0_640;
	bra.uni 	$L__BB0_639;
$L__BB0_640:
	and.b32  	%r399, %r7967, 3;
	setp.eq.s32 	%p449, %r399, 0;
	@%p449 bra 	$L__BB0_654;
	setp.eq.s32 	%p450, %r399, 1;
	@%p450 bra 	$L__BB0_643;
	mul.wide.u32 	%rd471, %r8118, 4;
	add.s64 	%rd472, %rd13, %rd471;
	.pragma "used_bytes_mask 7";
	ld.local.u32 	%r3058, [%rd472];
	bfe.u32 	%r3059, %r3058, 0, 8;
	cvt.u16.u32 	%rs1942, %r3059;
	and.b16  	%rs1943, %rs1942, 255;
	bfe.u32 	%r3060, %r3058, 8, 8;
	cvt.u16.u32 	%rs1944, %r3060;
	and.b16  	%rs1945, %rs1944, 255;
	bfe.u32 	%r3061, %r3058, 16, 8;
	cvt.u16.u32 	%rs1946, %r3061;
	and.b16  	%rs1947, %rs1946, 255;
	cvt.rn.f32.u16 	%f11673, %rs1943;
	cvt.rn.f32.u16 	%f11674, %rs1945;
	cvt.rn.f32.u16 	%f11675, %rs1947;
	sub.f32 	%f11676, %f11673, %f124;
	sub.f32 	%f11677, %f11674, %f123;
	sub.f32 	%f11678, %f11675, %f122;
	mul.f32 	%f11679, %f12661, %f11677;
	fma.rn.f32 	%f11680, %f12660, %f11676, %f11679;
	fma.rn.f32 	%f11681, %f12662, %f11678, %f11680;
	mul.f32 	%f11682, %f12659, %f11681;
	max.f32 	%f11683, %f11682, 0f00000000;
	min.f32 	%f11684, %f11683, 0f3F800000;
	mul.f32 	%f11685, %f1266, %f11684;
	cvt.rni.u32.f32 	%r3062, %f11685;
	cvt.rn.f32.u32 	%f11686, %r3062;
	mul.f32 	%f11687, %f1267, %f11686;
	cvt.rni.f32.f32 	%f11688, %f11687;
	mov.f32 	%f11689, 0f42800000;
	sub.f32 	%f11690, %f11689, %f11688;
	mul.f32 	%f11691, %f124, %f11690;
	fma.rn.f32 	%f11692, %f120, %f11688, %f11691;
	mul.f32 	%f11693, %f11692, 0f3C800000;
	mul.f32 	%f11694, %f123, %f11690;
	fma.rn.f32 	%f11695, %f12215, %f11688, %f11694;
	mul.f32 	%f11696, %f11695, 0f3C800000;
	mul.f32 	%f11697, %f122, %f11690;
	fma.rn.f32 	%f11698, %f118, %f11688, %f11697;
	mul.f32 	%f11699, %f11698, 0f3C800000;
	sub.f32 	%f11700, %f11673, %f11693;
	sub.f32 	%f11701, %f11674, %f11696;
	sub.f32 	%f11702, %f11675, %f11699;
	mul.f32 	%f11703, %f11701, %f11701;
	fma.rn.f32 	%f11704, %f11700, %f11700, %f11703;
	fma.rn.f32 	%f11705, %f11702, %f11702, %f11704;
	add.f32 	%f11706, %f12680, %f11705;
	.pragma "used_bytes_mask 7";
	ld.local.u32 	%r3063, [%rd472+4];
	bfe.u32 	%r3064, %r3063, 0, 8;
	cvt.u16.u32 	%rs1948, %r3064;
	and.b16  	%rs1949, %rs1948, 255;
	bfe.u32 	%r3065, %r3063, 8, 8;
	cvt.u16.u32 	%rs1950, %r3065;
	and.b16  	%rs1951, %rs1950, 255;
	bfe.u32 	%r3066, %r3063, 16, 8;
	cvt.u16.u32 	%rs1952, %r3066;
	and.b16  	%rs1953, %rs1952, 255;
	cvt.rn.f32.u16 	%f11707, %rs1949;
	cvt.rn.f32.u16 	%f11708, %rs1951;
	cvt.rn.f32.u16 	%f11709, %rs1953;
	sub.f32 	%f11710, %f11707, %f124;
	sub.f32 	%f11711, %f11708, %f123;
	sub.f32 	%f11712, %f11709, %f122;
	mul.f32 	%f11713, %f12661, %f11711;
	fma.rn.f32 	%f11714, %f12660, %f11710, %f11713;
	fma.rn.f32 	%f11715, %f12662, %f11712, %f11714;
	mul.f32 	%f11716, %f12659, %f11715;
	max.f32 	%f11717, %f11716, 0f00000000;
	min.f32 	%f11718, %f11717, 0f3F800000;
	mul.f32 	%f11719, %f1266, %f11718;
	cvt.rni.u32.f32 	%r3067, %f11719;
	cvt.rn.f32.u32 	%f11720, %r3067;
	mul.f32 	%f11721, %f1267, %f11720;
	cvt.rni.f32.f32 	%f11722, %f11721;
	sub.f32 	%f11723, %f11689, %f11722;
	mul.f32 	%f11724, %f124, %f11723;
	fma.rn.f32 	%f11725, %f120, %f11722, %f11724;
	mul.f32 	%f11726, %f11725, 0f3C800000;
	mul.f32 	%f11727, %f123, %f11723;
	fma.rn.f32 	%f11728, %f12215, %f11722, %f11727;
	mul.f32 	%f11729, %f11728, 0f3C800000;
	mul.f32 	%f11730, %f122, %f11723;
	fma.rn.f32 	%f11731, %f118, %f11722, %f11730;
	mul.f32 	%f11732, %f11731, 0f3C800000;
	sub.f32 	%f11733, %f11707, %f11726;
	sub.f32 	%f11734, %f11708, %f11729;
	sub.f32 	%f11735, %f11709, %f11732;
	mul.f32 	%f11736, %f11734, %f11734;
	fma.rn.f32 	%f11737, %f11733, %f11733, %f11736;
	fma.rn.f32 	%f11738, %f11735, %f11735, %f11737;
	add.f32 	%f12680, %f11706, %f11738;
	add.s32 	%r8118, %r8118, 2;
$L__BB0_643:
	and.b32  	%r3068, %r7967, 1;
	setp.eq.b32 	%p451, %r3068, 1;
	not.pred 	%p452, %p451;
	@%p452 bra 	$L__BB0_654;
	mul.wide.u32 	%rd473, %r8118, 4;
	add.s64 	%rd474, %rd13, %rd473;
	.pragma "used_bytes_mask 7";
	ld.local.u32 	%r3069, [%rd474];
	bfe.u32 	%r3070, %r3069, 0, 8;
	cvt.u16.u32 	%rs1954, %r3070;
	and.b16  	%rs1955, %rs1954, 255;
	bfe.u32 	%r3071, %r3069, 8, 8;
	cvt.u16.u32 	%rs1956, %r3071;
	and.b16  	%rs1957, %rs1956, 255;
	bfe.u32 	%r3072, %r3069, 16, 8;
	cvt.u16.u32 	%rs1958, %r3072;
	and.b16  	%rs1959, %rs1958, 255;
	cvt.rn.f32.u16 	%f11739, %rs1955;
	cvt.rn.f32.u16 	%f11740, %rs1957;
	cvt.rn.f32.u16 	%f11741, %rs1959;
	sub.f32 	%f11742, %f11739, %f124;
	sub.f32 	%f11743, %f11740, %f123;
	sub.f32 	%f11744, %f11741, %f122;
	mul.f32 	%f11745, %f12661, %f11743;
	fma.rn.f32 	%f11746, %f12660, %f11742, %f11745;
	fma.rn.f32 	%f11747, %f12662, %f11744, %f11746;
	mul.f32 	%f11748, %f12659, %f11747;
	max.f32 	%f11749, %f11748, 0f00000000;
	min.f32 	%f11750, %f11749, 0f3F800000;
	mul.f32 	%f11751, %f1266, %f11750;
	cvt.rni.u32.f32 	%r3073, %f11751;
	cvt.rn.f32.u32 	%f11752, %r3073;
	mul.f32 	%f11753, %f1267, %f11752;
	cvt.rni.f32.f32 	%f11754, %f11753;
	mov.f32 	%f11755, 0f42800000;
	sub.f32 	%f11756, %f11755, %f11754;
	mul.f32 	%f11757, %f124, %f11756;
	fma.rn.f32 	%f11758, %f120, %f11754, %f11757;
	mul.f32 	%f11759, %f11758, 0f3C800000;
	mul.f32 	%f11760, %f123, %f11756;
	fma.rn.f32 	%f11761, %f12215, %f11754, %f11760;
	mul.f32 	%f11762, %f11761, 0f3C800000;
	mul.f32 	%f11763, %f122, %f11756;
	fma.rn.f32 	%f11764, %f118, %f11754, %f11763;
	mul.f32 	%f11765, %f11764, 0f3C800000;
	sub.f32 	%f11766, %f11739, %f11759;
	sub.f32 	%f11767, %f11740, %f11762;
	sub.f32 	%f11768, %f11741, %f11765;
	mul.f32 	%f11769, %f11767, %f11767;
	fma.rn.f32 	%f11770, %f11766, %f11766, %f11769;
	fma.rn.f32 	%f11771, %f11768, %f11768, %f11770;
	add.f32 	%f12680, %f12680, %f11771;
	bra.uni 	$L__BB0_654;
$L__BB0_645:
	sub.f32 	%f1276, %f120, %f124;
	sub.f32 	%f1277, %f12215, %f123;
	sub.f32 	%f1278, %f118, %f122;
	sub.f32 	%f1279, %f117, %f121;
	mul.f32 	%f11399, %f1277, %f1277;
	fma.rn.f32 	%f11400, %f1276, %f1276, %f11399;
	fma.rn.f32 	%f11401, %f1278, %f1278, %f11400;
	fma.rn.f32 	%f1280, %f1279, %f1279, %f11401;
	setp.lt.f32 	%p439, %f1280, 0f34000000;
	mov.f32 	%f12668, 0f00000000;
	mov.f32 	%f12669, %f12668;
	mov.f32 	%f12670, %f12668;
	mov.f32 	%f12671, %f12668;
	mov.f32 	%f12672, %f12668;
	@%p439 bra 	$L__BB0_647;
	rsqrt.approx.f32 	%f12668, %f1280;
	mul.f32 	%f12669, %f1276, %f12668;
	mul.f32 	%f12670, %f1277, %f12668;
	mul.f32 	%f12671, %f1278, %f12668;
	mul.f32 	%f12672, %f1279, %f12668;
$L__BB0_647:
	cvt.rn.f32.u32 	%f11403, %r393;
	add.f32 	%f1291, %f11403, 0fBF800000;
	mov.f32 	%f11404, 0f42800000;
	div.rn.f32 	%f1292, %f11404, %f1291;
	mov.f32 	%f12680, 0f00000000;
	@%p24 bra 	$L__BB0_654;
	setp.eq.s32 	%p441, %r89, 0;
	mov.f32 	%f12680, 0f00000000;
	mov.b64 	%rd1403, 0;
	@%p441 bra 	$L__BB0_652;
	mov.f32 	%f12680, 0f00000000;
	mov.b32 	%r8120, 0;
$L__BB0_650:
	mul.wide.u32 	%rd465, %r8120, 4;
	add.s64 	%rd466, %rd13, %rd465;
	ld.local.v2.b32 	{%r3017, %r3018}, [%rd466];
	bfe.u32 	%r3019, %r3018, 24, 8;
	cvt.u16.u32 	%rs1894, %r3019;
	bfe.u32 	%r3020, %r3018, 16, 8;
	cvt.u16.u32 	%rs1895, %r3020;
	bfe.u32 	%r3021, %r3018, 8, 8;
	cvt.u16.u32 	%rs1896, %r3021;
	bfe.u32 	%r3022, %r3018, 0, 8;
	cvt.u16.u32 	%rs1897, %r3022;
	bfe.u32 	%r3023, %r3017, 24, 8;
	cvt.u16.u32 	%rs1898, %r3023;
	bfe.u32 	%r3024, %r3017, 16, 8;
	cvt.u16.u32 	%rs1899, %r3024;
	bfe.u32 	%r3025, %r3017, 8, 8;
	cvt.u16.u32 	%rs1900, %r3025;
	bfe.u32 	%r3026, %r3017, 0, 8;
	cvt.u16.u32 	%rs1901, %r3026;
	and.b16  	%rs1902, %rs1901, 255;
	and.b16  	%rs1903, %rs1900, 255;
	and.b16  	%rs1904, %rs1899, 255;
	and.b16  	%rs1905, %rs1898, 255;
	and.b16  	%rs1906, %rs1897, 255;
	and.b16  	%rs1907, %rs1896, 255;
	and.b16  	%rs1908, %rs1895, 255;
	and.b16  	%rs1909, %rs1894, 255;
	cvt.rn.f32.u16 	%f11408, %rs1902;
	cvt.rn.f32.u16 	%f11409, %rs1903;
	cvt.rn.f32.u16 	%f11410, %rs1904;
	cvt.rn.f32.u16 	%f11411, %rs1905;
	sub.f32 	%f11412, %f11408, %f124;
	sub.f32 	%f11413, %f11409, %f123;
	sub.f32 	%f11414, %f11410, %f122;
	sub.f32 	%f11415, %f11411, %f121;
	mul.f32 	%f11416, %f12670, %f11413;
	fma.rn.f32 	%f11417, %f12669, %f11412, %f11416;
	fma.rn.f32 	%f11418, %f12671, %f11414, %f11417;
	fma.rn.f32 	%f11419, %f12672, %f11415, %f11418;
	mul.f32 	%f11420, %f12668, %f11419;
	max.f32 	%f11421, %f11420, 0f00000000;
	min.f32 	%f11422, %f11421, 0f3F800000;
	mul.f32 	%f11423, %f1291, %f11422;
	cvt.rni.u32.f32 	%r3027, %f11423;
	cvt.rn.f32.u32 	%f11424, %r3027;
	mul.f32 	%f11425, %f1292, %f11424;
	cvt.rni.f32.f32 	%f11426, %f11425;
	mov.f32 	%f11427, 0f42800000;
	sub.f32 	%f11428, %f11427, %f11426;
	mul.f32 	%f11429, %f124, %f11428;
	fma.rn.f32 	%f11430, %f120, %f11426, %f11429;
	mul.f32 	%f11431, %f11430, 0f3C800000;
	mul.f32 	%f11432, %f123, %f11428;
	fma.rn.f32 	%f11433, %f12215, %f11426, %f11432;
	mul.f32 	%f11434, %f11433, 0f3C800000;
	mul.f32 	%f11435, %f122, %f11428;
	fma.rn.f32 	%f11436, %f118, %f11426, %f11435;
	mul.f32 	%f11437, %f11436, 0f3C800000;
	mul.f32 	%f11438, %f121, %f11428;
	fma.rn.f32 	%f11439, %f117, %f11426, %f11438;
	mul.f32 	%f11440, %f11439, 0f3C800000;
	sub.f32 	%f11441, %f11408, %f11431;
	sub.f32 	%f11442, %f11409, %f11434;
	sub.f32 	%f11443, %f11410, %f11437;
	sub.f32 	%f11444, %f11411, %f11440;
	mul.f32 	%f11445, %f11442, %f11442;
	fma.rn.f32 	%f11446, %f11441, %f11441, %f11445;
	fma.rn.f32 	%f11447, %f11443, %f11443, %f11446;
	fma.rn.f32 	%f11448, %f11444, %f11444, %f11447;
	add.f32 	%f11449, %f12680, %f11448;
	cvt.rn.f32.u16 	%f11450, %rs1906;
	cvt.rn.f32.u16 	%f11451, %rs1907;
	cvt.rn.f32.u16 	%f11452, %rs1908;
	cvt.rn.f32.u16 	%f11453, %rs1909;
	sub.f32 	%f11454, %f11450, %f124;
	sub.f32 	%f11455, %f11451, %f123;
	sub.f32 	%f11456, %f11452, %f122;
	sub.f32 	%f11457, %f11453, %f121;
	mul.f32 	%f11458, %f12670, %f11455;
	fma.rn.f32 	%f11459, %f12669, %f11454, %f11458;
	fma.rn.f32 	%f11460, %f12671, %f11456, %f11459;
	fma.rn.f32 	%f11461, %f12672, %f11457, %f11460;
	mul.f32 	%f11462, %f12668, %f11461;
	max.f32 	%f11463, %f11462, 0f00000000;
	min.f32 	%f11464, %f11463, 0f3F800000;
	mul.f32 	%f11465, %f1291, %f11464;
	cvt.rni.u32.f32 	%r3028, %f11465;
	cvt.rn.f32.u32 	%f11466, %r3028;
	mul.f32 	%f11467, %f1292, %f11466;
	cvt.rni.f32.f32 	%f11468, %f11467;
	sub.f32 	%f11469, %f11427, %f11468;
	mul.f32 	%f11470, %f124, %f11469;
	fma.rn.f32 	%f11471, %f120, %f11468, %f11470;
	mul.f32 	%f11472, %f11471, 0f3C800000;
	mul.f32 	%f11473, %f123, %f11469;
	fma.rn.f32 	%f11474, %f12215, %f11468, %f11473;
	mul.f32 	%f11475, %f11474, 0f3C800000;
	mul.f32 	%f11476, %f122, %f11469;
	fma.rn.f32 	%f11477, %f118, %f11468, %f11476;
	mul.f32 	%f11478, %f11477, 0f3C800000;
	mul.f32 	%f11479, %f121, %f11469;
	fma.rn.f32 	%f11480, %f117, %f11468, %f11479;
	mul.f32 	%f11481, %f11480, 0f3C800000;
	sub.f32 	%f11482, %f11450, %f11472;
	sub.f32 	%f11483, %f11451, %f11475;
	sub.f32 	%f11484, %f11452, %f11478;
	sub.f32 	%f11485, %f11453, %f11481;
	mul.f32 	%f11486, %f11483, %f11483;
	fma.rn.f32 	%f11487, %f11482, %f11482, %f11486;
	fma.rn.f32 	%f11488, %f11484, %f11484, %f11487;
	fma.rn.f32 	%f11489, %f11485, %f11485, %f11488;
	add.f32 	%f12680, %f11449, %f11489;
	add.s32 	%r8120, %r8120, 2;
	and.b32  	%r407, %r7967, 65534;
	setp.eq.s32 	%p442, %r8120, %r407;
	@%p442 bra 	$L__BB0_651;
	bra.uni 	$L__BB0_650;
$L__BB0_651:
	cvt.u64.u32 	%rd1403, %r407;
$L__BB0_652:
	and.b32  	%r3029, %r7967, 1;
	setp.eq.b32 	%p443, %r3029, 1;
	not.pred 	%p444, %p443;
	@%p444 bra 	$L__BB0_654;
	shl.b64 	%rd467, %rd1403, 2;
	add.s64 	%rd468, %rd13, %rd467;
	ld.local.u32 	%r3030, [%rd468];
	bfe.u32 	%r3031, %r3030, 0, 8;
	cvt.u16.u32 	%rs1910, %r3031;
	and.b16  	%rs1911, %rs1910, 255;
	bfe.u32 	%r3032, %r3030, 8, 8;
	cvt.u16.u32 	%rs1912, %r3032;
	and.b16  	%rs1913, %rs1912, 255;
	bfe.u32 	%r3033, %r3030, 16, 8;
	cvt.u16.u32 	%rs1914, %r3033;
	and.b16  	%rs1915, %rs1914, 255;
	bfe.u32 	%r3034, %r3030, 24, 8;
	cvt.u16.u32 	%rs1916, %r3034;
	and.b16  	%rs1917, %rs1916, 255;
	cvt.rn.f32.u16 	%f11490, %rs1911;
	cvt.rn.f32.u16 	%f11491, %rs1913;
	cvt.rn.f32.u16 	%f11492, %rs1915;
	cvt.rn.f32.u16 	%f11493, %rs1917;
	sub.f32 	%f11494, %f11490, %f124;
	sub.f32 	%f11495, %f11491, %f123;
	sub.f32 	%f11496, %f11492, %f122;
	sub.f32 	%f11497, %f11493, %f121;
	mul.f32 	%f11498, %f12670, %f11495;
	fma.rn.f32 	%f11499, %f12669, %f11494, %f11498;
	fma.rn.f32 	%f11500, %f12671, %f11496, %f11499;
	fma.rn.f32 	%f11501, %f12672, %f11497, %f11500;
	mul.f32 	%f11502, %f12668, %f11501;
	max.f32 	%f11503, %f11502, 0f00000000;
	min.f32 	%f11504, %f11503, 0f3F800000;
	mul.f32 	%f11505, %f1291, %f11504;
	cvt.rni.u32.f32 	%r3035, %f11505;
	cvt.rn.f32.u32 	%f11506, %r3035;
	mul.f32 	%f11507, %f1292, %f11506;
	cvt.rni.f32.f32 	%f11508, %f11507;
	mov.f32 	%f11509, 0f42800000;
	sub.f32 	%f11510, %f11509, %f11508;
	mul.f32 	%f11511, %f124, %f11510;
	fma.rn.f32 	%f11512, %f120, %f11508, %f11511;
	mul.f32 	%f11513, %f11512, 0f3C800000;
	mul.f32 	%f11514, %f123, %f11510;
	fma.rn.f32 	%f11515, %f12215, %f11508, %f11514;
	mul.f32 	%f11516, %f11515, 0f3C800000;
	mul.f32 	%f11517, %f122, %f11510;
	fma.rn.f32 	%f11518, %f118, %f11508, %f11517;
	mul.f32 	%f11519, %f11518, 0f3C800000;
	mul.f32 	%f11520, %f121, %f11510;
	fma.rn.f32 	%f11521, %f117, %f11508, %f11520;
	mul.f32 	%f11522, %f11521, 0f3C800000;
	sub.f32 	%f11523, %f11490, %f11513;
	sub.f32 	%f11524, %f11491, %f11516;
	sub.f32 	%f11525, %f11492, %f11519;
	sub.f32 	%f11526, %f11493, %f11522;
	mul.f32 	%f11527, %f11524, %f11524;
	fma.rn.f32 	%f11528, %f11523, %f11523, %f11527;
	fma.rn.f32 	%f11529, %f11525, %f11525, %f11528;
	fma.rn.f32 	%f11530, %f11526, %f11526, %f11529;
	add.f32 	%f12680, %f12680, %f11530;
$L__BB0_654:
	setp.ge.f32 	%p461, %f12680, %f12221;
	@%p461 bra 	$L__BB0_656;
	mul.wide.u32 	%rd481, %r7965, 32;
	add.s64 	%rd482, %rd9, %rd481;
	st.local.v4.f32 	[%rd482], {%f124, %f123, %f122, %f121};
	st.local.v4.f32 	[%rd482+16], {%f120, %f12215, %f118, %f117};
	add.s32 	%r7986, %r7986, 1;
	setp.ne.s32 	%p462, %r7986, 4;
	mov.f32 	%f12200, %f120;
	mov.f32 	%f12199, %f12215;
	mov.f32 	%f12198, %f118;
	mov.f32 	%f12197, %f117;
	mov.f32 	%f12204, %f124;
	mov.f32 	%f12203, %f123;
	mov.f32 	%f12202, %f122;
	mov.f32 	%f12201, %f121;
	mov.f32 	%f12221, %f12680;
	@%p462 bra 	$L__BB0_58;
$L__BB0_656:
	max.f32 	%f12013, %f12204, 0f00000000;
	min.f32 	%f12014, %f12013, 0f437F0000;
	max.f32 	%f12015, %f12203, 0f00000000;
	min.f32 	%f12016, %f12015, 0f437F0000;
	max.f32 	%f12017, %f12202, 0f00000000;
	min.f32 	%f12018, %f12017, 0f437F0000;
	max.f32 	%f12019, %f12201, 0f00000000;
	min.f32 	%f12020, %f12019, 0f437F0000;
	mul.wide.u32 	%rd483, %r7965, 32;
	add.s64 	%rd484, %rd9, %rd483;
	st.local.v4.f32 	[%rd484], {%f12014, %f12016, %f12018, %f12020};
	max.f32 	%f12021, %f12200, 0f00000000;
	min.f32 	%f12022, %f12021, 0f437F0000;
	max.f32 	%f12023, %f12199, 0f00000000;
	min.f32 	%f12024, %f12023, 0f437F0000;
	max.f32 	%f12025, %f12198, 0f00000000;
	min.f32 	%f12026, %f12025, 0f437F0000;
	max.f32 	%f12027, %f12197, 0f00000000;
	min.f32 	%f12028, %f12027, 0f437F0000;
	st.local.v4.f32 	[%rd484+16], {%f12022, %f12024, %f12026, %f12028};
	add.s32 	%r7965, %r7965, 1;
	ld.const.u32 	%r3112, [%rd16+20];
	setp.ne.s32 	%p463, %r7965, %r3112;
	@%p463 bra 	$L__BB0_13;
	ld.const.u32 	%r3114, [%rd16+20];
	max.u32 	%r414, %r3114, 1;
	and.b32  	%r415, %r414, 3;
	setp.lt.u32 	%p464, %r3114, 4;
	mov.b32 	%r8124, 0;
	@%p464 bra 	$L__BB0_660;
	and.b32  	%r8124, %r414, -4;
	mov.b32 	%r8123, 0;
$L__BB0_659:
	mul.wide.u32 	%rd485, %r8123, 32;
	add.s64 	%rd486, %rd9, %rd485;
	ld.local.v4.f32 	{%f12029, %f12030, %f12031, %f12032}, [%rd486];
	mul.f32 	%f12033, %f1, %f12029;
	cvt.rni.u32.f32 	%r3116, %f12033;
	and.b32  	%r3117, %r3116, 255;
	add.s64 	%rd487, %rd10, %rd485;
	st.local.u32 	[%rd487], %r3117;
	mul.f32 	%f12034, %f2, %f12030;
	cvt.rni.u32.f32 	%r3118, %f12034;
	and.b32  	%r3119, %r3118, 255;
	st.local.u32 	[%rd487+4], %r3119;
	mul.f32 	%f12035, %f3, %f12031;
	cvt.rni.u32.f32 	%r3120, %f12035;
	and.b32  	%r3121, %r3120, 255;
	st.local.u32 	[%rd487+8], %r3121;
	mul.f32 	%f12036, %f4, %f12032;
	cvt.rni.u32.f32 	%r3122, %f12036;
	and.b32  	%r3123, %r3122, 255;
	st.local.u32 	[%rd487+12], %r3123;
	ld.local.v4.f32 	{%f12037, %f12038, %f12039, %f12040}, [%rd486+16];
	mul.f32 	%f12041, %f1, %f12037;
	cvt.rni.u32.f32 	%r3124, %f12041;
	and.b32  	%r3125, %r3124, 255;
	st.local.u32 	[%rd487+16], %r3125;
	mul.f32 	%f12042, %f2, %f12038;
	cvt.rni.u32.f32 	%r3126, %f12042;
	and.b32  	%r3127, %r3126, 255;
	st.local.u32 	[%rd487+20], %r3127;
	mul.f32 	%f12043, %f3, %f12039;
	cvt.rni.u32.f32 	%r3128, %f12043;
	and.b32  	%r3129, %r3128, 255;
	st.local.u32 	[%rd487+24], %r3129;
	mul.f32 	%f12044, %f4, %f12040;
	cvt.rni.u32.f32 	%r3130, %f12044;
	and.b32  	%r3131, %r3130, 255;
	st.local.u32 	[%rd487+28], %r3131;
	ld.local.v4.f32 	{%f12045, %f12046, %f12047, %f12048}, [%rd486+32];
	mul.f32 	%f12049, %f1, %f12045;
	cvt.rni.u32.f32 	%r3132, %f12049;
	and.b32  	%r3133, %r3132, 255;
	st.local.u32 	[%rd487+32], %r3133;
	mul.f32 	%f12050, %f2, %f12046;
	cvt.rni.u32.f32 	%r3134, %f12050;
	and.b32  	%r3135, %r3134, 255;
	st.local.u32 	[%rd487+36], %r3135;
	mul.f32 	%f12051, %f3, %f12047;
	cvt.rni.u32.f32 	%r3136, %f12051;
	and.b32  	%r3137, %r3136, 255;
	st.local.u32 	[%rd487+40], %r3137;
	mul.f32 	%f12052, %f4, %f12048;
	cvt.rni.u32.f32 	%r3138, %f12052;
	and.b32  	%r3139, %r3138, 255;
	st.local.u32 	[%rd487+44], %r3139;
	ld.local.v4.f32 	{%f12053, %f12054, %f12055, %f12056}, [%rd486+48];
	mul.f32 	%f12057, %f1, %f12053;
	cvt.rni.u32.f32 	%r3140, %f12057;
	and.b32  	%r3141, %r3140, 255;
	st.local.u32 	[%rd487+48], %r3141;
	mul.f32 	%f12058, %f2, %f12054;
	cvt.rni.u32.f32 	%r3142, %f12058;
	and.b32  	%r3143, %r3142, 255;
	st.local.u32 	[%rd487+52], %r3143;
	mul.f32 	%f12059, %f3, %f12055;
	cvt.rni.u32.f32 	%r3144, %f12059;
	and.b32  	%r3145, %r3144, 255;
	st.local.u32 	[%rd487+56], %r3145;
	mul.f32 	%f12060, %f4, %f12056;
	cvt.rni.u32.f32 	%r3146, %f12060;
	and.b32  	%r3147, %r3146, 255;
	st.local.u32 	[%rd487+60], %r3147;
	ld.local.v4.f32 	{%f12061, %f12062, %f12063, %f12064}, [%rd486+64];
	mul.f32 	%f12065, %f1, %f12061;
	cvt.rni.u32.f32 	%r3148, %f12065;
	and.b32  	%r3149, %r3148, 255;
	st.local.u32 	[%rd487+64], %r3149;
	mul.f32 	%f12066, %f2, %f12062;
	cvt.rni.u32.f32 	%r3150, %f12066;
	and.b32  	%r3151, %r3150, 255;
	st.local.u32 	[%rd487+68], %r3151;
	mul.f32 	%f12067, %f3, %f12063;
	cvt.rni.u32.f32 	%r3152, %f12067;
	and.b32  	%r3153, %r3152, 255;
	st.local.u32 	[%rd487+72], %r3153;
	mul.f32 	%f12068, %f4, %f12064;
	cvt.rni.u32.f32 	%r3154, %f12068;
	and.b32  	%r3155, %r3154, 255;
	st.local.u32 	[%rd487+76], %r3155;
	ld.local.v4.f32 	{%f12069, %f12070, %f12071, %f12072}, [%rd486+80];
	mul.f32 	%f12073, %f1, %f12069;
	cvt.rni.u32.f32 	%r3156, %f12073;
	and.b32  	%r3157, %r3156, 255;
	st.local.u32 	[%rd487+80], %r3157;
	mul.f32 	%f12074, %f2, %f12070;
	cvt.rni.u32.f32 	%r3158, %f12074;
	and.b32  	%r3159, %r3158, 255;
	st.local.u32 	[%rd487+84], %r3159;
	mul.f32 	%f12075, %f3, %f12071;
	cvt.rni.u32.f32 	%r3160, %f12075;
	and.b32  	%r3161, %r3160, 255;
	st.local.u32 	[%rd487+88], %r3161;
	mul.f32 	%f12076, %f4, %f12072;
	cvt.rni.u32.f32 	%r3162, %f12076;
	and.b32  	%r3163, %r3162, 255;
	st.local.u32 	[%rd487+92], %r3163;
	ld.local.v4.f32 	{%f12077, %f12078, %f12079, %f12080}, [%rd486+96];
	mul.f32 	%f12081, %f1, %f12077;
	cvt.rni.u32.f32 	%r3164, %f12081;
	and.b32  	%r3165, %r3164, 255;
	st.local.u32 	[%rd487+96], %r3165;
	mul.f32 	%f12082, %f2, %f12078;
	cvt.rni.u32.f32 	%r3166, %f12082;
	and.b32  	%r3167, %r3166, 255;
	st.local.u32 	[%rd487+100], %r3167;
	mul.f32 	%f12083, %f3, %f12079;
	cvt.rni.u32.f32 	%r3168, %f12083;
	and.b32  	%r3169, %r3168, 255;
	st.local.u32 	[%rd487+104], %r3169;
	mul.f32 	%f12084, %f4, %f12080;
	cvt.rni.u32.f32 	%r3170, %f12084;
	and.b32  	%r3171, %r3170, 255;
	st.local.u32 	[%rd487+108], %r3171;
	ld.local.v4.f32 	{%f12085, %f12086, %f12087, %f12088}, [%rd486+112];
	mul.f32 	%f12089, %f1, %f12085;
	cvt.rni.u32.f32 	%r3172, %f12089;
	and.b32  	%r3173, %r3172, 255;
	st.local.u32 	[%rd487+112], %r3173;
	mul.f32 	%f12090, %f2, %f12086;
	cvt.rni.u32.f32 	%r3174, %f12090;
	and.b32  	%r3175, %r3174, 255;
	st.local.u32 	[%rd487+116], %r3175;
	mul.f32 	%f12091, %f3, %f12087;
	cvt.rni.u32.f32 	%r3176, %f12091;
	and.b32  	%r3177, %r3176, 255;
	st.local.u32 	[%rd487+120], %r3177;
	mul.f32 	%f12092, %f4, %f12088;
	cvt.rni.u32.f32 	%r3178, %f12092;
	and.b32  	%r3179, %r3178, 255;
	st.local.u32 	[%rd487+124], %r3179;
	add.s32 	%r8123, %r8123, 4;
	setp.ne.s32 	%p465, %r8123, %r8124;
	@%p465 bra 	$L__BB0_659;
$L__BB0_660:
	setp.eq.s32 	%p466, %r415, 0;
	@%p466 bra 	$L__BB0_664;
	mul.wide.u32 	%rd488, %r8124, 32;
	add.s64 	%rd54, %rd9, %rd488;
	ld.local.v4.f32 	{%f12093, %f12094, %f12095, %f12096}, [%rd54];
	mul.f32 	%f12097, %f1, %f12093;
	cvt.rni.u32.f32 	%r3180, %f12097;
	and.b32  	%r3181, %r3180, 255;
	add.s64 	%rd55, %rd10, %rd488;
	st.local.u32 	[%rd55], %r3181;
	mul.f32 	%f12098, %f2, %f12094;
	cvt.rni.u32.f32 	%r3182, %f12098;
	and.b32  	%r3183, %r3182, 255;
	st.local.u32 	[%rd55+4], %r3183;
	mul.f32 	%f12099, %f3, %f12095;
	cvt.rni.u32.f32 	%r3184, %f12099;
	and.b32  	%r3185, %r3184, 255;
	st.local.u32 	[%rd55+8], %r3185;
	mul.f32 	%f12100, %f4, %f12096;
	cvt.rni.u32.f32 	%r3186, %f12100;
	and.b32  	%r3187, %r3186, 255;
	st.local.u32 	[%rd55+12], %r3187;
	ld.local.v4.f32 	{%f12101, %f12102, %f12103, %f12104}, [%rd54+16];
	mul.f32 	%f12105, %f1, %f12101;
	cvt.rni.u32.f32 	%r3188, %f12105;
	and.b32  	%r3189, %r3188, 255;
	st.local.u32 	[%rd55+16], %r3189;
	mul.f32 	%f12106, %f2, %f12102;
	cvt.rni.u32.f32 	%r3190, %f12106;
	and.b32  	%r3191, %r3190, 255;
	st.local.u32 	[%rd55+20], %r3191;
	mul.f32 	%f12107, %f3, %f12103;
	cvt.rni.u32.f32 	%r3192, %f12107;
	and.b32  	%r3193, %r3192, 255;
	st.local.u32 	[%rd55+24], %r3193;
	mul.f32 	%f12108, %f4, %f12104;
	cvt.rni.u32.f32 	%r3194, %f12108;
	and.b32  	%r3195, %r3194, 255;
	st.local.u32 	[%rd55+28], %r3195;
	setp.eq.s32 	%p467, %r415, 1;
	@%p467 bra 	$L__BB0_664;
	ld.local.v4.f32 	{%f12109, %f12110, %f12111, %f12112}, [%rd54+32];
	mul.f32 	%f12113, %f1, %f12109;
	cvt.rni.u32.f32 	%r3196, %f12113;
	and.b32  	%r3197, %r3196, 255;
	st.local.u32 	[%rd55+32], %r3197;
	mul.f32 	%f12114, %f2, %f12110;
	cvt.rni.u32.f32 	%r3198, %f12114;
	and.b32  	%r3199, %r3198, 255;
	st.local.u32 	[%rd55+36], %r3199;
	mul.f32 	%f12115, %f3, %f12111;
	cvt.rni.u32.f32 	%r3200, %f12115;
	and.b32  	%r3201, %r3200, 255;
	st.local.u32 	[%rd55+40], %r3201;
	mul.f32 	%f12116, %f4, %f12112;
	cvt.rni.u32.f32 	%r3202, %f12116;
	and.b32  	%r3203, %r3202, 255;
	st.local.u32 	[%rd55+44], %r3203;
	ld.local.v4.f32 	{%f12117, %f12118, %f12119, %f12120}, [%rd54+48];
	mul.f32 	%f12121, %f1, %f12117;
	cvt.rni.u32.f32 	%r3204, %f12121;
	and.b32  	%r3205, %r3204, 255;
	st.local.u32 	[%rd55+48], %r3205;
	mul.f32 	%f12122, %f2, %f12118;
	cvt.rni.u32.f32 	%r3206, %f12122;
	and.b32  	%r3207, %r3206, 255;
	st.local.u32 	[%rd55+52], %r3207;
	mul.f32 	%f12123, %f3, %f12119;
	cvt.rni.u32.f32 	%r3208, %f12123;
	and.b32  	%r3209, %r3208, 255;
	st.local.u32 	[%rd55+56], %r3209;
	mul.f32 	%f12124, %f4, %f12120;
	cvt.rni.u32.f32 	%r3210, %f12124;
	and.b32  	%r3211, %r3210, 255;
	st.local.u32 	[%rd55+60], %r3211;
	setp.eq.s32 	%p468, %r415, 2;
	@%p468 bra 	$L__BB0_664;
	ld.local.v4.f32 	{%f12125, %f12126, %f12127, %f12128}, [%rd54+64];
	mul.f32 	%f12129, %f1, %f12125;
	cvt.rni.u32.f32 	%r3212, %f12129;
	and.b32  	%r3213, %r3212, 255;
	st.local.u32 	[%rd55+64], %r3213;
	mul.f32 	%f12130, %f2, %f12126;
	cvt.rni.u32.f32 	%r3214, %f12130;
	and.b32  	%r3215, %r3214, 255;
	st.local.u32 	[%rd55+68], %r3215;
	mul.f32 	%f12131, %f3, %f12127;
	cvt.rni.u32.f32 	%r3216, %f12131;
	and.b32  	%r3217, %r3216, 255;
	st.local.u32 	[%rd55+72], %r3217;
	mul.f32 	%f12132, %f4, %f12128;
	cvt.rni.u32.f32 	%r3218, %f12132;
	and.b32  	%r3219, %r3218, 255;
	st.local.u32 	[%rd55+76], %r3219;
	ld.local.v4.f32 	{%f12133, %f12134, %f12135, %f12136}, [%rd54+80];
	mul.f32 	%f12137, %f1, %f12133;
	cvt.rni.u32.f32 	%r3220, %f12137;
	and.b32  	%r3221, %r3220, 255;
	st.local.u32 	[%rd55+80], %r3221;
	mul.f32 	%f12138, %f2, %f12134;
	cvt.rni.u32.f32 	%r3222, %f12138;
	and.b32  	%r3223, %r3222, 255;
	st.local.u32 	[%rd55+84], %r3223;
	mul.f32 	%f12139, %f3, %f12135;
	cvt.rni.u32.f32 	%r3224, %f12139;
	and.b32  	%r3225, %r3224, 255;
	st.local.u32 	[%rd55+88], %r3225;
	mul.f32 	%f12140, %f4, %f12136;
	cvt.rni.u32.f32 	%r3226, %f12140;
	and.b32  	%r3227, %r3226, 255;
	st.local.u32 	[%rd55+92], %r3227;
$L__BB0_664:
	add.s64 	%rd56, %rd10, 8;
	add.s64 	%rd57, %rd10, 4;
	add.s64 	%rd58, %rd10, 12;
	ld.const.u32 	%r420, [%rd16+36];
	setp.eq.s32 	%p469, %r420, 0;
	@%p469 bra 	$L__BB0_741;
	ld.const.u32 	%r421, [%rd16];
	mov.b32 	%r3228, 0;
	st.local.v2.u32 	[%rd7], {%r3228, %r3228};
	st.local.v2.u32 	[%rd7+8], {%r3228, %r3228};
	st.local.v2.u32 	[%rd7+16], {%r3228, %r3228};
	ld.const.u32 	%r422, [%rd16+20];
	setp.eq.s32 	%p470, %r422, 0;
	@%p470 bra 	$L__BB0_727;
	ld.const.u32 	%r423, [%rd16+36];
	setp.ne.s32 	%p471, %r423, 1;
	@%p471 bra 	$L__BB0_674;
	and.b32  	%r424, %r422, 3;
	setp.lt.u32 	%p477, %r422, 4;
	mov.b32 	%r8126, 0;
	@%p477 bra 	$L__BB0_670;
	and.b32  	%r8126, %r422, -4;
	mov.b32 	%r8125, 0;
$L__BB0_669:
	mul.wide.u32 	%rd500, %r8125, 32;
	add.s64 	%rd501, %rd10, %rd500;
	ld.local.u32 	%r3292, [%rd501+16];
	ld.local.u32 	%r3293, [%rd501];
	and.b32  	%r3294, %r3293, 1;
	mul.wide.u32 	%rd502, %r8125, 4;
	add.s64 	%rd503, %rd7, %rd502;
	ld.local.v2.u32 	{%r3295, %r3296}, [%rd503];
	and.b32  	%r3297, %r3292, 1;
	add.s32 	%r3298, %r3297, %r3294;
	add.s32 	%r3299, %r3298, %r3295;
	ld.local.u32 	%r3300, [%rd501+48];
	ld.local.u32 	%r3301, [%rd501+32];
	and.b32  	%r3302, %r3301, 1;
	and.b32  	%r3303, %r3300, 1;
	add.s32 	%r3304, %r3303, %r3302;
	add.s32 	%r3305, %r3304, %r3296;
	st.local.v2.u32 	[%rd503], {%r3299, %r3305};
	ld.local.u32 	%r3306, [%rd501+80];
	ld.local.u32 	%r3307, [%rd501+64];
	and.b32  	%r3308, %r3307, 1;
	ld.local.v2.u32 	{%r3309, %r3310}, [%rd503+8];
	and.b32  	%r3311, %r3306, 1;
	add.s32 	%r3312, %r3311, %r3308;
	add.s32 	%r3313, %r3312, %r3309;
	ld.local.u32 	%r3314, [%rd501+112];
	ld.local.u32 	%r3315, [%rd501+96];
	and.b32  	%r3316, %r3315, 1;
	and.b32  	%r3317, %r3314, 1;
	add.s32 	%r3318, %r3317, %r3316;
	add.s32 	%r3319, %r3318, %r3310;
	st.local.v2.u32 	[%rd503+8], {%r3313, %r3319};
	add.s32 	%r8125, %r8125, 4;
	setp.ne.s32 	%p478, %r8125, %r8126;
	@%p478 bra 	$L__BB0_669;
$L__BB0_670:
	setp.eq.s32 	%p479, %r424, 0;
	@%p479 bra 	$L__BB0_681;
	mul.wide.u32 	%rd504, %r8126, 32;
	add.s64 	%rd59, %rd10, %rd504;
	ld.local.u32 	%r3320, [%rd59+16];
	ld.local.u32 	%r3321, [%rd59];
	and.b32  	%r3322, %r3321, 1;
	mul.wide.u32 	%rd505, %r8126, 4;
	add.s64 	%rd60, %rd7, %rd505;
	ld.local.u32 	%r3323, [%rd60];
	and.b32  	%r3324, %r3320, 1;
	add.s32 	%r3325, %r3324, %r3322;
	add.s32 	%r3326, %r3325, %r3323;
	st.local.u32 	[%rd60], %r3326;
	setp.eq.s32 	%p480, %r424, 1;
	@%p480 bra 	$L__BB0_681;
	ld.local.u32 	%r3327, [%rd59+48];
	ld.local.u32 	%r3328, [%rd59+32];
	and.b32  	%r3329, %r3328, 1;
	ld.local.u32 	%r3330, [%rd60+4];
	and.b32  	%r3331, %r3327, 1;
	add.s32 	%r3332, %r3331, %r3329;
	add.s32 	%r3333, %r3332, %r3330;
	st.local.u32 	[%rd60+4], %r3333;
	setp.eq.s32 	%p481, %r424, 2;
	@%p481 bra 	$L__BB0_681;
	ld.local.u32 	%r3334, [%rd59+80];
	ld.local.u32 	%r3335, [%rd59+64];
	and.b32  	%r3336, %r3335, 1;
	ld.local.u32 	%r3337, [%rd60+8];
	and.b32  	%r3338, %r3334, 1;
	add.s32 	%r3339, %r3338, %r3336;
	add.s32 	%r3340, %r3339, %r3337;
	st.local.u32 	[%rd60+8], %r3340;
	bra.uni 	$L__BB0_681;
$L__BB0_674:
	and.b32  	%r429, %r422, 3;
	setp.lt.u32 	%p472, %r422, 4;
	mov.b32 	%r8128, 0;
	@%p472 bra 	$L__BB0_677;
	and.b32  	%r8128, %r422, -4;
	mov.b32 	%r8127, 0;
$L__BB0_676:
	mul.wide.u32 	%rd489, %r8127, 32;
	add.s64 	%rd490, %rd10, %rd489;
	ld.local.u32 	%r3231, [%rd490+16];
	ld.local.u32 	%r3232, [%rd490];
	shl.b32 	%r3233, %r8127, 1;
	and.b32  	%r3234, %r3232, 1;
	mul.wide.u32 	%rd491, %r3233, 4;
	add.s64 	%rd492, %rd7, %rd491;
	ld.local.v2.u32 	{%r3235, %r3236}, [%rd492];
	add.s32 	%r3237, %r3235, %r3234;
	and.b32  	%r3238, %r3231, 1;
	add.s32 	%r3239, %r3236, %r3238;
	st.local.v2.u32 	[%rd492], {%r3237, %r3239};
	ld.local.u32 	%r3240, [%rd490+48];
	ld.local.u32 	%r3241, [%rd490+32];
	and.b32  	%r3242, %r3241, 1;
	ld.local.v2.u32 	{%r3243, %r3244}, [%rd492+8];
	add.s32 	%r3245, %r3243, %r3242;
	and.b32  	%r3246, %r3240, 1;
	add.s32 	%r3247, %r3244, %r3246;
	st.local.v2.u32 	[%rd492+8], {%r3245, %r3247};
	ld.local.u32 	%r3248, [%rd490+80];
	ld.local.u32 	%r3249, [%rd490+64];
	and.b32  	%r3250, %r3249, 1;
	ld.local.v2.u32 	{%r3251, %r3252}, [%rd492+16];
	add.s32 	%r3253, %r3251, %r3250;
	and.b32  	%r3254, %r3248, 1;
	add.s32 	%r3255, %r3252, %r3254;
	st.local.v2.u32 	[%rd492+16], {%r3253, %r3255};
	ld.local.u32 	%r3256, [%rd490+112];
	ld.local.u32 	%r3257, [%rd490+96];
	and.b32  	%r3258, %r3257, 1;
	ld.local.v2.u32 	{%r3259, %r3260}, [%rd492+24];
	add.s32 	%r3261, %r3259, %r3258;
	and.b32  	%r3262, %r3256, 1;
	add.s32 	%r3263, %r3260, %r3262;
	st.local.v2.u32 	[%rd492+24], {%r3261, %r3263};
	add.s32 	%r8127, %r8127, 4;
	setp.ne.s32 	%p473, %r8127, %r8128;
	@%p473 bra 	$L__BB0_676;
$L__BB0_677:
	setp.eq.s32 	%p474, %r429, 0;
	@%p474 bra 	$L__BB0_681;
	mul.wide.u32 	%rd493, %r8128, 32;
	add.s64 	%rd61, %rd10, %rd493;
	ld.local.u32 	%r3264, [%rd61+16];
	ld.local.u32 	%r3265, [%rd61];
	shl.b32 	%r434, %r8128, 1;
	and.b32  	%r3266, %r3265, 1;
	mul.wide.u32 	%rd494, %r434, 4;
	add.s64 	%rd495, %rd7, %rd494;
	ld.local.v2.u32 	{%r3267, %r3268}, [%rd495];
	add.s32 	%r3269, %r3267, %r3266;
	and.b32  	%r3270, %r3264, 1;
	add.s32 	%r3271, %r3268, %r3270;
	st.local.v2.u32 	[%rd495], {%r3269, %r3271};
	setp.eq.s32 	%p475, %r429, 1;
	@%p475 bra 	$L__BB0_681;
	ld.local.u32 	%r3272, [%rd61+48];
	ld.local.u32 	%r3273, [%rd61+32];
	add.s32 	%r3274, %r434, 2;
	and.b32  	%r3275, %r3273, 1;
	mul.wide.u32 	%rd496, %r3274, 4;
	add.s64 	%rd497, %rd7, %rd496;
	ld.local.v2.u32 	{%r3276, %r3277}, [%rd497];
	add.s32 	%r3278, %r3276, %r3275;
	and.b32  	%r3279, %r3272, 1;
	add.s32 	%r3280, %r3277, %r3279;
	st.local.v2.u32 	[%rd497], {%r3278, %r3280};
	setp.eq.s32 	%p476, %r429, 2;
	@%p476 bra 	$L__BB0_681;
	ld.local.u32 	%r3281, [%rd61+80];
	ld.local.u32 	%r3282, [%rd61+64];
	add.s32 	%r3283, %r434, 4;
	and.b32  	%r3284, %r3282, 1;
	mul.wide.u32 	%rd498, %r3283, 4;
	add.s64 	%rd499, %rd7, %rd498;
	ld.local.v2.u32 	{%r3285, %r3286}, [%rd499];
	add.s32 	%r3287, %r3285, %r3284;
	and.b32  	%r3288, %r3281, 1;
	add.s32 	%r3289, %r3286, %r3288;
	st.local.v2.u32 	[%rd499], {%r3287, %r3289};
$L__BB0_681:
	setp.eq.s32 	%p482, %r423, 1;
	@%p482 bra 	$L__BB0_689;
	and.b32  	%r435, %r422, 3;
	setp.lt.u32 	%p483, %r422, 4;
	mov.b32 	%r8130, 0;
	@%p483 bra 	$L__BB0_685;
	and.b32  	%r8130, %r422, -4;
	mov.b32 	%r8129, 0;
$L__BB0_684:
	mul.wide.u32 	%rd506, %r8129, 32;
	add.s64 	%rd507, %rd10, %rd506;
	ld.local.u32 	%r3343, [%rd507+20];
	ld.local.u32 	%r3344, [%rd507+4];
	shl.b32 	%r3345, %r8129, 1;
	and.b32  	%r3346, %r3344, 1;
	mul.wide.u32 	%rd508, %r3345, 4;
	add.s64 	%rd509, %rd7, %rd508;
	ld.local.v2.u32 	{%r3347, %r3348}, [%rd509];
	add.s32 	%r3349, %r3347, %r3346;
	and.b32  	%r3350, %r3343, 1;
	add.s32 	%r3351, %r3348, %r3350;
	st.local.v2.u32 	[%rd509], {%r3349, %r3351};
	ld.local.u32 	%r3352, [%rd507+52];
	ld.local.u32 	%r3353, [%rd507+36];
	and.b32  	%r3354, %r3353, 1;
	ld.local.v2.u32 	{%r3355, %r3356}, [%rd509+8];
	add.s32 	%r3357, %r3355, %r3354;
	and.b32  	%r3358, %r3352, 1;
	add.s32 	%r3359, %r3356, %r3358;
	st.local.v2.u32 	[%rd509+8], {%r3357, %r3359};
	ld.local.u32 	%r3360, [%rd507+84];
	ld.local.u32 	%r3361, [%rd507+68];
	and.b32  	%r3362, %r3361, 1;
	ld.local.v2.u32 	{%r3363, %r3364}, [%rd509+16];
	add.s32 	%r3365, %r3363, %r3362;
	and.b32  	%r3366, %r3360, 1;
	add.s32 	%r3367, %r3364, %r3366;
	st.local.v2.u32 	[%rd509+16], {%r3365, %r3367};
	ld.local.u32 	%r3368, [%rd507+116];
	ld.local.u32 	%r3369, [%rd507+100];
	and.b32  	%r3370, %r3369, 1;
	ld.local.v2.u32 	{%r3371, %r3372}, [%rd509+24];
	add.s32 	%r3373, %r3371, %r3370;
	and.b32  	%r3374, %r3368, 1;
	add.s32 	%r3375, %r3372, %r3374;
	st.local.v2.u32 	[%rd509+24], {%r3373, %r3375};
	add.s32 	%r8129, %r8129, 4;
	setp.ne.s32 	%p484, %r8129, %r8130;
	@%p484 bra 	$L__BB0_684;
$L__BB0_685:
	setp.eq.s32 	%p485, %r435, 0;
	@%p485 bra 	$L__BB0_696;
	mul.wide.u32 	%rd510, %r8130, 32;
	add.s64 	%rd62, %rd10, %rd510;
	ld.local.u32 	%r3376, [%rd62+20];
	ld.local.u32 	%r3377, [%rd62+4];
	shl.b32 	%r3378, %r8130, 1;
	and.b32  	%r3379, %r3377, 1;
	mul.wide.u32 	%rd511, %r3378, 4;
	add.s64 	%rd512, %rd7, %rd511;
	ld.local.v2.u32 	{%r3380, %r3381}, [%rd512];
	add.s32 	%r3382, %r3380, %r3379;
	and.b32  	%r3383, %r3376, 1;
	add.s32 	%r3384, %r3381, %r3383;
	st.local.v2.u32 	[%rd512], {%r3382, %r3384};
	setp.eq.s32 	%p486, %r435, 1;
	@%p486 bra 	$L__BB0_696;
	add.s32 	%r3385, %r8130, 1;
	mul.wide.u32 	%rd513, %r3385, 32;
	add.s64 	%rd514, %rd57, %rd513;
	ld.local.u32 	%r3386, [%rd514+16];
	ld.local.u32 	%r3387, [%rd62+36];
	shl.b32 	%r3388, %r3385, 1;
	and.b32  	%r3389, %r3387, 1;
	mul.wide.u32 	%rd515, %r3388, 4;
	add.s64 	%rd516, %rd7, %rd515;
	ld.local.v2.u32 	{%r3390, %r3391}, [%rd516];
	add.s32 	%r3392, %r3390, %r3389;
	and.b32  	%r3393, %r3386, 1;
	add.s32 	%r3394, %r3391, %r3393;
	st.local.v2.u32 	[%rd516], {%r3392, %r3394};
	setp.eq.s32 	%p487, %r435, 2;
	@%p487 bra 	$L__BB0_696;
	add.s32 	%r3395, %r8130, 2;
	mul.wide.u32 	%rd517, %r3395, 32;
	add.s64 	%rd518, %rd57, %rd517;
	ld.local.u32 	%r3396, [%rd518+16];
	ld.local.u32 	%r3397, [%rd62+68];
	shl.b32 	%r3398, %r3395, 1;
	and.b32  	%r3399, %r3397, 1;
	mul.wide.u32 	%rd519, %r3398, 4;
	add.s64 	%rd520, %rd7, %rd519;
	ld.local.v2.u32 	{%r3400, %r3401}, [%rd520];
	add.s32 	%r3402, %r3400, %r3399;
	and.b32  	%r3403, %r3396, 1;
	add.s32 	%r3404, %r3401, %r3403;
	st.local.v2.u32 	[%rd520], {%r3402, %r3404};
	bra.uni 	$L__BB0_696;
$L__BB0_689:
	and.b32  	%r440, %r422, 3;
	setp.lt.u32 	%p488, %r422, 4;
	mov.b32 	%r8132, 0;
	@%p488 bra 	$L__BB0_692;
	and.b32  	%r8132, %r422, -4;
	mov.b32 	%r8131, 0;
$L__BB0_691:
	mul.wide.u32 	%rd521, %r8131, 32;
	add.s64 	%rd522, %rd10, %rd521;
	ld.local.u32 	%r3407, [%rd522+20];
	ld.local.u32 	%r3408, [%rd522+4];
	and.b32  	%r3409, %r3408, 1;
	mul.wide.u32 	%rd523, %r8131, 4;
	add.s64 	%rd524, %rd7, %rd523;
	ld.local.v2.u32 	{%r3410, %r3411}, [%rd524];
	and.b32  	%r3412, %r3407, 1;
	add.s32 	%r3413, %r3412, %r3409;
	add.s32 	%r3414, %r3413, %r3410;
	ld.local.u32 	%r3415, [%rd522+52];
	ld.local.u32 	%r3416, [%rd522+36];
	and.b32  	%r3417, %r3416, 1;
	and.b32  	%r3418, %r3415, 1;
	add.s32 	%r3419, %r3418, %r3417;
	add.s32 	%r3420, %r3419, %r3411;
	st.local.v2.u32 	[%rd524], {%r3414, %r3420};
	ld.local.u32 	%r3421, [%rd522+84];
	ld.local.u32 	%r3422, [%rd522+68];
	and.b32  	%r3423, %r3422, 1;
	ld.local.v2.u32 	{%r3424, %r3425}, [%rd524+8];
	and.b32  	%r3426, %r3421, 1;
	add.s32 	%r3427, %r3426, %r3423;
	add.s32 	%r3428, %r3427, %r3424;
	ld.local.u32 	%r3429, [%rd522+116];
	ld.local.u32 	%r3430, [%rd522+100];
	and.b32  	%r3431, %r3430, 1;
	and.b32  	%r3432, %r3429, 1;
	add.s32 	%r3433, %r3432, %r3431;
	add.s32 	%r3434, %r3433, %r3425;
	st.local.v2.u32 	[%rd524+8], {%r3428, %r3434};
	add.s32 	%r8131, %r8131, 4;
	setp.ne.s32 	%p489, %r8131, %r8132;
	@%p489 bra 	$L__BB0_691;
$L__BB0_692:
	setp.eq.s32 	%p490, %r440, 0;
	@%p490 bra 	$L__BB0_696;
	mul.wide.u32 	%rd525, %r8132, 32;
	add.s64 	%rd63, %rd10, %rd525;
	ld.local.u32 	%r3435, [%rd63+20];
	ld.local.u32 	%r3436, [%rd63+4];
	and.b32  	%r3437, %r3436, 1;
	mul.wide.u32 	%rd526, %r8132, 4;
	add.s64 	%rd64, %rd7, %rd526;
	ld.local.u32 	%r3438, [%rd64];
	and.b32  	%r3439, %r3435, 1;
	add.s32 	%r3440, %r3439, %r3437;
	add.s32 	%r3441, %r3440, %r3438;
	st.local.u32 	[%rd64], %r3441;
	setp.eq.s32 	%p491, %r440, 1;
	@%p491 bra 	$L__BB0_696;
	add.s32 	%r3442, %r8132, 1;
	mul.wide.u32 	%rd527, %r3442, 32;
	add.s64 	%rd528, %rd57, %rd527;
	ld.local.u32 	%r3443, [%rd528+16];
	ld.local.u32 	%r3444, [%rd63+36];
	and.b32  	%r3445, %r3444, 1;
	ld.local.u32 	%r3446, [%rd64+4];
	and.b32  	%r3447, %r3443, 1;
	add.s32 	%r3448, %r3447, %r3445;
	add.s32 	%r3449, %r3448, %r3446;
	st.local.u32 	[%rd64+4], %r3449;
	setp.eq.s32 	%p492, %r440, 2;
	@%p492 bra 	$L__BB0_696;
	add.s32 	%r3450, %r8132, 2;
	mul.wide.u32 	%rd529, %r3450, 32;
	add.s64 	%rd530, %rd57, %rd529;
	ld.local.u32 	%r3451, [%rd530+16];
	ld.local.u32 	%r3452, [%rd63+68];
	and.b32  	%r3453, %r3452, 1;
	ld.local.u32 	%r3454, [%rd64+8];
	and.b32  	%r3455, %r3451, 1;
	add.s32 	%r3456, %r3455, %r3453;
	add.s32 	%r3457, %r3456, %r3454;
	st.local.u32 	[%rd64+8], %r3457;
$L__BB0_696:
	setp.eq.s32 	%p493, %r423, 1;
	@%p493 bra 	$L__BB0_704;
	and.b32  	%r445, %r422, 3;
	setp.lt.u32 	%p494, %r422, 4;
	mov.b32 	%r8134, 0;
	@%p494 bra 	$L__BB0_700;
	and.b32  	%r8134, %r422, -4;
	mov.b32 	%r8133, 0;
$L__BB0_699:
	mul.wide.u32 	%rd531, %r8133, 32;
	add.s64 	%rd532, %rd10, %rd531;
	ld.local.u32 	%r3460, [%rd532+24];
	ld.local.u32 	%r3461, [%rd532+8];
	shl.b32 	%r3462, %r8133, 1;
	and.b32  	%r3463, %r3461, 1;
	mul.wide.u32 	%rd533, %r3462, 4;
	add.s64 	%rd534, %rd7, %rd533;
	ld.local.v2.u32 	{%r3464, %r3465}, [%rd534];
	add.s32 	%r3466, %r3464, %r3463;
	and.b32  	%r3467, %r3460, 1;
	add.s32 	%r3468, %r3465, %r3467;
	st.local.v2.u32 	[%rd534], {%r3466, %r3468};
	ld.local.u32 	%r3469, [%rd532+56];
	ld.local.u32 	%r3470, [%rd532+40];
	and.b32  	%r3471, %r3470, 1;
	ld.local.v2.u32 	{%r3472, %r3473}, [%rd534+8];
	add.s32 	%r3474, %r3472, %r3471;
	and.b32  	%r3475, %r3469, 1;
	add.s32 	%r3476, %r3473, %r3475;
	st.local.v2.u32 	[%rd534+8], {%r3474, %r3476};
	ld.local.u32 	%r3477, [%rd532+88];
	ld.local.u32 	%r3478, [%rd532+72];
	and.b32  	%r3479, %r3478, 1;
	ld.local.v2.u32 	{%r3480, %r3481}, [%rd534+16];
	add.s32 	%r3482, %r3480, %r3479;
	and.b32  	%r3483, %r3477, 1;
	add.s32 	%r3484, %r3481, %r3483;
	st.local.v2.u32 	[%rd534+16], {%r3482, %r3484};
	ld.local.u32 	%r3485, [%rd532+120];
	ld.local.u32 	%r3486, [%rd532+104];
	and.b32  	%r3487, %r3486, 1;
	ld.local.v2.u32 	{%r3488, %r3489}, [%rd534+24];
	add.s32 	%r3490, %r3488, %r3487;
	and.b32  	%r3491, %r3485, 1;
	add.s32 	%r3492, %r3489, %r3491;
	st.local.v2.u32 	[%rd534+24], {%r3490, %r3492};
	add.s32 	%r8133, %r8133, 4;
	setp.ne.s32 	%p495, %r8133, %r8134;
	@%p495 bra 	$L__BB0_699;
$L__BB0_700:
	setp.eq.s32 	%p496, %r445, 0;
	@%p496 bra 	$L__BB0_711;
	mul.wide.u32 	%rd535, %r8134, 32;
	add.s64 	%rd65, %rd10, %rd535;
	ld.local.u32 	%r3493, [%rd65+24];
	ld.local.u32 	%r3494, [%rd65+8];
	shl.b32 	%r3495, %r8134, 1;
	and.b32  	%r3496, %r3494, 1;
	mul.wide.u32 	%rd536, %r3495, 4;
	add.s64 	%rd537, %rd7, %rd536;
	ld.local.v2.u32 	{%r3497, %r3498}, [%rd537];
	add.s32 	%r3499, %r3497, %r3496;
	and.b32  	%r3500, %r3493, 1;
	add.s32 	%r3501, %r3498, %r3500;
	st.local.v2.u32 	[%rd537], {%r3499, %r3501};
	setp.eq.s32 	%p497, %r445, 1;
	@%p497 bra 	$L__BB0_711;
	add.s32 	%r3502, %r8134, 1;
	mul.wide.u32 	%rd538, %r3502, 32;
	add.s64 	%rd539, %rd56, %rd538;
	ld.local.u32 	%r3503, [%rd539+16];
	ld.local.u32 	%r3504, [%rd65+40];
	shl.b32 	%r3505, %r3502, 1;
	and.b32  	%r3506, %r3504, 1;
	mul.wide.u32 	%rd540, %r3505, 4;
	add.s64 	%rd541, %rd7, %rd540;
	ld.local.v2.u32 	{%r3507, %r3508}, [%rd541];
	add.s32 	%r3509, %r3507, %r3506;
	and.b32  	%r3510, %r3503, 1;
	add.s32 	%r3511, %r3508, %r3510;
	st.local.v2.u32 	[%rd541], {%r3509, %r3511};
	setp.eq.s32 	%p498, %r445, 2;
	@%p498 bra 	$L__BB0_711;
	add.s32 	%r3512, %r8134, 2;
	mul.wide.u32 	%rd542, %r3512, 32;
	add.s64 	%rd543, %rd56, %rd542;
	ld.local.u32 	%r3513, [%rd543+16];
	ld.local.u32 	%r3514, [%rd65+72];
	shl.b32 	%r3515, %r3512, 1;
	and.b32  	%r3516, %r3514, 1;
	mul.wide.u32 	%rd544, %r3515, 4;
	add.s64 	%rd545, %rd7, %rd544;
	ld.local.v2.u32 	{%r3517, %r3518}, [%rd545];
	add.s32 	%r3519, %r3517, %r3516;
	and.b32  	%r3520, %r3513, 1;
	add.s32 	%r3521, %r3518, %r3520;
	st.local.v2.u32 	[%rd545], {%r3519, %r3521};
	bra.uni 	$L__BB0_711;
$L__BB0_704:
	and.b32  	%r450, %r422, 3;
	setp.lt.u32 	%p499, %r422, 4;
	mov.b32 	%r8136, 0;
	@%p499 bra 	$L__BB0_707;
	and.b32  	%r8136, %r422, -4;
	mov.b32 	%r8135, 0;
$L__BB0_706:
	mul.wide.u32 	%rd546, %r8135, 32;
	add.s64 	%rd547, %rd10, %rd546;
	ld.local.u32 	%r3524, [%rd547+24];
	ld.local.u32 	%r3525, [%rd547+8];
	and.b32  	%r3526, %r3525, 1;
	mul.wide.u32 	%rd548, %r8135, 4;
	add.s64 	%rd549, %rd7, %rd548;
	ld.local.v2.u32 	{%r3527, %r3528}, [%rd549];
	and.b32  	%r3529, %r3524, 1;
	add.s32 	%r3530, %r3529, %r3526;
	add.s32 	%r3531, %r3530, %r3527;
	ld.local.u32 	%r3532, [%rd547+56];
	ld.local.u32 	%r3533, [%rd547+40];
	and.b32  	%r3534, %r3533, 1;
	and.b32  	%r3535, %r3532, 1;
	add.s32 	%r3536, %r3535, %r3534;
	add.s32 	%r3537, %r3536, %r3528;
	st.local.v2.u32 	[%rd549], {%r3531, %r3537};
	ld.local.u32 	%r3538, [%rd547+88];
	ld.local.u32 	%r3539, [%rd547+72];
	and.b32  	%r3540, %r3539, 1;
	ld.local.v2.u32 	{%r3541, %r3542}, [%rd549+8];
	and.b32  	%r3543, %r3538, 1;
	add.s32 	%r3544, %r3543, %r3540;
	add.s32 	%r3545, %r3544, %r3541;
	ld.local.u32 	%r3546, [%rd547+120];
	ld.local.u32 	%r3547, [%rd547+104];
	and.b32  	%r3548, %r3547, 1;
	and.b32  	%r3549, %r3546, 1;
	add.s32 	%r3550, %r3549, %r3548;
	add.s32 	%r3551, %r3550, %r3542;
	st.local.v2.u32 	[%rd549+8], {%r3545, %r3551};
	add.s32 	%r8135, %r8135, 4;
	setp.ne.s32 	%p500, %r8135, %r8136;
	@%p500 bra 	$L__BB0_706;
$L__BB0_707:
	setp.eq.s32 	%p501, %r450, 0;
	@%p501 bra 	$L__BB0_711;
	mul.wide.u32 	%rd550, %r8136, 32;
	add.s64 	%rd66, %rd10, %rd550;
	ld.local.u32 	%r3552, [%rd66+24];
	ld.local.u32 	%r3553, [%rd66+8];
	and.b32  	%r3554, %r3553, 1;
	mul.wide.u32 	%rd551, %r8136, 4;
	add.s64 	%rd67, %rd7, %rd551;
	ld.local.u32 	%r3555, [%rd67];
	and.b32  	%r3556, %r3552, 1;
	add.s32 	%r3557, %r3556, %r3554;
	add.s32 	%r3558, %r3557, %r3555;
	st.local.u32 	[%rd67], %r3558;
	setp.eq.s32 	%p502, %r450, 1;
	@%p502 bra 	$L__BB0_711;
	add.s32 	%r3559, %r8136, 1;
	mul.wide.u32 	%rd552, %r3559, 32;
	add.s64 	%rd553, %rd56, %rd552;
	ld.local.u32 	%r3560, [%rd553+16];
	ld.local.u32 	%r3561, [%rd66+40];
	and.b32  	%r3562, %r3561, 1;
	ld.local.u32 	%r3563, [%rd67+4];
	and.b32  	%r3564, %r3560, 1;
	add.s32 	%r3565, %r3564, %r3562;
	add.s32 	%r3566, %r3565, %r3563;
	st.local.u32 	[%rd67+4], %r3566;
	setp.eq.s32 	%p503, %r450, 2;
	@%p503 bra 	$L__BB0_711;
	add.s32 	%r3567, %r8136, 2;
	mul.wide.u32 	%rd554, %r3567, 32;
	add.s64 	%rd555, %rd56, %rd554;
	ld.local.u32 	%r3568, [%rd555+16];
	ld.local.u32 	%r3569, [%rd66+72];
	and.b32  	%r3570, %r3569, 1;
	ld.local.u32 	%r3571, [%rd67+8];
	and.b32  	%r3572, %r3568, 1;
	add.s32 	%r3573, %r3572, %r3570;
	add.s32 	%r3574, %r3573, %r3571;
	st.local.u32 	[%rd67+8], %r3574;
$L__BB0_711:
	setp.lt.u32 	%p504, %r421, 4;
	@%p504 bra 	$L__BB0_727;
	setp.eq.s32 	%p505, %r423, 1;
	@%p505 bra 	$L__BB0_720;
	and.b32  	%r455, %r422, 3;
	setp.lt.u32 	%p506, %r422, 4;
	mov.b32 	%r8138, 0;
	@%p506 bra 	$L__BB0_716;
	and.b32  	%r8138, %r422, -4;
	mov.b32 	%r8137, 0;
$L__BB0_715:
	mul.wide.u32 	%rd556, %r8137, 32;
	add.s64 	%rd557, %rd10, %rd556;
	ld.local.u32 	%r3577, [%rd557+28];
	ld.local.u32 	%r3578, [%rd557+12];
	shl.b32 	%r3579, %r8137, 1;
	and.b32  	%r3580, %r3578, 1;
	mul.wide.u32 	%rd558, %r3579, 4;
	add.s64 	%rd559, %rd7, %rd558;
	ld.local.v2.u32 	{%r3581, %r3582}, [%rd559];
	add.s32 	%r3583, %r3581, %r3580;
	and.b32  	%r3584, %r3577, 1;
	add.s32 	%r3585, %r3582, %r3584;
	st.local.v2.u32 	[%rd559], {%r3583, %r3585};
	ld.local.u32 	%r3586, [%rd557+60];
	ld.local.u32 	%r3587, [%rd557+44];
	and.b32  	%r3588, %r3587, 1;
	ld.local.v2.u32 	{%r3589, %r3590}, [%rd559+8];
	add.s32 	%r3591, %r3589, %r3588;
	and.b32  	%r3592, %r3586, 1;
	add.s32 	%r3593, %r3590, %r3592;
	st.local.v2.u32 	[%rd559+8], {%r3591, %r3593};
	ld.local.u32 	%r3594, [%rd557+92];
	ld.local.u32 	%r3595, [%rd557+76];
	and.b32  	%r3596, %r3595, 1;
	ld.local.v2.u32 	{%r3597, %r3598}, [%rd559+16];
	add.s32 	%r3599, %r3597, %r3596;
	and.b32  	%r3600, %r3594, 1;
	add.s32 	%r3601, %r3598, %r3600;
	st.local.v2.u32 	[%rd559+16], {%r3599, %r3601};
	ld.local.u32 	%r3602, [%rd557+124];
	ld.local.u32 	%r3603, [%rd557+108];
	and.b32  	%r3604, %r3603, 1;
	ld.local.v2.u32 	{%r3605, %r3606}, [%rd559+24];
	add.s32 	%r3607, %r3605, %r3604;
	and.b32  	%r3608, %r3602, 1;
	add.s32 	%r3609, %r3606, %r3608;
	st.local.v2.u32 	[%rd559+24], {%r3607, %r3609};
	add.s32 	%r8137, %r8137, 4;
	setp.ne.s32 	%p507, %r8137, %r8138;
	@%p507 bra 	$L__BB0_715;
$L__BB0_716:
	setp.eq.s32 	%p508, %r455, 0;
	@%p508 bra 	$L__BB0_727;
	mul.wide.u32 	%rd560, %r8138, 32;
	add.s64 	%rd68, %rd10, %rd560;
	ld.local.u32 	%r3610, [%rd68+28];
	ld.local.u32 	%r3611, [%rd68+12];
	shl.b32 	%r3612, %r8138, 1;
	and.b32  	%r3613, %r3611, 1;
	mul.wide.u32 	%rd561, %r3612, 4;
	add.s64 	%rd562, %rd7, %rd561;
	ld.local.v2.u32 	{%r3614, %r3615}, [%rd562];
	add.s32 	%r3616, %r3614, %r3613;
	and.b32  	%r3617, %r3610, 1;
	add.s32 	%r3618, %r3615, %r3617;
	st.local.v2.u32 	[%rd562], {%r3616, %r3618};
	setp.eq.s32 	%p509, %r455, 1;
	@%p509 bra 	$L__BB0_727;
	add.s32 	%r3619, %r8138, 1;
	mul.wide.u32 	%rd563, %r3619, 32;
	add.s64 	%rd564, %rd58, %rd563;
	ld.local.u32 	%r3620, [%rd564+16];
	ld.local.u32 	%r3621, [%rd68+44];
	shl.b32 	%r3622, %r3619, 1;
	and.b32  	%r3623, %r3621, 1;
	mul.wide.u32 	%rd565, %r3622, 4;
	add.s64 	%rd566, %rd7, %rd565;
	ld.local.v2.u32 	{%r3624, %r3625}, [%rd566];
	add.s32 	%r3626, %r3624, %r3623;
	and.b32  	%r3627, %r3620, 1;
	add.s32 	%r3628, %r3625, %r3627;
	st.local.v2.u32 	[%rd566], {%r3626, %r3628};
	setp.eq.s32 	%p510, %r455, 2;
	@%p510 bra 	$L__BB0_727;
	add.s32 	%r3629, %r8138, 2;
	mul.wide.u32 	%rd567, %r3629, 32;
	add.s64 	%rd568, %rd58, %rd567;
	ld.local.u32 	%r3630, [%rd568+16];
	ld.local.u32 	%r3631, [%rd68+76];
	shl.b32 	%r3632, %r3629, 1;
	and.b32  	%r3633, %r3631, 1;
	mul.wide.u32 	%rd569, %r3632, 4;
	add.s64 	%rd570, %rd7, %rd569;
	ld.local.v2.u32 	{%r3634, %r3635}, [%rd570];
	add.s32 	%r3636, %r3634, %r3633;
	and.b32  	%r3637, %r3630, 1;
	add.s32 	%r3638, %r3635, %r3637;
	st.local.v2.u32 	[%rd570], {%r3636, %r3638};
	bra.uni 	$L__BB0_727;
$L__BB0_720:
	and.b32  	%r460, %r422, 3;
	setp.lt.u32 	%p511, %r422, 4;
	mov.b32 	%r8140, 0;
	@%p511 bra 	$L__BB0_723;
	and.b32  	%r8140, %r422, -4;
	mov.b32 	%r8139, 0;
$L__BB0_722:
	mul.wide.u32 	%rd571, %r8139, 32;
	add.s64 	%rd572, %rd10, %rd571;
	ld.local.u32 	%r3641, [%rd572+28];
	ld.local.u32 	%r3642, [%rd572+12];
	and.b32  	%r3643, %r3642, 1;
	mul.wide.u32 	%rd573, %r8139, 4;
	add.s64 	%rd574, %rd7, %rd573;
	ld.local.v2.u32 	{%r3644, %r3645}, [%rd574];
	and.b32  	%r3646, %r3641, 1;
	add.s32 	%r3647, %r3646, %r3643;
	add.s32 	%r3648, %r3647, %r3644;
	ld.local.u32 	%r3649, [%rd572+60];
	ld.local.u32 	%r3650, [%rd572+44];
	and.b32  	%r3651, %r3650, 1;
	and.b32  	%r3652, %r3649, 1;
	add.s32 	%r3653, %r3652, %r3651;
	add.s32 	%r3654, %r3653, %r3645;
	st.local.v2.u32 	[%rd574], {%r3648, %r3654};
	ld.local.u32 	%r3655, [%rd572+92];
	ld.local.u32 	%r3656, [%rd572+76];
	and.b32  	%r3657, %r3656, 1;
	ld.local.v2.u32 	{%r3658, %r3659}, [%rd574+8];
	and.b32  	%r3660, %r3655, 1;
	add.s32 	%r3661, %r3660, %r3657;
	add.s32 	%r3662, %r3661, %r3658;
	ld.local.u32 	%r3663, [%rd572+124];
	ld.local.u32 	%r3664, [%rd572+108];
	and.b32  	%r3665, %r3664, 1;
	and.b32  	%r3666, %r3663, 1;
	add.s32 	%r3667, %r3666, %r3665;
	add.s32 	%r3668, %r3667, %r3659;
	st.local.v2.u32 	[%rd574+8], {%r3662, %r3668};
	add.s32 	%r8139, %r8139, 4;
	setp.ne.s32 	%p512, %r8139, %r8140;
	@%p512 bra 	$L__BB0_722;
$L__BB0_723:
	setp.eq.s32 	%p513, %r460, 0;
	@%p513 bra 	$L__BB0_727;
	mul.wide.u32 	%rd575, %r8140, 32;
	add.s64 	%rd69, %rd10, %rd575;
	ld.local.u32 	%r3669, [%rd69+28];
	ld.local.u32 	%r3670, [%rd69+12];
	and.b32  	%r3671, %r3670, 1;
	mul.wide.u32 	%rd576, %r8140, 4;
	add.s64 	%rd70, %rd7, %rd576;
	ld.local.u32 	%r3672, [%rd70];
	and.b32  	%r3673, %r3669, 1;
	add.s32 	%r3674, %r3673, %r3671;
	add.s32 	%r3675, %r3674, %r3672;
	st.local.u32 	[%rd70], %r3675;
	setp.eq.s32 	%p514, %r460, 1;
	@%p514 bra 	$L__BB0_727;
	add.s32 	%r3676, %r8140, 1;
	mul.wide.u32 	%rd577, %r3676, 32;
	add.s64 	%rd578, %rd58, %rd577;
	ld.local.u32 	%r3677, [%rd578+16];
	ld.local.u32 	%r3678, [%rd69+44];
	and.b32  	%r3679, %r3678, 1;
	ld.local.u32 	%r3680, [%rd70+4];
	and.b32  	%r3681, %r3677, 1;
	add.s32 	%r3682, %r3681, %r3679;
	add.s32 	%r3683, %r3682, %r3680;
	st.local.u32 	[%rd70+4], %r3683;
	setp.eq.s32 	%p515, %r460, 2;
	@%p515 bra 	$L__BB0_727;
	add.s32 	%r3684, %r8140, 2;
	mul.wide.u32 	%rd579, %r3684, 32;
	add.s64 	%rd580, %rd58, %rd579;
	ld.local.u32 	%r3685, [%rd580+16];
	ld.local.u32 	%r3686, [%rd69+76];
	and.b32  	%r3687, %r3686, 1;
	ld.local.u32 	%r3688, [%rd70+8];
	and.b32  	%r3689, %r3685, 1;
	add.s32 	%r3690, %r3689, %r3687;
	add.s32 	%r3691, %r3690, %r3688;
	st.local.u32 	[%rd70+8], %r3691;
$L__BB0_727:
	ld.const.u32 	%r3692, [%rd16+36];
	setp.ne.s32 	%p516, %r3692, 1;
	selp.u32 	%r3693, 1, 0, %p516;
	setp.lt.u32 	%p517, %r421, 4;
	selp.b32 	%r3694, 3, 4, %p517;
	shr.u32 	%r465, %r3694, %r3693;
	shl.b32 	%r466, %r422, %r3693;
	setp.eq.s32 	%p518, %r466, 0;
	@%p518 bra 	$L__BB0_741;
	and.b32  	%r467, %r466, 15;
	setp.lt.u32 	%p519, %r466, 16;
	mov.b32 	%r8143, 0;
	@%p519 bra 	$L__BB0_731;
	and.b32  	%r8143, %r466, -16;
	mov.b32 	%r8141, 0;
$L__BB0_730:
	.pragma "nounroll";
	mul.wide.u32 	%rd581, %r8141, 4;
	add.s64 	%rd582, %rd7, %rd581;
	ld.local.v2.u32 	{%r3697, %r3698}, [%rd582];
	setp.gt.u32 	%p520, %r3697, %r465;
	selp.u32 	%r3699, 1, 0, %p520;
	add.s64 	%rd583, %rd10, %rd581;
	st.local.u32 	[%rd583+96], %r3699;
	setp.gt.u32 	%p521, %r3698, %r465;
	selp.u32 	%r3700, 1, 0, %p521;
	st.local.u32 	[%rd583+100], %r3700;
	ld.local.v2.u32 	{%r3701, %r3702}, [%rd582+8];
	setp.gt.u32 	%p522, %r3701, %r465;
	selp.u32 	%r3703, 1, 0, %p522;
	st.local.u32 	[%rd583+104], %r3703;
	setp.gt.u32 	%p523, %r3702, %r465;
	selp.u32 	%r3704, 1, 0, %p523;
	st.local.u32 	[%rd583+108], %r3704;
	ld.local.v2.u32 	{%r3705, %r3706}, [%rd582+16];
	setp.gt.u32 	%p524, %r3705, %r465;
	selp.u32 	%r3707, 1, 0, %p524;
	st.local.u32 	[%rd583+112], %r3707;
	setp.gt.u32 	%p525, %r3706, %r465;
	selp.u32 	%r3708, 1, 0, %p525;
	st.local.u32 	[%rd583+116], %r3708;
	ld.local.v2.u32 	{%r3709, %r3710}, [%rd582+24];
	setp.gt.u32 	%p526, %r3709, %r465;
	selp.u32 	%r3711, 1, 0, %p526;
	st.local.u32 	[%rd583+120], %r3711;
	setp.gt.u32 	%p527, %r3710, %r465;
	selp.u32 	%r3712, 1, 0, %p527;
	st.local.u32 	[%rd583+124], %r3712;
	ld.local.v2.u32 	{%r3713, %r3714}, [%rd582+32];
	setp.gt.u32 	%p528, %r3713, %r465;
	selp.u32 	%r3715, 1, 0, %p528;
	st.local.u32 	[%rd583+128], %r3715;
	setp.gt.u32 	%p529, %r3714, %r465;
	selp.u32 	%r3716, 1, 0, %p529;
	st.local.u32 	[%rd583+132], %r3716;
	ld.local.v2.u32 	{%r3717, %r3718}, [%rd582+40];
	setp.gt.u32 	%p530, %r3717, %r465;
	selp.u32 	%r3719, 1, 0, %p530;
	st.local.u32 	[%rd583+136], %r3719;
	setp.gt.u32 	%p531, %r3718, %r465;
	selp.u32 	%r3720, 1, 0, %p531;
	st.local.u32 	[%rd583+140], %r3720;
	ld.local.v2.u32 	{%r3721, %r3722}, [%rd582+48];
	setp.gt.u32 	%p532, %r3721, %r465;
	selp.u32 	%r3723, 1, 0, %p532;
	st.local.u32 	[%rd583+144], %r3723;
	setp.gt.u32 	%p533, %r3722, %r465;
	selp.u32 	%r3724, 1, 0, %p533;
	st.local.u32 	[%rd583+148], %r3724;
	ld.local.v2.u32 	{%r3725, %r3726}, [%rd582+56];
	setp.gt.u32 	%p534, %r3725, %r465;
	selp.u32 	%r3727, 1, 0, %p534;
	st.local.u32 	[%rd583+152], %r3727;
	setp.gt.u32 	%p535, %r3726, %r465;
	selp.u32 	%r3728, 1, 0, %p535;
	st.local.u32 	[%rd583+156], %r3728;
	add.s32 	%r8141, %r8141, 16;
	setp.ne.s32 	%p536, %r8141, %r8143;
	@%p536 bra 	$L__BB0_730;
$L__BB0_731:
	setp.eq.s32 	%p537, %r467, 0;
	@%p537 bra 	$L__BB0_741;
	and.b32  	%r472, %r466, 7;
	setp.lt.u32 	%p538, %r467, 8;
	@%p538 bra 	$L__BB0_734;
	mul.wide.u32 	%rd584, %r8143, 4;
	add.s64 	%rd585, %rd7, %rd584;
	ld.local.u32 	%r3729, [%rd585];
	setp.gt.u32 	%p539, %r3729, %r465;
	selp.u32 	%r3730, 1, 0, %p539;
	add.s64 	%rd586, %rd10, %rd584;
	st.local.u32 	[%rd586+96], %r3730;
	ld.local.u32 	%r3731, [%rd585+4];
	setp.gt.u32 	%p540, %r3731, %r465;
	selp.u32 	%r3732, 1, 0, %p540;
	st.local.u32 	[%rd586+100], %r3732;
	ld.local.u32 	%r3733, [%rd585+8];
	setp.gt.u32 	%p541, %r3733, %r465;
	selp.u32 	%r3734, 1, 0, %p541;
	st.local.u32 	[%rd586+104], %r3734;
	ld.local.u32 	%r3735, [%rd585+12];
	setp.gt.u32 	%p542, %r3735, %r465;
	selp.u32 	%r3736, 1, 0, %p542;
	st.local.u32 	[%rd586+108], %r3736;
	ld.local.u32 	%r3737, [%rd585+16];
	setp.gt.u32 	%p543, %r3737, %r465;
	selp.u32 	%r3738, 1, 0, %p543;
	st.local.u32 	[%rd586+112], %r3738;
	ld.local.u32 	%r3739, [%rd585+20];
	setp.gt.u32 	%p544, %r3739, %r465;
	selp.u32 	%r3740, 1, 0, %p544;
	st.local.u32 	[%rd586+116], %r3740;
	ld.local.u32 	%r3741, [%rd585+24];
	setp.gt.u32 	%p545, %r3741, %r465;
	selp.u32 	%r3742, 1, 0, %p545;
	st.local.u32 	[%rd586+120], %r3742;
	ld.local.u32 	%r3743, [%rd585+28];
	setp.gt.u32 	%p546, %r3743, %r465;
	selp.u32 	%r3744, 1, 0, %p546;
	st.local.u32 	[%rd586+124], %r3744;
	add.s32 	%r8143, %r8143, 8;
$L__BB0_734:
	setp.eq.s32 	%p547, %r472, 0;
	@%p547 bra 	$L__BB0_741;
	and.b32  	%r475, %r466, 3;
	setp.lt.u32 	%p548, %r472, 4;
	@%p548 bra 	$L__BB0_737;
	mul.wide.u32 	%rd587, %r8143, 4;
	add.s64 	%rd588, %rd7, %rd587;
	ld.local.u32 	%r3745, [%rd588];
	setp.gt.u32 	%p549, %r3745, %r465;
	selp.u32 	%r3746, 1, 0, %p549;
	add.s64 	%rd589, %rd10, %rd587;
	st.local.u32 	[%rd589+96], %r3746;
	ld.local.u32 	%r3747, [%rd588+4];
	setp.gt.u32 	%p550, %r3747, %r465;
	selp.u32 	%r3748, 1, 0, %p550;
	st.local.u32 	[%rd589+100], %r3748;
	ld.local.u32 	%r3749, [%rd588+8];
	setp.gt.u32 	%p551, %r3749, %r465;
	selp.u32 	%r3750, 1, 0, %p551;
	st.local.u32 	[%rd589+104], %r3750;
	ld.local.u32 	%r3751, [%rd588+12];
	setp.gt.u32 	%p552, %r3751, %r465;
	selp.u32 	%r3752, 1, 0, %p552;
	st.local.u32 	[%rd589+108], %r3752;
	add.s32 	%r8143, %r8143, 4;
$L__BB0_737:
	setp.eq.s32 	%p553, %r475, 0;
	@%p553 bra 	$L__BB0_741;
	mul.wide.u32 	%rd590, %r8143, 4;
	add.s64 	%rd71, %rd7, %rd590;
	ld.local.u32 	%r3753, [%rd71];
	setp.gt.u32 	%p554, %r3753, %r465;
	selp.u32 	%r3754, 1, 0, %p554;
	add.s64 	%rd72, %rd10, %rd590;
	st.local.u32 	[%rd72+96], %r3754;
	setp.eq.s32 	%p555, %r475, 1;
	@%p555 bra 	$L__BB0_741;
	ld.local.u32 	%r3755, [%rd71+4];
	setp.gt.u32 	%p556, %r3755, %r465;
	selp.u32 	%r3756, 1, 0, %p556;
	st.local.u32 	[%rd72+100], %r3756;
	setp.eq.s32 	%p557, %r475, 2;
	@%p557 bra 	$L__BB0_741;
	ld.local.u32 	%r3757, [%rd71+8];
	setp.gt.u32 	%p558, %r3757, %r465;
	selp.u32 	%r3758, 1, 0, %p558;
	st.local.u32 	[%rd72+104], %r3758;
$L__BB0_741:
	setp.eq.s32 	%p559, %r420, 0;
	@%p559 bra 	$L__BB0_760;
	setp.eq.s32 	%p560, %r420, 1;
	@%p560 bra 	$L__BB0_752;
	setp.ne.s32 	%p561, %r420, 2;
	@%p561 bra 	$L__BB0_768;
	ld.const.u32 	%r478, [%rd16+20];
	setp.eq.s32 	%p562, %r478, 0;
	@%p562 bra 	$L__BB0_768;
	and.b32  	%r479, %r478, 3;
	setp.lt.u32 	%p563, %r478, 4;
	mov.b32 	%r8151, 0;
	mov.u32 	%r8152, %r8151;
	@%p563 bra 	$L__BB0_748;
	and.b32  	%r8151, %r478, -4;
	mov.b32 	%r8147, 0;
	mov.u32 	%r8152, %r8147;
$L__BB0_747:
	mul.wide.u32 	%rd591, %r8152, 4;
	add.s64 	%rd592, %rd10, %rd591;
	ld.local.u32 	%r3761, [%rd592+96];
	mul.wide.u32 	%rd593, %r8147, 32;
	add.s64 	%rd594, %rd10, %rd593;
	ld.local.u32 	%r3762, [%rd594];
	and.b32  	%r3763, %r3762, 254;
	or.b32  	%r3764, %r3763, %r3761;
	add.s64 	%rd595, %rd6, %rd593;
	ld.local.u32 	%r3765, [%rd594+4];
	and.b32  	%r3766, %r3765, 254;
	or.b32  	%r3767, %r3766, %r3761;
	ld.local.u32 	%r3768, [%rd594+8];
	and.b32  	%r3769, %r3768, 254;
	or.b32  	%r3770, %r3769, %r3761;
	ld.local.u32 	%r3771, [%rd594+12];
	and.b32  	%r3772, %r3771, 254;
	or.b32  	%r3773, %r3772, %r3761;
	st.local.v4.u32 	[%rd595], {%r3764, %r3767, %r3770, %r3773};
	ld.local.u32 	%r3774, [%rd592+100];
	ld.local.u32 	%r3775, [%rd594+16];
	and.b32  	%r3776, %r3775, 254;
	or.b32  	%r3777, %r3776, %r3774;
	ld.local.u32 	%r3778, [%rd594+20];
	and.b32  	%r3779, %r3778, 254;
	or.b32  	%r3780, %r3779, %r3774;
	ld.local.u32 	%r3781, [%rd594+24];
	and.b32  	%r3782, %r3781, 254;
	or.b32  	%r3783, %r3782, %r3774;
	ld.local.u32 	%r3784, [%rd594+28];
	and.b32  	%r3785, %r3784, 254;
	or.b32  	%r3786, %r3785, %r3774;
	st.local.v4.u32 	[%rd595+16], {%r3777, %r3780, %r3783, %r3786};
	ld.local.u32 	%r3787, [%rd592+104];
	ld.local.u32 	%r3788, [%rd594+32];
	and.b32  	%r3789, %r3788, 254;
	or.b32  	%r3790, %r3789, %r3787;
	ld.local.u32 	%r3791, [%rd594+36];
	and.b32  	%r3792, %r3791, 254;
	or.b32  	%r3793, %r3792, %r3787;
	ld.local.u32 	%r3794, [%rd594+40];
	and.b32  	%r3795, %r3794, 254;
	or.b32  	%r3796, %r3795, %r3787;
	ld.local.u32 	%r3797, [%rd594+44];
	and.b32  	%r3798, %r3797, 254;
	or.b32  	%r3799, %r3798, %r3787;
	st.local.v4.u32 	[%rd595+32], {%r3790, %r3793, %r3796, %r3799};
	ld.local.u32 	%r3800, [%rd592+108];
	ld.local.u32 	%r3801, [%rd594+48];
	and.b32  	%r3802, %r3801, 254;
	or.b32  	%r3803, %r3802, %r3800;
	ld.local.u32 	%r3804, [%rd594+52];
	and.b32  	%r3805, %r3804, 254;
	or.b32  	%r3806, %r3805, %r3800;
	ld.local.u32 	%r3807, [%rd594+56];
	and.b32  	%r3808, %r3807, 254;
	or.b32  	%r3809, %r3808, %r3800;
	ld.local.u32 	%r3810, [%rd594+60];
	and.b32  	%r3811, %r3810, 254;
	or.b32  	%r3812, %r3811, %r3800;
	st.local.v4.u32 	[%rd595+48], {%r3803, %r3806, %r3809, %r3812};
	ld.local.u32 	%r3813, [%rd592+112];
	ld.local.u32 	%r3814, [%rd594+64];
	and.b32  	%r3815, %r3814, 254;
	or.b32  	%r3816, %r3815, %r3813;
	ld.local.u32 	%r3817, [%rd594+68];
	and.b32  	%r3818, %r3817, 254;
	or.b32  	%r3819, %r3818, %r3813;
	ld.local.u32 	%r3820, [%rd594+72];
	and.b32  	%r3821, %r3820, 254;
	or.b32  	%r3822, %r3821, %r3813;
	ld.local.u32 	%r3823, [%rd594+76];
	and.b32  	%r3824, %r3823, 254;
	or.b32  	%r3825, %r3824, %r3813;
	st.local.v4.u32 	[%rd595+64], {%r3816, %r3819, %r3822, %r3825};
	ld.local.u32 	%r3826, [%rd592+116];
	ld.local.u32 	%r3827, [%rd594+80];
	and.b32  	%r3828, %r3827, 254;
	or.b32  	%r3829, %r3828, %r3826;
	ld.local.u32 	%r3830, [%rd594+84];
	and.b32  	%r3831, %r3830, 254;
	or.b32  	%r3832, %r3831, %r3826;
	ld.local.u32 	%r3833, [%rd594+88];
	and.b32  	%r3834, %r3833, 254;
	or.b32  	%r3835, %r3834, %r3826;
	ld.local.u32 	%r3836, [%rd594+92];
	and.b32  	%r3837, %r3836, 254;
	or.b32  	%r3838, %r3837, %r3826;
	st.local.v4.u32 	[%rd595+80], {%r3829, %r3832, %r3835, %r3838};
	ld.local.u32 	%r3839, [%rd592+120];
	ld.local.u32 	%r3840, [%rd594+96];
	and.b32  	%r3841, %r3840, 254;
	or.b32  	%r3842, %r3841, %r3839;
	ld.local.u32 	%r3843, [%rd594+100];
	and.b32  	%r3844, %r3843, 254;
	or.b32  	%r3845, %r3844, %r3839;
	ld.local.u32 	%r3846, [%rd594+104];
	and.b32  	%r3847, %r3846, 254;
	or.b32  	%r3848, %r3847, %r3839;
	ld.local.u32 	%r3849, [%rd594+108];
	and.b32  	%r3850, %r3849, 254;
	or.b32  	%r3851, %r3850, %r3839;
	st.local.v4.u32 	[%rd595+96], {%r3842, %r3845, %r3848, %r3851};
	add.s32 	%r8152, %r8152, 8;
	ld.local.u32 	%r3852, [%rd592+124];
	ld.local.u32 	%r3853, [%rd594+112];
	and.b32  	%r3854, %r3853, 254;
	or.b32  	%r3855, %r3854, %r3852;
	ld.local.u32 	%r3856, [%rd594+116];
	and.b32  	%r3857, %r3856, 254;
	or.b32  	%r3858, %r3857, %r3852;
	ld.local.u32 	%r3859, [%rd594+120];
	and.b32  	%r3860, %r3859, 254;
	or.b32  	%r3861, %r3860, %r3852;
	ld.local.u32 	%r3862, [%rd594+124];
	and.b32  	%r3863, %r3862, 254;
	or.b32  	%r3864, %r3863, %r3852;
	st.local.v4.u32 	[%rd595+112], {%r3855, %r3858, %r3861, %r3864};
	add.s32 	%r8147, %r8147, 4;
	setp.eq.s32 	%p564, %r8147, %r8151;
	@%p564 bra 	$L__BB0_748;
	bra.uni 	$L__BB0_747;
$L__BB0_748:
	setp.eq.s32 	%p565, %r479, 0;
	@%p565 bra 	$L__BB0_768;
	mul.wide.u32 	%rd596, %r8152, 4;
	add.s64 	%rd78, %rd10, %rd596;
	ld.local.u32 	%r3865, [%rd78+96];
	mul.wide.u32 	%rd597, %r8151, 32;
	add.s64 	%rd79, %rd10, %rd597;
	ld.local.u32 	%r3866, [%rd79];
	and.b32  	%r3867, %r3866, 254;
	or.b32  	%r3868, %r3867, %r3865;
	add.s64 	%rd80, %rd6, %rd597;
	ld.local.u32 	%r3869, [%rd79+4];
	and.b32  	%r3870, %r3869, 254;
	or.b32  	%r3871, %r3870, %r3865;
	ld.local.u32 	%r3872, [%rd79+8];
	and.b32  	%r3873, %r3872, 254;
	or.b32  	%r3874, %r3873, %r3865;
	ld.local.u32 	%r3875, [%rd79+12];
	and.b32  	%r3876, %r3875, 254;
	or.b32  	%r3877, %r3876, %r3865;
	st.local.v4.u32 	[%rd80], {%r3868, %r3871, %r3874, %r3877};
	ld.local.u32 	%r3878, [%rd78+100];
	ld.local.u32 	%r3879, [%rd79+16];
	and.b32  	%r3880, %r3879, 254;
	or.b32  	%r3881, %r3880, %r3878;
	ld.local.u32 	%r3882, [%rd79+20];
	and.b32  	%r3883, %r3882, 254;
	or.b32  	%r3884, %r3883, %r3878;
	ld.local.u32 	%r3885, [%rd79+24];
	and.b32  	%r3886, %r3885, 254;
	or.b32  	%r3887, %r3886, %r3878;
	ld.local.u32 	%r3888, [%rd79+28];
	and.b32  	%r3889, %r3888, 254;
	or.b32  	%r3890, %r3889, %r3878;
	st.local.v4.u32 	[%rd80+16], {%r3881, %r3884, %r3887, %r3890};
	setp.eq.s32 	%p566, %r479, 1;
	@%p566 bra 	$L__BB0_768;
	ld.local.u32 	%r3891, [%rd78+104];
	ld.local.u32 	%r3892, [%rd79+32];
	and.b32  	%r3893, %r3892, 254;
	or.b32  	%r3894, %r3893, %r3891;
	ld.local.u32 	%r3895, [%rd79+36];
	and.b32  	%r3896, %r3895, 254;
	or.b32  	%r3897, %r3896, %r3891;
	ld.local.u32 	%r3898, [%rd79+40];
	and.b32  	%r3899, %r3898, 254;
	or.b32  	%r3900, %r3899, %r3891;
	ld.local.u32 	%r3901, [%rd79+44];
	and.b32  	%r3902, %r3901, 254;
	or.b32  	%r3903, %r3902, %r3891;
	st.local.v4.u32 	[%rd80+32], {%r3894, %r3897, %r3900, %r3903};
	ld.local.u32 	%r3904, [%rd78+108];
	ld.local.u32 	%r3905, [%rd79+48];
	and.b32  	%r3906, %r3905, 254;
	or.b32  	%r3907, %r3906, %r3904;
	ld.local.u32 	%r3908, [%rd79+52];
	and.b32  	%r3909, %r3908, 254;
	or.b32  	%r3910, %r3909, %r3904;
	ld.local.u32 	%r3911, [%rd79+56];
	and.b32  	%r3912, %r3911, 254;
	or.b32  	%r3913, %r3912, %r3904;
	ld.local.u32 	%r3914, [%rd79+60];
	and.b32  	%r3915, %r3914, 254;
	or.b32  	%r3916, %r3915, %r3904;
	st.local.v4.u32 	[%rd80+48], {%r3907, %r3910, %r3913, %r3916};
	setp.eq.s32 	%p567, %r479, 2;
	@%p567 bra 	$L__BB0_768;
	ld.local.u32 	%r3917, [%rd78+112];
	ld.local.u32 	%r3918, [%rd79+64];
	and.b32  	%r3919, %r3918, 254;
	or.b32  	%r3920, %r3919, %r3917;
	ld.local.u32 	%r3921, [%rd79+68];
	and.b32  	%r3922, %r3921, 254;
	or.b32  	%r3923, %r3922, %r3917;
	ld.local.u32 	%r3924, [%rd79+72];
	and.b32  	%r3925, %r3924, 254;
	or.b32  	%r3926, %r3925, %r3917;
	ld.local.u32 	%r3927, [%rd79+76];
	and.b32  	%r3928, %r3927, 254;
	or.b32  	%r3929, %r3928, %r3917;
	st.local.v4.u32 	[%rd80+64], {%r3920, %r3923, %r3926, %r3929};
	ld.local.u32 	%r3930, [%rd78+116];
	ld.local.u32 	%r3931, [%rd79+80];
	and.b32  	%r3932, %r3931, 254;
	or.b32  	%r3933, %r3932, %r3930;
	ld.local.u32 	%r3934, [%rd79+84];
	and.b32  	%r3935, %r3934, 254;
	or.b32  	%r3936, %r3935, %r3930;
	ld.local.u32 	%r3937, [%rd79+88];
	and.b32  	%r3938, %r3937, 254;
	or.b32  	%r3939, %r3938, %r3930;
	ld.local.u32 	%r3940, [%rd79+92];
	and.b32  	%r3941, %r3940, 254;
	or.b32  	%r3942, %r3941, %r3930;
	st.local.v4.u32 	[%rd80+80], {%r3933, %r3936, %r3939, %r3942};
	bra.uni 	$L__BB0_768;
$L__BB0_752:
	ld.const.u32 	%r481, [%rd16+20];
	setp.eq.s32 	%p568, %r481, 0;
	@%p568 bra 	$L__BB0_768;
	and.b32  	%r482, %r481, 3;
	setp.lt.u32 	%p569, %r481, 4;
	mov.b32 	%r8150, 0;
	@%p569 bra 	$L__BB0_756;
	and.b32  	%r8150, %r481, -4;
	mov.b32 	%r8146, 0;
$L__BB0_755:
	mul.wide.u32 	%rd598, %r8146, 4;
	add.s64 	%rd599, %rd10, %rd598;
	ld.local.u32 	%r3945, [%rd599+96];
	mul.wide.u32 	%rd600, %r8146, 28;
	add.s64 	%rd601, %rd599, %rd600;
	ld.local.u32 	%r3946, [%rd601];
	and.b32  	%r3947, %r3946, 254;
	or.b32  	%r3948, %r3947, %r3945;
	mul.wide.u32 	%rd602, %r8146, 32;
	add.s64 	%rd603, %rd6, %rd602;
	ld.local.u32 	%r3949, [%rd601+4];
	and.b32  	%r3950, %r3949, 254;
	or.b32  	%r3951, %r3950, %r3945;
	ld.local.u32 	%r3952, [%rd601+8];
	and.b32  	%r3953, %r3952, 254;
	or.b32  	%r3954, %r3953, %r3945;
	ld.local.u32 	%r3955, [%rd601+12];
	and.b32  	%r3956, %r3955, 254;
	or.b32  	%r3957, %r3956, %r3945;
	st.local.v4.u32 	[%rd603], {%r3948, %r3951, %r3954, %r3957};
	ld.local.u32 	%r3958, [%rd601+16];
	and.b32  	%r3959, %r3958, 254;
	or.b32  	%r3960, %r3959, %r3945;
	ld.local.u32 	%r3961, [%rd601+20];
	and.b32  	%r3962, %r3961, 254;
	or.b32  	%r3963, %r3962, %r3945;
	ld.local.u32 	%r3964, [%rd601+24];
	and.b32  	%r3965, %r3964, 254;
	or.b32  	%r3966, %r3965, %r3945;
	ld.local.u32 	%r3967, [%rd601+28];
	and.b32  	%r3968, %r3967, 254;
	or.b32  	%r3969, %r3968, %r3945;
	st.local.v4.u32 	[%rd603+16], {%r3960, %r3963, %r3966, %r3969};
	ld.local.u32 	%r3970, [%rd599+100];
	ld.local.u32 	%r3971, [%rd601+32];
	and.b32  	%r3972, %r3971, 254;
	or.b32  	%r3973, %r3972, %r3970;
	ld.local.u32 	%r3974, [%rd601+36];
	and.b32  	%r3975, %r3974, 254;
	or.b32  	%r3976, %r3975, %r3970;
	ld.local.u32 	%r3977, [%rd601+40];
	and.b32  	%r3978, %r3977, 254;
	or.b32  	%r3979, %r3978, %r3970;
	ld.local.u32 	%r3980, [%rd601+44];
	and.b32  	%r3981, %r3980, 254;
	or.b32  	%r3982, %r3981, %r3970;
	st.local.v4.u32 	[%rd603+32], {%r3973, %r3976, %r3979, %r3982};
	ld.local.u32 	%r3983, [%rd601+48];
	and.b32  	%r3984, %r3983, 254;
	or.b32  	%r3985, %r3984, %r3970;
	ld.local.u32 	%r3986, [%rd601+52];
	and.b32  	%r3987, %r3986, 254;
	or.b32  	%r3988, %r3987, %r3970;
	ld.local.u32 	%r3989, [%rd601+56];
	and.b32  	%r3990, %r3989, 254;
	or.b32  	%r3991, %r3990, %r3970;
	ld.local.u32 	%r3992, [%rd601+60];
	and.b32  	%r3993, %r3992, 254;
	or.b32  	%r3994, %r3993, %r3970;
	st.local.v4.u32 	[%rd603+48], {%r3985, %r3988, %r3991, %r3994};
	ld.local.u32 	%r3995, [%rd599+104];
	ld.local.u32 	%r3996, [%rd601+64];
	and.b32  	%r3997, %r3996, 254;
	or.b32  	%r3998, %r3997, %r3995;
	ld.local.u32 	%r3999, [%rd601+68];
	and.b32  	%r4000, %r3999, 254;
	or.b32  	%r4001, %r4000, %r3995;
	ld.local.u32 	%r4002, [%rd601+72];
	and.b32  	%r4003, %r4002, 254;
	or.b32  	%r4004, %r4003, %r3995;
	ld.local.u32 	%r4005, [%rd601+76];
	and.b32  	%r4006, %r4005, 254;
	or.b32  	%r4007, %r4006, %r3995;
	st.local.v4.u32 	[%rd603+64], {%r3998, %r4001, %r4004, %r4007};
	ld.local.u32 	%r4008, [%rd601+80];
	and.b32  	%r4009, %r4008, 254;
	or.b32  	%r4010, %r4009, %r3995;
	ld.local.u32 	%r4011, [%rd601+84];
	and.b32  	%r4012, %r4011, 254;
	or.b32  	%r4013, %r4012, %r3995;
	ld.local.u32 	%r4014, [%rd601+88];
	and.b32  	%r4015, %r4014, 254;
	or.b32  	%r4016, %r4015, %r3995;
	ld.local.u32 	%r4017, [%rd601+92];
	and.b32  	%r4018, %r4017, 254;
	or.b32  	%r4019, %r4018, %r3995;
	st.local.v4.u32 	[%rd603+80], {%r4010, %r4013, %r4016, %r4019};
	ld.local.u32 	%r4020, [%rd599+108];
	ld.local.u32 	%r4021, [%rd601+96];
	and.b32  	%r4022, %r4021, 254;
	or.b32  	%r4023, %r4022, %r4020;
	ld.local.u32 	%r4024, [%rd601+100];
	and.b32  	%r4025, %r4024, 254;
	or.b32  	%r4026, %r4025, %r4020;
	ld.local.u32 	%r4027, [%rd601+104];
	and.b32  	%r4028, %r4027, 254;
	or.b32  	%r4029, %r4028, %r4020;
	ld.local.u32 	%r4030, [%rd601+108];
	and.b32  	%r4031, %r4030, 254;
	or.b32  	%r4032, %r4031, %r4020;
	st.local.v4.u32 	[%rd603+96], {%r4023, %r4026, %r4029, %r4032};
	ld.local.u32 	%r4033, [%rd601+112];
	and.b32  	%r4034, %r4033, 254;
	or.b32  	%r4035, %r4034, %r4020;
	ld.local.u32 	%r4036, [%rd601+116];
	and.b32  	%r4037, %r4036, 254;
	or.b32  	%r4038, %r4037, %r4020;
	ld.local.u32 	%r4039, [%rd601+120];
	and.b32  	%r4040, %r4039, 254;
	or.b32  	%r4041, %r4040, %r4020;
	ld.local.u32 	%r4042, [%rd601+124];
	and.b32  	%r4043, %r4042, 254;
	or.b32  	%r4044, %r4043, %r4020;
	st.local.v4.u32 	[%rd603+112], {%r4035, %r4038, %r4041, %r4044};
	add.s32 	%r8146, %r8146, 4;
	setp.eq.s32 	%p570, %r8146, %r8150;
	@%p570 bra 	$L__BB0_756;
	bra.uni 	$L__BB0_755;
$L__BB0_756:
	setp.eq.s32 	%p571, %r482, 0;
	@%p571 bra 	$L__BB0_768;
	mul.wide.u32 	%rd604, %r8150, 4;
	add.s64 	%rd75, %rd10, %rd604;
	ld.local.u32 	%r4045, [%rd75+96];
	mul.wide.u32 	%rd605, %r8150, 28;
	add.s64 	%rd76, %rd75, %rd605;
	ld.local.u32 	%r4046, [%rd76];
	and.b32  	%r4047, %r4046, 254;
	or.b32  	%r4048, %r4047, %r4045;
	mul.wide.u32 	%rd606, %r8150, 32;
	add.s64 	%rd77, %rd6, %rd606;
	ld.local.u32 	%r4049, [%rd76+4];
	and.b32  	%r4050, %r4049, 254;
	or.b32  	%r4051, %r4050, %r4045;
	ld.local.u32 	%r4052, [%rd76+8];
	and.b32  	%r4053, %r4052, 254;
	or.b32  	%r4054, %r4053, %r4045;
	ld.local.u32 	%r4055, [%rd76+12];
	and.b32  	%r4056, %r4055, 254;
	or.b32  	%r4057, %r4056, %r4045;
	st.local.v4.u32 	[%rd77], {%r4048, %r4051, %r4054, %r4057};
	ld.local.u32 	%r4058, [%rd76+16];
	and.b32  	%r4059, %r4058, 254;
	or.b32  	%r4060, %r4059, %r4045;
	ld.local.u32 	%r4061, [%rd76+20];
	and.b32  	%r4062, %r4061, 254;
	or.b32  	%r4063, %r4062, %r4045;
	ld.local.u32 	%r4064, [%rd76+24];
	and.b32  	%r4065, %r4064, 254;
	or.b32  	%r4066, %r4065, %r4045;
	ld.local.u32 	%r4067, [%rd76+28];
	and.b32  	%r4068, %r4067, 254;
	or.b32  	%r4069, %r4068, %r4045;
	st.local.v4.u32 	[%rd77+16], {%r4060, %r4063, %r4066, %r4069};
	setp.eq.s32 	%p572, %r482, 1;
	@%p572 bra 	$L__BB0_768;
	ld.local.u32 	%r4070, [%rd75+100];
	ld.local.u32 	%r4071, [%rd76+32];
	and.b32  	%r4072, %r4071, 254;
	or.b32  	%r4073, %r4072, %r4070;
	ld.local.u32 	%r4074, [%rd76+36];
	and.b32  	%r4075, %r4074, 254;
	or.b32  	%r4076, %r4075, %r4070;
	ld.local.u32 	%r4077, [%rd76+40];
	and.b32  	%r4078, %r4077, 254;
	or.b32  	%r4079, %r4078, %r4070;
	ld.local.u32 	%r4080, [%rd76+44];
	and.b32  	%r4081, %r4080, 254;
	or.b32  	%r4082, %r4081, %r4070;
	st.local.v4.u32 	[%rd77+32], {%r4073, %r4076, %r4079, %r4082};
	ld.local.u32 	%r4083, [%rd76+48];
	and.b32  	%r4084, %r4083, 254;
	or.b32  	%r4085, %r4084, %r4070;
	ld.local.u32 	%r4086, [%rd76+52];
	and.b32  	%r4087, %r4086, 254;
	or.b32  	%r4088, %r4087, %r4070;
	ld.local.u32 	%r4089, [%rd76+56];
	and.b32  	%r4090, %r4089, 254;
	or.b32  	%r4091, %r4090, %r4070;
	ld.local.u32 	%r4092, [%rd76+60];
	and.b32  	%r4093, %r4092, 254;
	or.b32  	%r4094, %r4093, %r4070;
	st.local.v4.u32 	[%rd77+48], {%r4085, %r4088, %r4091, %r4094};
	setp.eq.s32 	%p573, %r482, 2;
	@%p573 bra 	$L__BB0_768;
	ld.local.u32 	%r4095, [%rd75+104];
	ld.local.u32 	%r4096, [%rd76+64];
	and.b32  	%r4097, %r4096, 254;
	or.b32  	%r4098, %r4097, %r4095;
	ld.local.u32 	%r4099, [%rd76+68];
	and.b32  	%r4100, %r4099, 254;
	or.b32  	%r4101, %r4100, %r4095;
	ld.local.u32 	%r4102, [%rd76+72];
	and.b32  	%r4103, %r4102, 254;
	or.b32  	%r4104, %r4103, %r4095;
	ld.local.u32 	%r4105, [%rd76+76];
	and.b32  	%r4106, %r4105, 254;
	or.b32  	%r4107, %r4106, %r4095;
	st.local.v4.u32 	[%rd77+64], {%r4098, %r4101, %r4104, %r4107};
	ld.local.u32 	%r4108, [%rd76+80];
	and.b32  	%r4109, %r4108, 254;
	or.b32  	%r4110, %r4109, %r4095;
	ld.local.u32 	%r4111, [%rd76+84];
	and.b32  	%r4112, %r4111, 254;
	or.b32  	%r4113, %r4112, %r4095;
	ld.local.u32 	%r4114, [%rd76+88];
	and.b32  	%r4115, %r4114, 254;
	or.b32  	%r4116, %r4115, %r4095;
	ld.local.u32 	%r4117, [%rd76+92];
	and.b32  	%r4118, %r4117, 254;
	or.b32  	%r4119, %r4118, %r4095;
	st.local.v4.u32 	[%rd77+80], {%r4110, %r4113, %r4116, %r4119};
	bra.uni 	$L__BB0_768;
$L__BB0_760:
	ld.const.u32 	%r484, [%rd16+20];
	setp.eq.s32 	%p574, %r484, 0;
	@%p574 bra 	$L__BB0_768;
	and.b32  	%r485, %r484, 3;
	setp.lt.u32 	%p575, %r484, 4;
	mov.b32 	%r8149, 0;
	@%p575 bra 	$L__BB0_764;
	and.b32  	%r8149, %r484, -4;
	mov.b32 	%r8145, 0;
$L__BB0_763:
	mul.wide.u32 	%rd607, %r8145, 32;
	add.s64 	%rd608, %rd10, %rd607;
	ld.local.u32 	%r4122, [%rd608];
	add.s64 	%rd609, %rd6, %rd607;
	ld.local.u32 	%r4123, [%rd608+4];
	ld.local.u32 	%r4124, [%rd608+8];
	ld.local.u32 	%r4125, [%rd608+12];
	st.local.v4.u32 	[%rd609], {%r4122, %r4123, %r4124, %r4125};
	ld.local.u32 	%r4126, [%rd608+16];
	ld.local.u32 	%r4127, [%rd608+20];
	ld.local.u32 	%r4128, [%rd608+24];
	ld.local.u32 	%r4129, [%rd608+28];
	st.local.v4.u32 	[%rd609+16], {%r4126, %r4127, %r4128, %r4129};
	ld.local.u32 	%r4130, [%rd608+32];
	ld.local.u32 	%r4131, [%rd608+36];
	ld.local.u32 	%r4132, [%rd608+40];
	ld.local.u32 	%r4133, [%rd608+44];
	st.local.v4.u32 	[%rd609+32], {%r4130, %r4131, %r4132, %r4133};
	ld.local.u32 	%r4134, [%rd608+48];
	ld.local.u32 	%r4135, [%rd608+52];
	ld.local.u32 	%r4136, [%rd608+56];
	ld.local.u32 	%r4137, [%rd608+60];
	st.local.v4.u32 	[%rd609+48], {%r4134, %r4135, %r4136, %r4137};
	ld.local.u32 	%r4138, [%rd608+64];
	ld.local.u32 	%r4139, [%rd608+68];
	ld.local.u32 	%r4140, [%rd608+72];
	ld.local.u32 	%r4141, [%rd608+76];
	st.local.v4.u32 	[%rd609+64], {%r4138, %r4139, %r4140, %r4141};
	ld.local.u32 	%r4142, [%rd608+80];
	ld.local.u32 	%r4143, [%rd608+84];
	ld.local.u32 	%r4144, [%rd608+88];
	ld.local.u32 	%r4145, [%rd608+92];
	st.local.v4.u32 	[%rd609+80], {%r4142, %r4143, %r4144, %r4145};
	ld.local.u32 	%r4146, [%rd608+96];
	ld.local.u32 	%r4147, [%rd608+100];
	ld.local.u32 	%r4148, [%rd608+104];
	ld.local.u32 	%r4149, [%rd608+108];
	st.local.v4.u32 	[%rd609+96], {%r4146, %r4147, %r4148, %r4149};
	ld.local.u32 	%r4150, [%rd608+112];
	ld.local.u32 	%r4151, [%rd608+116];
	ld.local.u32 	%r4152, [%rd608+120];
	ld.local.u32 	%r4153, [%rd608+124];
	st.local.v4.u32 	[%rd609+112], {%r4150, %r4151, %r4152, %r4153};
	add.s32 	%r8145, %r8145, 4;
	setp.eq.s32 	%p576, %r8145, %r8149;
	@%p576 bra 	$L__BB0_764;
	bra.uni 	$L__BB0_763;
$L__BB0_764:
	setp.eq.s32 	%p577, %r485, 0;
	@%p577 bra 	$L__BB0_768;
	mul.wide.u32 	%rd610, %r8149, 32;
	add.s64 	%rd73, %rd10, %rd610;
	ld.local.u32 	%r4154, [%rd73];
	add.s64 	%rd74, %rd6, %rd610;
	ld.local.u32 	%r4155, [%rd73+4];
	ld.local.u32 	%r4156, [%rd73+8];
	ld.local.u32 	%r4157, [%rd73+12];
	st.local.v4.u32 	[%rd74], {%r4154, %r4155, %r4156, %r4157};
	ld.local.u32 	%r4158, [%rd73+16];
	ld.local.u32 	%r4159, [%rd73+20];
	ld.local.u32 	%r4160, [%rd73+24];
	ld.local.u32 	%r4161, [%rd73+28];
	st.local.v4.u32 	[%rd74+16], {%r4158, %r4159, %r4160, %r4161};
	setp.eq.s32 	%p578, %r485, 1;
	@%p578 bra 	$L__BB0_768;
	ld.local.u32 	%r4162, [%rd73+32];
	ld.local.u32 	%r4163, [%rd73+36];
	ld.local.u32 	%r4164, [%rd73+40];
	ld.local.u32 	%r4165, [%rd73+44];
	st.local.v4.u32 	[%rd74+32], {%r4162, %r4163, %r4164, %r4165};
	ld.local.u32 	%r4166, [%rd73+48];
	ld.local.u32 	%r4167, [%rd73+52];
	ld.local.u32 	%r4168, [%rd73+56];
	ld.local.u32 	%r4169, [%rd73+60];
	st.local.v4.u32 	[%rd74+48], {%r4166, %r4167, %r4168, %r4169};
	setp.eq.s32 	%p579, %r485, 2;
	@%p579 bra 	$L__BB0_768;
	ld.local.u32 	%r4170, [%rd73+64];
	ld.local.u32 	%r4171, [%rd73+68];
	ld.local.u32 	%r4172, [%rd73+72];
	ld.local.u32 	%r4173, [%rd73+76];
	st.local.v4.u32 	[%rd74+64], {%r4170, %r4171, %r4172, %r4173};
	ld.local.u32 	%r4174, [%rd73+80];
	ld.local.u32 	%r4175, [%rd73+84];
	ld.local.u32 	%r4176, [%rd73+88];
	ld.local.u32 	%r4177, [%rd73+92];
	st.local.v4.u32 	[%rd74+80], {%r4174, %r4175, %r4176, %r4177};
$L__BB0_768:
	ld.const.u32 	%r4178, [%rd16+20];
	setp.eq.s32 	%p580, %r4178, 0;
	@%p580 bra 	$L__BB0_789;
	ld.const.u32 	%r499, [%rd16+4];
	sub.s32 	%r500, 8, %r499;
	ld.const.u32 	%r501, [%rd16+8];
	sub.s32 	%r502, 8, %r501;
	ld.const.u32 	%r503, [%rd16+12];
	sub.s32 	%r504, 8, %r503;
	ld.const.u32 	%r505, [%rd16+16];
	sub.s32 	%r506, 8, %r505;
	ld.const.u32 	%r4180, [%rd16+20];
	max.u32 	%r507, %r4180, 1;
	and.b32  	%r508, %r507, 3;
	setp.lt.u32 	%p581, %r4180, 4;
	mov.b32 	%r8154, 0;
	@%p581 bra 	$L__BB0_780;
	and.b32  	%r8154, %r507, -4;
	mov.b32 	%r8153, 0;
$L__BB0_771:
	setp.ne.s32 	%p582, %r505, 0;
	mul.wide.u32 	%rd611, %r8153, 32;
	add.s64 	%rd81, %rd6, %rd611;
	ld.local.v4.u32 	{%r4182, %r4183, %r4184, %r4185}, [%rd81];
	shl.b32 	%r4186, %r4182, %r500;
	shl.b32 	%r4187, %r4183, %r502;
	shl.b32 	%r4188, %r4184, %r504;
	shl.b32 	%r4189, %r4185, %r506;
	ld.local.v4.u32 	{%r4190, %r4191, %r4192, %r4193}, [%rd81+16];
	shl.b32 	%r4194, %r4190, %r500;
	shl.b32 	%r4195, %r4191, %r502;
	shl.b32 	%r4196, %r4192, %r504;
	shl.b32 	%r4197, %r4193, %r506;
	shr.u32 	%r4198, %r4186, %r499;
	or.b32  	%r4199, %r4198, %r4186;
	shr.u32 	%r4200, %r4187, %r501;
	or.b32  	%r4201, %r4200, %r4187;
	shr.u32 	%r4202, %r4188, %r503;
	or.b32  	%r4203, %r4202, %r4188;
	shr.u32 	%r4204, %r4189, %r505;
	or.b32  	%r4205, %r4204, %r4189;
	shr.u32 	%r4206, %r4194, %r499;
	or.b32  	%r4207, %r4206, %r4194;
	shr.u32 	%r4208, %r4195, %r501;
	or.b32  	%r4209, %r4208, %r4195;
	shr.u32 	%r4210, %r4196, %r503;
	or.b32  	%r4211, %r4210, %r4196;
	shr.u32 	%r4212, %r4197, %r505;
	or.b32  	%r4213, %r4212, %r4197;
	and.b32  	%r4214, %r4199, 255;
	and.b32  	%r4215, %r4201, 255;
	and.b32  	%r4216, %r4203, 255;
	and.b32  	%r4217, %r4205, 255;
	st.local.v4.u32 	[%rd81], {%r4214, %r4215, %r4216, %r4217};
	and.b32  	%r4218, %r4207, 255;
	and.b32  	%r4219, %r4209, 255;
	and.b32  	%r4220, %r4211, 255;
	and.b32  	%r4221, %r4213, 255;
	st.local.v4.u32 	[%rd81+16], {%r4218, %r4219, %r4220, %r4221};
	@%p582 bra 	$L__BB0_773;
	mov.b32 	%r4222, 255;
	st.local.u32 	[%rd81+12], %r4222;
	st.local.u32 	[%rd81+28], %r4222;
$L__BB0_773:
	setp.ne.s32 	%p583, %r505, 0;
	ld.local.v4.u32 	{%r4223, %r4224, %r4225, %r4226}, [%rd81+32];
	shl.b32 	%r4227, %r4223, %r500;
	shl.b32 	%r4228, %r4224, %r502;
	shl.b32 	%r4229, %r4225, %r504;
	shl.b32 	%r4230, %r4226, %r506;
	ld.local.v4.u32 	{%r4231, %r4232, %r4233, %r4234}, [%rd81+48];
	shl.b32 	%r4235, %r4231, %r500;
	shl.b32 	%r4236, %r4232, %r502;
	shl.b32 	%r4237, %r4233, %r504;
	shl.b32 	%r4238, %r4234, %r506;
	shr.u32 	%r4239, %r4227, %r499;
	or.b32  	%r4240, %r4239, %r4227;
	shr.u32 	%r4241, %r4228, %r501;
	or.b32  	%r4242, %r4241, %r4228;
	shr.u32 	%r4243, %r4229, %r503;
	or.b32  	%r4244, %r4243, %r4229;
	shr.u32 	%r4245, %r4230, %r505;
	or.b32  	%r4246, %r4245, %r4230;
	shr.u32 	%r4247, %r4235, %r499;
	or.b32  	%r4248, %r4247, %r4235;
	shr.u32 	%r4249, %r4236, %r501;
	or.b32  	%r4250, %r4249, %r4236;
	shr.u32 	%r4251, %r4237, %r503;
	or.b32  	%r4252, %r4251, %r4237;
	shr.u32 	%r4253, %r4238, %r505;
	or.b32  	%r4254, %r4253, %r4238;
	and.b32  	%r4255, %r4240, 255;
	and.b32  	%r4256, %r4242, 255;
	and.b32  	%r4257, %r4244, 255;
	and.b32  	%r4258, %r4246, 255;
	st.local.v4.u32 	[%rd81+32], {%r4255, %r4256, %r4257, %r4258};
	and.b32  	%r4259, %r4248, 255;
	and.b32  	%r4260, %r4250, 255;
	and.b32  	%r4261, %r4252, 255;
	and.b32  	%r4262, %r4254, 255;
	st.local.v4.u32 	[%rd81+48], {%r4259, %r4260, %r4261, %r4262};
	@%p583 bra 	$L__BB0_775;
	mov.b32 	%r4263, 255;
	st.local.u32 	[%rd81+44], %r4263;
	st.local.u32 	[%rd81+60], %r4263;
$L__BB0_775:
	setp.ne.s32 	%p584, %r505, 0;
	ld.local.v4.u32 	{%r4264, %r4265, %r4266, %r4267}, [%rd81+64];
	shl.b32 	%r4268, %r4264, %r500;
	shl.b32 	%r4269, %r4265, %r502;
	shl.b32 	%r4270, %r4266, %r504;
	shl.b32 	%r4271, %r4267, %r506;
	ld.local.v4.u32 	{%r4272, %r4273, %r4274, %r4275}, [%rd81+80];
	shl.b32 	%r4276, %r4272, %r500;
	shl.b32 	%r4277, %r4273, %r502;
	shl.b32 	%r4278, %r4274, %r504;
	shl.b32 	%r4279, %r4275, %r506;
	shr.u32 	%r4280, %r4268, %r499;
	or.b32  	%r4281, %r4280, %r4268;
	shr.u32 	%r4282, %r4269, %r501;
	or.b32  	%r4283, %r4282, %r4269;
	shr.u32 	%r4284, %r4270, %r503;
	or.b32  	%r4285, %r4284, %r4270;
	shr.u32 	%r4286, %r4271, %r505;
	or.b32  	%r4287, %r4286, %r4271;
	shr.u32 	%r4288, %r4276, %r499;
	or.b32  	%r4289, %r4288, %r4276;
	shr.u32 	%r4290, %r4277, %r501;
	or.b32  	%r4291, %r4290, %r4277;
	shr.u32 	%r4292, %r4278, %r503;
	or.b32  	%r4293, %r4292, %r4278;
	shr.u32 	%r4294, %r4279, %r505;
	or.b32  	%r4295, %r4294, %r4279;
	and.b32  	%r4296, %r4281, 255;
	and.b32  	%r4297, %r4283, 255;
	and.b32  	%r4298, %r4285, 255;
	and.b32  	%r4299, %r4287, 255;
	st.local.v4.u32 	[%rd81+64], {%r4296, %r4297, %r4298, %r4299};
	and.b32  	%r4300, %r4289, 255;
	and.b32  	%r4301, %r4291, 255;
	and.b32  	%r4302, %r4293, 255;
	and.b32  	%r4303, %r4295, 255;
	st.local.v4.u32 	[%rd81+80], {%r4300, %r4301, %r4302, %r4303};
	@%p584 bra 	$L__BB0_777;
	mov.b32 	%r4304, 255;
	st.local.u32 	[%rd81+76], %r4304;
	st.local.u32 	[%rd81+92], %r4304;
$L__BB0_777:
	setp.ne.s32 	%p585, %r505, 0;
	ld.local.v4.u32 	{%r4305, %r4306, %r4307, %r4308}, [%rd81+96];
	shl.b32 	%r4309, %r4305, %r500;
	shl.b32 	%r4310, %r4306, %r502;
	shl.b32 	%r4311, %r4307, %r504;
	shl.b32 	%r4312, %r4308, %r506;
	ld.local.v4.u32 	{%r4313, %r4314, %r4315, %r4316}, [%rd81+112];
	shl.b32 	%r4317, %r4313, %r500;
	shl.b32 	%r4318, %r4314, %r502;
	shl.b32 	%r4319, %r4315, %r504;
	shl.b32 	%r4320, %r4316, %r506;
	shr.u32 	%r4321, %r4309, %r499;
	or.b32  	%r4322, %r4321, %r4309;
	shr.u32 	%r4323, %r4310, %r501;
	or.b32  	%r4324, %r4323, %r4310;
	shr.u32 	%r4325, %r4311, %r503;
	or.b32  	%r4326, %r4325, %r4311;
	shr.u32 	%r4327, %r4312, %r505;
	or.b32  	%r4328, %r4327, %r4312;
	shr.u32 	%r4329, %r4317, %r499;
	or.b32  	%r4330, %r4329, %r4317;
	shr.u32 	%r4331, %r4318, %r501;
	or.b32  	%r4332, %r4331, %r4318;
	shr.u32 	%r4333, %r4319, %r503;
	or.b32  	%r4334, %r4333, %r4319;
	shr.u32 	%r4335, %r4320, %r505;
	or.b32  	%r4336, %r4335, %r4320;
	and.b32  	%r4337, %r4322, 255;
	and.b32  	%r4338, %r4324, 255;
	and.b32  	%r4339, %r4326, 255;
	and.b32  	%r4340, %r4328, 255;
	st.local.v4.u32 	[%rd81+96], {%r4337, %r4338, %r4339, %r4340};
	and.b32  	%r4341, %r4330, 255;
	and.b32  	%r4342, %r4332, 255;
	and.b32  	%r4343, %r4334, 255;
	and.b32  	%r4344, %r4336, 255;
	st.local.v4.u32 	[%rd81+112], {%r4341, %r4342, %r4343, %r4344};
	@%p585 bra 	$L__BB0_779;
	mov.b32 	%r4345, 255;
	st.local.u32 	[%rd81+108], %r4345;
	st.local.u32 	[%rd81+124], %r4345;
$L__BB0_779:
	add.s32 	%r8153, %r8153, 4;
	setp.ne.s32 	%p586, %r8153, %r8154;
	@%p586 bra 	$L__BB0_771;
$L__BB0_780:
	setp.eq.s32 	%p587, %r508, 0;
	@%p587 bra 	$L__BB0_789;
	setp.ne.s32 	%p588, %r505, 0;
	mul.wide.u32 	%rd612, %r8154, 32;
	add.s64 	%rd82, %rd6, %rd612;
	ld.local.v4.u32 	{%r4346, %r4347, %r4348, %r4349}, [%rd82];
	shl.b32 	%r4350, %r4346, %r500;
	shl.b32 	%r4351, %r4347, %r502;
	shl.b32 	%r4352, %r4348, %r504;
	shl.b32 	%r4353, %r4349, %r506;
	ld.local.v4.u32 	{%r4354, %r4355, %r4356, %r4357}, [%rd82+16];
	shl.b32 	%r4358, %r4354, %r500;
	shl.b32 	%r4359, %r4355, %r502;
	shl.b32 	%r4360, %r4356, %r504;
	shl.b32 	%r4361, %r4357, %r506;
	shr.u32 	%r4362, %r4350, %r499;
	or.b32  	%r4363, %r4362, %r4350;
	shr.u32 	%r4364, %r4351, %r501;
	or.b32  	%r4365, %r4364, %r4351;
	shr.u32 	%r4366, %r4352, %r503;
	or.b32  	%r4367, %r4366, %r4352;
	shr.u32 	%r4368, %r4353, %r505;
	or.b32  	%r4369, %r4368, %r4353;
	shr.u32 	%r4370, %r4358, %r499;
	or.b32  	%r4371, %r4370, %r4358;
	shr.u32 	%r4372, %r4359, %r501;
	or.b32  	%r4373, %r4372, %r4359;
	shr.u32 	%r4374, %r4360, %r503;
	or.b32  	%r4375, %r4374, %r4360;
	shr.u32 	%r4376, %r4361, %r505;
	or.b32  	%r4377, %r4376, %r4361;
	and.b32  	%r4378, %r4363, 255;
	and.b32  	%r4379, %r4365, 255;
	and.b32  	%r4380, %r4367, 255;
	and.b32  	%r4381, %r4369, 255;
	st.local.v4.u32 	[%rd82], {%r4378, %r4379, %r4380, %r4381};
	and.b32  	%r4382, %r4371, 255;
	and.b32  	%r4383, %r4373, 255;
	and.b32  	%r4384, %r4375, 255;
	and.b32  	%r4385, %r4377, 255;
	st.local.v4.u32 	[%rd82+16], {%r4382, %r4383, %r4384, %r4385};
	@%p588 bra 	$L__BB0_783;
	mov.b32 	%r4386, 255;
	st.local.u32 	[%rd82+12], %r4386;
	st.local.u32 	[%rd82+28], %r4386;
$L__BB0_783:
	setp.eq.s32 	%p589, %r508, 1;
	@%p589 bra 	$L__BB0_789;
	setp.ne.s32 	%p590, %r505, 0;
	ld.local.v4.u32 	{%r4387, %r4388, %r4389, %r4390}, [%rd82+32];
	shl.b32 	%r4391, %r4387, %r500;
	shl.b32 	%r4392, %r4388, %r502;
	shl.b32 	%r4393, %r4389, %r504;
	shl.b32 	%r4394, %r4390, %r506;
	ld.local.v4.u32 	{%r4395, %r4396, %r4397, %r4398}, [%rd82+48];
	shl.b32 	%r4399, %r4395, %r500;
	shl.b32 	%r4400, %r4396, %r502;
	shl.b32 	%r4401, %r4397, %r504;
	shl.b32 	%r4402, %r4398, %r506;
	shr.u32 	%r4403, %r4391, %r499;
	or.b32  	%r4404, %r4403, %r4391;
	shr.u32 	%r4405, %r4392, %r501;
	or.b32  	%r4406, %r4405, %r4392;
	shr.u32 	%r4407, %r4393, %r503;
	or.b32  	%r4408, %r4407, %r4393;
	shr.u32 	%r4409, %r4394, %r505;
	or.b32  	%r4410, %r4409, %r4394;
	shr.u32 	%r4411, %r4399, %r499;
	or.b32  	%r4412, %r4411, %r4399;
	shr.u32 	%r4413, %r4400, %r501;
	or.b32  	%r4414, %r4413, %r4400;
	shr.u32 	%r4415, %r4401, %r503;
	or.b32  	%r4416, %r4415, %r4401;
	shr.u32 	%r4417, %r4402, %r505;
	or.b32  	%r4418, %r4417, %r4402;
	and.b32  	%r4419, %r4404, 255;
	and.b32  	%r4420, %r4406, 255;
	and.b32  	%r4421, %r4408, 255;
	and.b32  	%r4422, %r4410, 255;
	st.local.v4.u32 	[%rd82+32], {%r4419, %r4420, %r4421, %r4422};
	and.b32  	%r4423, %r4412, 255;
	and.b32  	%r4424, %r4414, 255;
	and.b32  	%r4425, %r4416, 255;
	and.b32  	%r4426, %r4418, 255;
	st.local.v4.u32 	[%rd82+48], {%r4423, %r4424, %r4425, %r4426};
	@%p590 bra 	$L__BB0_786;
	mov.b32 	%r4427, 255;
	st.local.u32 	[%rd82+44], %r4427;
	st.local.u32 	[%rd82+60], %r4427;
$L__BB0_786:
	setp.eq.s32 	%p591, %r508, 2;
	@%p591 bra 	$L__BB0_789;
	setp.ne.s32 	%p592, %r505, 0;
	ld.local.v4.u32 	{%r4428, %r4429, %r4430, %r4431}, [%rd82+64];
	shl.b32 	%r4432, %r4428, %r500;
	shl.b32 	%r4433, %r4429, %r502;
	shl.b32 	%r4434, %r4430, %r504;
	shl.b32 	%r4435, %r4431, %r506;
	ld.local.v4.u32 	{%r4436, %r4437, %r4438, %r4439}, [%rd82+80];
	shl.b32 	%r4440, %r4436, %r500;
	shl.b32 	%r4441, %r4437, %r502;
	shl.b32 	%r4442, %r4438, %r504;
	shl.b32 	%r4443, %r4439, %r506;
	shr.u32 	%r4444, %r4432, %r499;
	or.b32  	%r4445, %r4444, %r4432;
	shr.u32 	%r4446, %r4433, %r501;
	or.b32  	%r4447, %r4446, %r4433;
	shr.u32 	%r4448, %r4434, %r503;
	or.b32  	%r4449, %r4448, %r4434;
	shr.u32 	%r4450, %r4435, %r505;
	or.b32  	%r4451, %r4450, %r4435;
	shr.u32 	%r4452, %r4440, %r499;
	or.b32  	%r4453, %r4452, %r4440;
	shr.u32 	%r4454, %r4441, %r501;
	or.b32  	%r4455, %r4454, %r4441;
	shr.u32 	%r4456, %r4442, %r503;
	or.b32  	%r4457, %r4456, %r4442;
	shr.u32 	%r4458, %r4443, %r505;
	or.b32  	%r4459, %r4458, %r4443;
	and.b32  	%r4460, %r4445, 255;
	and.b32  	%r4461, %r4447, 255;
	and.b32  	%r4462, %r4449, 255;
	and.b32  	%r4463, %r4451, 255;
	st.local.v4.u32 	[%rd82+64], {%r4460, %r4461, %r4462, %r4463};
	and.b32  	%r4464, %r4453, 255;
	and.b32  	%r4465, %r4455, 255;
	and.b32  	%r4466, %r4457, 255;
	and.b32  	%r4467, %r4459, 255;
	st.local.v4.u32 	[%rd82+80], {%r4464, %r4465, %r4466, %r4467};
	@%p592 bra 	$L__BB0_789;
	mov.b32 	%r4468, 255;
	st.local.u32 	[%rd82+76], %r4468;
	st.local.u32 	[%rd82+92], %r4468;
$L__BB0_789:
	ld.const.u32 	%r8157, [%rd16+56];
	ld.const.u32 	%r8158, [%rd16+44];
	ld.const.u32 	%r8156, [%rd16+48];
	ld.const.u32 	%r8155, [%rd16+60];
	setp.ne.s32 	%p593, %r7962, 1;
	@%p593 bra 	$L__BB0_791;
	ld.const.u32 	%r8158, [%rd16+56];
	ld.const.u32 	%r8157, [%rd16+44];
	ld.const.u32 	%r8156, [%rd16+60];
	ld.const.u32 	%r8155, [%rd16+48];
$L__BB0_791:
	setp.eq.s32 	%p594, %r8157, 0;
	@%p594 bra 	$L__BB0_880;
	ld.const.u32 	%r525, [%rd16+20];
	add.s32 	%r526, %r525, -1;
	mul.wide.u32 	%rd613, %r526, 1024;
	mov.u64 	%rd614, Partition_table;
	add.s64 	%rd615, %rd614, %rd613;
	mul.wide.u32 	%rd616, %r7964, 16;
	add.s64 	%rd83, %rd615, %rd616;
	add.s32 	%r527, %r8158, -1;
	and.b32  	%r528, %r8158, 3;
	and.b32  	%r529, %r8158, -4;
	mov.b32 	%r8247, 0;
	mov.u32 	%r8191, %r8247;
$L__BB0_793:
	setp.eq.s32 	%p595, %r8158, 0;
	cvt.u64.u32 	%rd92, %r8191;
	mul.wide.u32 	%rd617, %r8191, 4;
	add.s64 	%rd618, %rd14, %rd617;
	.pragma "used_bytes_mask 7";
	ld.local.u32 	%r4471, [%rd618];
	bfe.u32 	%r613, %r4471, 0, 8;
	bfe.u32 	%r614, %r4471, 8, 8;
	bfe.u32 	%r615, %r4471, 16, 8;
	mov.b16 	%rs2059, 255;
	mov.b32 	%r8200, -1;
	@%p595 bra 	$L__BB0_802;
	setp.lt.u32 	%p596, %r527, 3;
	add.s64 	%rd619, %rd83, %rd92;
	ld.const.u8 	%r4475, [%rd619];
	mul.wide.u32 	%rd620, %r4475, 32;
	add.s64 	%rd621, %rd6, %rd620;
	.pragma "used_bytes_mask 4095";
	ld.local.v4.u32 	{%r616, %r617, %r618, %r4476}, [%rd621];
	.pragma "used_bytes_mask 4095";
	ld.local.v4.u32 	{%r619, %r620, %r621, %r4477}, [%rd621+16];
	mov.b32 	%r8201, -1;
	mov.b32 	%r8197, 0;
	mov.u32 	%r8200, %r8201;
	@%p596 bra 	$L__BB0_797;
	mov.b32 	%r8201, -1;
	mov.b32 	%r8192, 0;
$L__BB0_796:
	add.s32 	%r4480, %r8192, %r8156;
	cvt.u64.u32 	%rd622, %r4480;
	mov.u64 	%rd623, Palette_weights;
	add.s64 	%rd624, %rd623, %rd622;
	ld.const.u8 	%r4481, [%rd624];
	sub.s32 	%r4482, 64, %r4481;
	mul.lo.s32 	%r4483, %r4482, %r616;
	mad.lo.s32 	%r4484, %r619, %r4481, %r4483;
	add.s32 	%r4485, %r4484, 32;
	shr.u32 	%r4486, %r4485, 6;
	mul.lo.s32 	%r4487, %r620, %r4481;
	mad.lo.s32 	%r4488, %r617, %r4482, %r4487;
	add.s32 	%r4489, %r4488, 32;
	shr.u32 	%r4490, %r4489, 6;
	mul.lo.s32 	%r4491, %r621, %r4481;
	mad.lo.s32 	%r4492, %r618, %r4482, %r4491;
	add.s32 	%r4493, %r4492, 32;
	shr.u32 	%r4494, %r4493, 6;
	sub.s32 	%r4495, %r613, %r4486;
	sub.s32 	%r4496, %r614, %r4490;
	sub.s32 	%r4497, %r615, %r4494;
	mul.lo.s32 	%r4498, %r4495, %r4495;
	mad.lo.s32 	%r4499, %r4496, %r4496, %r4498;
	mad.lo.s32 	%r4500, %r4497, %r4497, %r4499;
	setp.lt.u32 	%p597, %r4500, %r8200;
	min.u32 	%r4501, %r4500, %r8200;
	selp.b32 	%r4502, %r8192, %r8201, %p597;
	add.s32 	%r4503, %r8192, 1;
	add.s32 	%r4504, %r4480, 1;
	cvt.u64.u32 	%rd625, %r4504;
	add.s64 	%rd626, %rd623, %rd625;
	ld.const.u8 	%r4505, [%rd626];
	sub.s32 	%r4506, 64, %r4505;
	mul.lo.s32 	%r4507, %r4506, %r616;
	mad.lo.s32 	%r4508, %r619, %r4505, %r4507;
	add.s32 	%r4509, %r4508, 32;
	shr.u32 	%r4510, %r4509, 6;
	mul.lo.s32 	%r4511, %r620, %r4505;
	mad.lo.s32 	%r4512, %r617, %r4506, %r4511;
	add.s32 	%r4513, %r4512, 32;
	shr.u32 	%r4514, %r4513, 6;
	mul.lo.s32 	%r4515, %r621, %r4505;
	mad.lo.s32 	%r4516, %r618, %r4506, %r4515;
	add.s32 	%r4517, %r4516, 32;
	shr.u32 	%r4518, %r4517, 6;
	sub.s32 	%r4519, %r613, %r4510;
	sub.s32 	%r4520, %r614, %r4514;
	sub.s32 	%r4521, %r615, %r4518;
	mul.lo.s32 	%r4522, %r4519, %r4519;
	mad.lo.s32 	%r4523, %r4520, %r4520, %r4522;
	mad.lo.s32 	%r4524, %r4521, %r4521, %r4523;
	setp.lt.u32 	%p598, %r4524, %r4501;
	min.u32 	%r4525, %r4524, %r4501;
	selp.b32 	%r4526, %r4503, %r4502, %p598;
	add.s32 	%r4527, %r8192, 2;
	add.s32 	%r4528, %r4480, 2;
	cvt.u64.u32 	%rd627, %r4528;
	add.s64 	%rd628, %rd623, %rd627;
	ld.const.u8 	%r4529, [%rd628];
	sub.s32 	%r4530, 64, %r4529;
	mul.lo.s32 	%r4531, %r4530, %r616;
	mad.lo.s32 	%r4532, %r619, %r4529, %r4531;
	add.s32 	%r4533, %r4532, 32;
	shr.u32 	%r4534, %r4533, 6;
	mul.lo.s32 	%r4535, %r620, %r4529;
	mad.lo.s32 	%r4536, %r617, %r4530, %r4535;
	add.s32 	%r4537, %r4536, 32;
	shr.u32 	%r4538, %r4537, 6;
	mul.lo.s32 	%r4539, %r621, %r4529;
	mad.lo.s32 	%r4540, %r618, %r4530, %r4539;
	add.s32 	%r4541, %r4540, 32;
	shr.u32 	%r4542, %r4541, 6;
	sub.s32 	%r4543, %r613, %r4534;
	sub.s32 	%r4544, %r614, %r4538;
	sub.s32 	%r4545, %r615, %r4542;
	mul.lo.s32 	%r4546, %r4543, %r4543;
	mad.lo.s32 	%r4547, %r4544, %r4544, %r4546;
	mad.lo.s32 	%r4548, %r4545, %r4545, %r4547;
	setp.lt.u32 	%p599, %r4548, %r4525;
	min.u32 	%r4549, %r4548, %r4525;
	selp.b32 	%r4550, %r4527, %r4526, %p599;
	add.s32 	%r4551, %r8192, 3;
	add.s32 	%r4552, %r4480, 3;
	cvt.u64.u32 	%rd629, %r4552;
	add.s64 	%rd630, %rd623, %rd629;
	ld.const.u8 	%r4553, [%rd630];
	sub.s32 	%r4554, 64, %r4553;
	mul.lo.s32 	%r4555, %r4554, %r616;
	mad.lo.s32 	%r4556, %r619, %r4553, %r4555;
	add.s32 	%r4557, %r4556, 32;
	shr.u32 	%r4558, %r4557, 6;
	mul.lo.s32 	%r4559, %r620, %r4553;
	mad.lo.s32 	%r4560, %r617, %r4554, %r4559;
	add.s32 	%r4561, %r4560, 32;
	shr.u32 	%r4562, %r4561, 6;
	mul.lo.s32 	%r4563, %r621, %r4553;
	mad.lo.s32 	%r4564, %r618, %r4554, %r4563;
	add.s32 	%r4565, %r4564, 32;
	shr.u32 	%r4566, %r4565, 6;
	sub.s32 	%r4567, %r613, %r4558;
	sub.s32 	%r4568, %r614, %r4562;
	sub.s32 	%r4569, %r615, %r4566;
	mul.lo.s32 	%r4570, %r4567, %r4567;
	mad.lo.s32 	%r4571, %r4568, %r4568, %r4570;
	mad.lo.s32 	%r4572, %r4569, %r4569, %r4571;
	setp.lt.u32 	%p600, %r4572, %r4549;
	min.u32 	%r8200, %r4572, %r4549;
	selp.b32 	%r8201, %r4551, %r4550, %p600;
	add.s32 	%r8192, %r8192, 4;
	setp.ne.s32 	%p601, %r8192, %r529;
	mov.u32 	%r8197, %r529;
	@%p601 bra 	$L__BB0_796;
$L__BB0_797:
	setp.eq.s32 	%p602, %r528, 0;
	@%p602 bra 	$L__BB0_801;
	setp.eq.s32 	%p603, %r528, 1;
	add.s32 	%r633, %r8197, %r8156;
	cvt.u64.u32 	%rd631, %r633;
	mov.u64 	%rd632, Palette_weights;
	add.s64 	%rd633, %rd632, %rd631;
	ld.const.u8 	%r4573, [%rd633];
	sub.s32 	%r4574, 64, %r4573;
	mul.lo.s32 	%r4575, %r4574, %r616;
	mad.lo.s32 	%r4576, %r619, %r4573, %r4575;
	add.s32 	%r4577, %r4576, 32;
	shr.u32 	%r4578, %r4577, 6;
	mul.lo.s32 	%r4579, %r620, %r4573;
	mad.lo.s32 	%r4580, %r617, %r4574, %r4579;
	add.s32 	%r4581, %r4580, 32;
	shr.u32 	%r4582, %r4581, 6;
	mul.lo.s32 	%r4583, %r621, %r4573;
	mad.lo.s32 	%r4584, %r618, %r4574, %r4583;
	add.s32 	%r4585, %r4584, 32;
	shr.u32 	%r4586, %r4585, 6;
	sub.s32 	%r4587, %r613, %r4578;
	sub.s32 	%r4588, %r614, %r4582;
	sub.s32 	%r4589, %r615, %r4586;
	mul.lo.s32 	%r4590, %r4587, %r4587;
	mad.lo.s32 	%r4591, %r4588, %r4588, %r4590;
	mad.lo.s32 	%r4592, %r4589, %r4589, %r4591;
	setp.lt.u32 	%p604, %r4592, %r8200;
	min.u32 	%r8200, %r4592, %r8200;
	selp.b32 	%r8201, %r8197, %r8201, %p604;
	@%p603 bra 	$L__BB0_801;
	setp.eq.s32 	%p605, %r528, 2;
	add.s32 	%r4593, %r8197, 1;
	add.s32 	%r4594, %r633, 1;
	cvt.u64.u32 	%rd634, %r4594;
	mov.u64 	%rd635, Palette_weights;
	add.s64 	%rd636, %rd635, %rd634;
	ld.const.u8 	%r4595, [%rd636];
	sub.s32 	%r4596, 64, %r4595;
	mul.lo.s32 	%r4597, %r4596, %r616;
	mad.lo.s32 	%r4598, %r619, %r4595, %r4597;
	add.s32 	%r4599, %r4598, 32;
	shr.u32 	%r4600, %r4599, 6;
	mul.lo.s32 	%r4601, %r620, %r4595;
	mad.lo.s32 	%r4602, %r617, %r4596, %r4601;
	add.s32 	%r4603, %r4602, 32;
	shr.u32 	%r4604, %r4603, 6;
	mul.lo.s32 	%r4605, %r621, %r4595;
	mad.lo.s32 	%r4606, %r618, %r4596, %r4605;
	add.s32 	%r4607, %r4606, 32;
	shr.u32 	%r4608, %r4607, 6;
	sub.s32 	%r4609, %r613, %r4600;
	sub.s32 	%r4610, %r614, %r4604;
	sub.s32 	%r4611, %r615, %r4608;
	mul.lo.s32 	%r4612, %r4609, %r4609;
	mad.lo.s32 	%r4613, %r4610, %r4610, %r4612;
	mad.lo.s32 	%r4614, %r4611, %r4611, %r4613;
	setp.lt.u32 	%p606, %r4614, %r8200;
	min.u32 	%r8200, %r4614, %r8200;
	selp.b32 	%r8201, %r4593, %r8201, %p606;
	@%p605 bra 	$L__BB0_801;
	add.s32 	%r4615, %r8197, 2;
	add.s32 	%r4616, %r633, 2;
	cvt.u64.u32 	%rd637, %r4616;
	add.s64 	%rd639, %rd635, %rd637;
	ld.const.u8 	%r4617, [%rd639];
	sub.s32 	%r4618, 64, %r4617;
	mul.lo.s32 	%r4619, %r4618, %r616;
	mad.lo.s32 	%r4620, %r619, %r4617, %r4619;
	add.s32 	%r4621, %r4620, 32;
	shr.u32 	%r4622, %r4621, 6;
	mul.lo.s32 	%r4623, %r620, %r4617;
	mad.lo.s32 	%r4624, %r617, %r4618, %r4623;
	add.s32 	%r4625, %r4624, 32;
	shr.u32 	%r4626, %r4625, 6;
	mul.lo.s32 	%r4627, %r621, %r4617;
	mad.lo.s32 	%r4628, %r618, %r4618, %r4627;
	add.s32 	%r4629, %r4628, 32;
	shr.u32 	%r4630, %r4629, 6;
	sub.s32 	%r4631, %r613, %r4622;
	sub.s32 	%r4632, %r614, %r4626;
	sub.s32 	%r4633, %r615, %r4630;
	mul.lo.s32 	%r4634, %r4631, %r4631;
	mad.lo.s32 	%r4635, %r4632, %r4632, %r4634;
	mad.lo.s32 	%r4636, %r4633, %r4633, %r4635;
	setp.lt.u32 	%p607, %r4636, %r8200;
	min.u32 	%r8200, %r4636, %r8200;
	selp.b32 	%r8201, %r4615, %r8201, %p607;
$L__BB0_801:
	cvt.u16.u32 	%rs2059, %r8201;
$L__BB0_802:
	cvt.u64.u32 	%rd640, %r8191;
	add.s64 	%rd641, %rd11, %rd640;
	st.local.u8 	[%rd641], %rs2059;
	add.s32 	%r8247, %r8200, %r8247;
	add.s32 	%r8191, %r8191, 1;
	setp.ne.s32 	%p608, %r8191, 16;
	@%p608 bra 	$L__BB0_793;
	setp.eq.s32 	%p609, %r525, 0;
	mul.wide.u32 	%rd642, %r7964, 16;
	mov.u64 	%rd643, Partition_table;
	add.s64 	%rd644, %rd643, %rd642;
	mul.wide.u32 	%rd645, %r526, 1024;
	add.s64 	%rd93, %rd644, %rd645;
	@%p609 bra 	$L__BB0_971;
	mul.wide.u32 	%rd646, %r526, 192;
	mov.u64 	%rd647, Anchor_table;
	add.s64 	%rd648, %rd647, %rd646;
	mul.wide.u32 	%rd649, %r7964, 3;
	add.s64 	%rd94, %rd648, %rd649;
	shr.u32 	%r645, %r8158, 1;
	mov.b32 	%r8203, 0;
$L__BB0_805:
	cvt.u64.u32 	%rd650, %r8203;
	add.s64 	%rd651, %rd94, %rd650;
	ld.const.u8 	%rd652, [%rd651];
	add.s64 	%rd653, %rd11, %rd652;
	ld.local.u8 	%r4638, [%rd653];
	and.b32  	%r4639, %r645, %r4638;
	setp.eq.s32 	%p610, %r4639, 0;
	@%p610 bra 	$L__BB0_970;
	mul.wide.u32 	%rd654, %r8203, 32;
	add.s64 	%rd655, %rd10, %rd654;
	ld.local.u32 	%r4640, [%rd655];
	ld.local.u32 	%r4641, [%rd655+4];
	ld.local.u32 	%r4642, [%rd655+8];
	ld.local.u32 	%r4643, [%rd655+16];
	st.local.u32 	[%rd655], %r4643;
	ld.local.u32 	%r4644, [%rd655+20];
	st.local.u32 	[%rd655+4], %r4644;
	ld.local.u32 	%r4645, [%rd655+24];
	st.local.u32 	[%rd655+8], %r4645;
	st.local.u32 	[%rd655+16], %r4640;
	st.local.u32 	[%rd655+20], %r4641;
	st.local.u32 	[%rd655+24], %r4642;
	ld.const.u32 	%r4646, [%rd16+36];
	setp.ne.s32 	%p611, %r4646, 2;
	@%p611 bra 	$L__BB0_848;
	ld.const.u32 	%r650, [%rd16];
	setp.lt.u32 	%p612, %r650, 4;
	selp.b32 	%r651, 1, 2, %p612;
	mov.b32 	%r8205, 0;
	st.local.v2.u32 	[%rd4], {%r8205, %r8205};
	st.local.v2.u32 	[%rd4+8], {%r8205, %r8205};
	st.local.v2.u32 	[%rd4+16], {%r8205, %r8205};
	max.u32 	%r652, %r525, 1;
	and.b32  	%r653, %r652, 3;
	setp.lt.u32 	%p613, %r525, 4;
	@%p613 bra 	$L__BB0_810;
	and.b32  	%r8205, %r652, -4;
	mov.b32 	%r8204, 0;
$L__BB0_809:
	mul.wide.u32 	%rd656, %r8204, 32;
	add.s64 	%rd657, %rd10, %rd656;
	ld.local.u32 	%r4649, [%rd657+16];
	ld.local.u32 	%r4650, [%rd657];
	shl.b32 	%r4651, %r8204, 1;
	and.b32  	%r4652, %r4650, 1;
	mul.wide.u32 	%rd658, %r4651, 4;
	add.s64 	%rd659, %rd4, %rd658;
	ld.local.v2.u32 	{%r4653, %r4654}, [%rd659];
	add.s32 	%r4655, %r4653, %r4652;
	and.b32  	%r4656, %r4649, 1;
	add.s32 	%r4657, %r4654, %r4656;
	st.local.v2.u32 	[%rd659], {%r4655, %r4657};
	ld.local.u32 	%r4658, [%rd657+48];
	ld.local.u32 	%r4659, [%rd657+32];
	and.b32  	%r4660, %r4659, 1;
	ld.local.v2.u32 	{%r4661, %r4662}, [%rd659+8];
	add.s32 	%r4663, %r4661, %r4660;
	and.b32  	%r4664, %r4658, 1;
	add.s32 	%r4665, %r4662, %r4664;
	st.local.v2.u32 	[%rd659+8], {%r4663, %r4665};
	ld.local.u32 	%r4666, [%rd657+80];
	ld.local.u32 	%r4667, [%rd657+64];
	and.b32  	%r4668, %r4667, 1;
	ld.local.v2.u32 	{%r4669, %r4670}, [%rd659+16];
	add.s32 	%r4671, %r4669, %r4668;
	and.b32  	%r4672, %r4666, 1;
	add.s32 	%r4673, %r4670, %r4672;
	st.local.v2.u32 	[%rd659+16], {%r4671, %r4673};
	ld.local.u32 	%r4674, [%rd657+112];
	ld.local.u32 	%r4675, [%rd657+96];
	and.b32  	%r4676, %r4675, 1;
	ld.local.v2.u32 	{%r4677, %r4678}, [%rd659+24];
	add.s32 	%r4679, %r4677, %r4676;
	and.b32  	%r4680, %r4674, 1;
	add.s32 	%r4681, %r4678, %r4680;
	st.local.v2.u32 	[%rd659+24], {%r4679, %r4681};
	add.s32 	%r8204, %r8204, 4;
	setp.ne.s32 	%p614, %r8204, %r8205;
	@%p614 bra 	$L__BB0_809;
$L__BB0_810:
	setp.eq.s32 	%p615, %r653, 0;
	@%p615 bra 	$L__BB0_814;
	mul.wide.u32 	%rd660, %r8205, 32;
	add.s64 	%rd95, %rd10, %rd660;
	ld.local.u32 	%r4682, [%rd95+16];
	ld.local.u32 	%r4683, [%rd95];
	shl.b32 	%r658, %r8205, 1;
	and.b32  	%r4684, %r4683, 1;
	mul.wide.u32 	%rd661, %r658, 4;
	add.s64 	%rd662, %rd4, %rd661;
	ld.local.v2.u32 	{%r4685, %r4686}, [%rd662];
	add.s32 	%r4687, %r4685, %r4684;
	and.b32  	%r4688, %r4682, 1;
	add.s32 	%r4689, %r4686, %r4688;
	st.local.v2.u32 	[%rd662], {%r4687, %r4689};
	setp.eq.s32 	%p616, %r653, 1;
	@%p616 bra 	$L__BB0_814;
	ld.local.u32 	%r4690, [%rd95+48];
	ld.local.u32 	%r4691, [%rd95+32];
	add.s32 	%r4692, %r658, 2;
	and.b32  	%r4693, %r4691, 1;
	mul.wide.u32 	%rd663, %r4692, 4;
	add.s64 	%rd664, %rd4, %rd663;
	ld.local.v2.u32 	{%r4694, %r4695}, [%rd664];
	add.s32 	%r4696, %r4694, %r4693;
	and.b32  	%r4697, %r4690, 1;
	add.s32 	%r4698, %r4695, %r4697;
	st.local.v2.u32 	[%rd664], {%r4696, %r4698};
	setp.eq.s32 	%p617, %r653, 2;
	@%p617 bra 	$L__BB0_814;
	ld.local.u32 	%r4699, [%rd95+80];
	ld.local.u32 	%r4700, [%rd95+64];
	add.s32 	%r4701, %r658, 4;
	and.b32  	%r4702, %r4700, 1;
	mul.wide.u32 	%rd665, %r4701, 4;
	add.s64 	%rd666, %rd4, %rd665;
	ld.local.v2.u32 	{%r4703, %r4704}, [%rd666];
	add.s32 	%r4705, %r4703, %r4702;
	and.b32  	%r4706, %r4699, 1;
	add.s32 	%r4707, %r4704, %r4706;
	st.local.v2.u32 	[%rd666], {%r4705, %r4707};
$L__BB0_814:
	mov.b32 	%r8207, 0;
	@%p613 bra 	$L__BB0_817;
	and.b32  	%r8207, %r652, -4;
	mov.b32 	%r8206, 0;
$L__BB0_816:
	mul.wide.u32 	%rd667, %r8206, 32;
	add.s64 	%rd668, %rd10, %rd667;
	ld.local.u32 	%r4710, [%rd668+20];
	ld.local.u32 	%r4711, [%rd668+4];
	shl.b32 	%r4712, %r8206, 1;
	and.b32  	%r4713, %r4711, 1;
	mul.wide.u32 	%rd669, %r4712, 4;
	add.s64 	%rd670, %rd4, %rd669;
	ld.local.v2.u32 	{%r4714, %r4715}, [%rd670];
	add.s32 	%r4716, %r4714, %r4713;
	and.b32  	%r4717, %r4710, 1;
	add.s32 	%r4718, %r4715, %r4717;
	st.local.v2.u32 	[%rd670], {%r4716, %r4718};
	ld.local.u32 	%r4719, [%rd668+52];
	ld.local.u32 	%r4720, [%rd668+36];
	and.b32  	%r4721, %r4720, 1;
	ld.local.v2.u32 	{%r4722, %r4723}, [%rd670+8];
	add.s32 	%r4724, %r4722, %r4721;
	and.b32  	%r4725, %r4719, 1;
	add.s32 	%r4726, %r4723, %r4725;
	st.local.v2.u32 	[%rd670+8], {%r4724, %r4726};
	ld.local.u32 	%r4727, [%rd668+84];
	ld.local.u32 	%r4728, [%rd668+68];
	and.b32  	%r4729, %r4728, 1;
	ld.local.v2.u32 	{%r4730, %r4731}, [%rd670+16];
	add.s32 	%r4732, %r4730, %r4729;
	and.b32  	%r4733, %r4727, 1;
	add.s32 	%r4734, %r4731, %r4733;
	st.local.v2.u32 	[%rd670+16], {%r4732, %r4734};
	ld.local.u32 	%r4735, [%rd668+116];
	ld.local.u32 	%r4736, [%rd668+100];
	and.b32  	%r4737, %r4736, 1;
	ld.local.v2.u32 	{%r4738, %r4739}, [%rd670+24];
	add.s32 	%r4740, %r4738, %r4737;
	and.b32  	%r4741, %r4735, 1;
	add.s32 	%r4742, %r4739, %r4741;
	st.local.v2.u32 	[%rd670+24], {%r4740, %r4742};
	add.s32 	%r8206, %r8206, 4;
	setp.ne.s32 	%p619, %r8206, %r8207;
	@%p619 bra 	$L__BB0_816;
$L__BB0_817:
	@%p615 bra 	$L__BB0_821;
	mul.wide.u32 	%rd671, %r8207, 32;
	add.s64 	%rd96, %rd10, %rd671;
	ld.local.u32 	%r4743, [%rd96+20];
	ld.local.u32 	%r4744, [%rd96+4];
	shl.b32 	%r4745, %r8207, 1;
	and.b32  	%r4746, %r4744, 1;
	mul.wide.u32 	%rd672, %r4745, 4;
	add.s64 	%rd673, %rd4, %rd672;
	ld.local.v2.u32 	{%r4747, %r4748}, [%rd673];
	add.s32 	%r4749, %r4747, %r4746;
	and.b32  	%r4750, %r4743, 1;
	add.s32 	%r4751, %r4748, %r4750;
	st.local.v2.u32 	[%rd673], {%r4749, %r4751};
	setp.eq.s32 	%p621, %r653, 1;
	@%p621 bra 	$L__BB0_821;
	add.s32 	%r4752, %r8207, 1;
	mul.wide.u32 	%rd674, %r4752, 32;
	add.s64 	%rd675, %rd57, %rd674;
	ld.local.u32 	%r4753, [%rd675+16];
	ld.local.u32 	%r4754, [%rd96+36];
	shl.b32 	%r4755, %r4752, 1;
	and.b32  	%r4756, %r4754, 1;
	mul.wide.u32 	%rd676, %r4755, 4;
	add.s64 	%rd677, %rd4, %rd676;
	ld.local.v2.u32 	{%r4757, %r4758}, [%rd677];
	add.s32 	%r4759, %r4757, %r4756;
	and.b32  	%r4760, %r4753, 1;
	add.s32 	%r4761, %r4758, %r4760;
	st.local.v2.u32 	[%rd677], {%r4759, %r4761};
	setp.eq.s32 	%p622, %r653, 2;
	@%p622 bra 	$L__BB0_821;
	add.s32 	%r4762, %r8207, 2;
	mul.wide.u32 	%rd678, %r4762, 32;
	add.s64 	%rd679, %rd57, %rd678;
	ld.local.u32 	%r4763, [%rd679+16];
	ld.local.u32 	%r4764, [%rd96+68];
	shl.b32 	%r4765, %r4762, 1;
	and.b32  	%r4766, %r4764, 1;
	mul.wide.u32 	%rd680, %r4765, 4;
	add.s64 	%rd681, %rd4, %rd680;
	ld.local.v2.u32 	{%r4767, %r4768}, [%rd681];
	add.s32 	%r4769, %r4767, %r4766;
	and.b32  	%r4770, %r4763, 1;
	add.s32 	%r4771, %r4768, %r4770;
	st.local.v2.u32 	[%rd681], {%r4769, %r4771};
$L__BB0_821:
	mov.b32 	%r8209, 0;
	@%p613 bra 	$L__BB0_824;
	and.b32  	%r8209, %r652, -4;
	mov.b32 	%r8208, 0;
$L__BB0_823:
	mul.wide.u32 	%rd682, %r8208, 32;
	add.s64 	%rd683, %rd10, %rd682;
	ld.local.u32 	%r4774, [%rd683+24];
	ld.local.u32 	%r4775, [%rd683+8];
	shl.b32 	%r4776, %r8208, 1;
	and.b32  	%r4777, %r4775, 1;
	mul.wide.u32 	%rd684, %r4776, 4;
	add.s64 	%rd685, %rd4, %rd684;
	ld.local.v2.u32 	{%r4778, %r4779}, [%rd685];
	add.s32 	%r4780, %r4778, %r4777;
	and.b32  	%r4781, %r4774, 1;
	add.s32 	%r4782, %r4779, %r4781;
	st.local.v2.u32 	[%rd685], {%r4780, %r4782};
	ld.local.u32 	%r4783, [%rd683+56];
	ld.local.u32 	%r4784, [%rd683+40];
	and.b32  	%r4785, %r4784, 1;
	ld.local.v2.u32 	{%r4786, %r4787}, [%rd685+8];
	add.s32 	%r4788, %r4786, %r4785;
	and.b32  	%r4789, %r4783, 1;
	add.s32 	%r4790, %r4787, %r4789;
	st.local.v2.u32 	[%rd685+8], {%r4788, %r4790};
	ld.local.u32 	%r4791, [%rd683+88];
	ld.local.u32 	%r4792, [%rd683+72];
	and.b32  	%r4793, %r4792, 1;
	ld.local.v2.u32 	{%r4794, %r4795}, [%rd685+16];
	add.s32 	%r4796, %r4794, %r4793;
	and.b32  	%r4797, %r4791, 1;
	add.s32 	%r4798, %r4795, %r4797;
	st.local.v2.u32 	[%rd685+16], {%r4796, %r4798};
	ld.local.u32 	%r4799, [%rd683+120];
	ld.local.u32 	%r4800, [%rd683+104];
	and.b32  	%r4801, %r4800, 1;
	ld.local.v2.u32 	{%r4802, %r4803}, [%rd685+24];
	add.s32 	%r4804, %r4802, %r4801;
	and.b32  	%r4805, %r4799, 1;
	add.s32 	%r4806, %r4803, %r4805;
	st.local.v2.u32 	[%rd685+24], {%r4804, %r4806};
	add.s32 	%r8208, %r8208, 4;
	setp.ne.s32 	%p624, %r8208, %r8209;
	@%p624 bra 	$L__BB0_823;
$L__BB0_824:
	@%p615 bra 	$L__BB0_828;
	mul.wide.u32 	%rd686, %r8209, 32;
	add.s64 	%rd97, %rd10, %rd686;
	ld.local.u32 	%r4807, [%rd97+24];
	ld.local.u32 	%r4808, [%rd97+8];
	shl.b32 	%r4809, %r8209, 1;
	and.b32  	%r4810, %r4808, 1;
	mul.wide.u32 	%rd687, %r4809, 4;
	add.s64 	%rd688, %rd4, %rd687;
	ld.local.v2.u32 	{%r4811, %r4812}, [%rd688];
	add.s32 	%r4813, %r4811, %r4810;
	and.b32  	%r4814, %r4807, 1;
	add.s32 	%r4815, %r4812, %r4814;
	st.local.v2.u32 	[%rd688], {%r4813, %r4815};
	setp.eq.s32 	%p626, %r653, 1;
	@%p626 bra 	$L__BB0_828;
	add.s32 	%r4816, %r8209, 1;
	mul.wide.u32 	%rd689, %r4816, 32;
	add.s64 	%rd690, %rd56, %rd689;
	ld.local.u32 	%r4817, [%rd690+16];
	ld.local.u32 	%r4818, [%rd97+40];
	shl.b32 	%r4819, %r4816, 1;
	and.b32  	%r4820, %r4818, 1;
	mul.wide.u32 	%rd691, %r4819, 4;
	add.s64 	%rd692, %rd4, %rd691;
	ld.local.v2.u32 	{%r4821, %r4822}, [%rd692];
	add.s32 	%r4823, %r4821, %r4820;
	and.b32  	%r4824, %r4817, 1;
	add.s32 	%r4825, %r4822, %r4824;
	st.local.v2.u32 	[%rd692], {%r4823, %r4825};
	setp.eq.s32 	%p627, %r653, 2;
	@%p627 bra 	$L__BB0_828;
	add.s32 	%r4826, %r8209, 2;
	mul.wide.u32 	%rd693, %r4826, 32;
	add.s64 	%rd694, %rd56, %rd693;
	ld.local.u32 	%r4827, [%rd694+16];
	ld.local.u32 	%r4828, [%rd97+72];
	shl.b32 	%r4829, %r4826, 1;
	and.b32  	%r4830, %r4828, 1;
	mul.wide.u32 	%rd695, %r4829, 4;
	add.s64 	%rd696, %rd4, %rd695;
	ld.local.v2.u32 	{%r4831, %r4832}, [%rd696];
	add.s32 	%r4833, %r4831, %r4830;
	and.b32  	%r4834, %r4827, 1;
	add.s32 	%r4835, %r4832, %r4834;
	st.local.v2.u32 	[%rd696], {%r4833, %r4835};
$L__BB0_828:
	@%p612 bra 	$L__BB0_836;
	setp.lt.u32 	%p629, %r525, 4;
	mov.b32 	%r8211, 0;
	@%p629 bra 	$L__BB0_832;
	and.b32  	%r8211, %r652, -4;
	mov.b32 	%r8210, 0;
$L__BB0_831:
	mul.wide.u32 	%rd697, %r8210, 32;
	add.s64 	%rd698, %rd10, %rd697;
	ld.local.u32 	%r4838, [%rd698+28];
	ld.local.u32 	%r4839, [%rd698+12];
	shl.b32 	%r4840, %r8210, 1;
	and.b32  	%r4841, %r4839, 1;
	mul.wide.u32 	%rd699, %r4840, 4;
	add.s64 	%rd700, %rd4, %rd699;
	ld.local.v2.u32 	{%r4842, %r4843}, [%rd700];
	add.s32 	%r4844, %r4842, %r4841;
	and.b32  	%r4845, %r4838, 1;
	add.s32 	%r4846, %r4843, %r4845;
	st.local.v2.u32 	[%rd700], {%r4844, %r4846};
	ld.local.u32 	%r4847, [%rd698+60];
	ld.local.u32 	%r4848, [%rd698+44];
	and.b32  	%r4849, %r4848, 1;
	ld.local.v2.u32 	{%r4850, %r4851}, [%rd700+8];
	add.s32 	%r4852, %r4850, %r4849;
	and.b32  	%r4853, %r4847, 1;
	add.s32 	%r4854, %r4851, %r4853;
	st.local.v2.u32 	[%rd700+8], {%r4852, %r4854};
	ld.local.u32 	%r4855, [%rd698+92];
	ld.local.u32 	%r4856, [%rd698+76];
	and.b32  	%r4857, %r4856, 1;
	ld.local.v2.u32 	{%r4858, %r4859}, [%rd700+16];
	add.s32 	%r4860, %r4858, %r4857;
	and.b32  	%r4861, %r4855, 1;
	add.s32 	%r4862, %r4859, %r4861;
	st.local.v2.u32 	[%rd700+16], {%r4860, %r4862};
	ld.local.u32 	%r4863, [%rd698+124];
	ld.local.u32 	%r4864, [%rd698+108];
	and.b32  	%r4865, %r4864, 1;
	ld.local.v2.u32 	{%r4866, %r4867}, [%rd700+24];
	add.s32 	%r4868, %r4866, %r4865;
	and.b32  	%r4869, %r4863, 1;
	add.s32 	%r4870, %r4867, %r4869;
	st.local.v2.u32 	[%rd700+24], {%r4868, %r4870};
	add.s32 	%r8210, %r8210, 4;
	setp.ne.s32 	%p630, %r8210, %r8211;
	@%p630 bra 	$L__BB0_831;
$L__BB0_832:
	setp.eq.s32 	%p631, %r653, 0;
	@%p631 bra 	$L__BB0_836;
	mul.wide.u32 	%rd701, %r8211, 32;
	add.s64 	%rd98, %rd10, %rd701;
	ld.local.u32 	%r4871, [%rd98+28];
	ld.local.u32 	%r4872, [%rd98+12];
	shl.b32 	%r4873, %r8211, 1;
	and.b32  	%r4874, %r4872, 1;
	mul.wide.u32 	%rd702, %r4873, 4;
	add.s64 	%rd703, %rd4, %rd702;
	ld.local.v2.u32 	{%r4875, %r4876}, [%rd703];
	add.s32 	%r4877, %r4875, %r4874;
	and.b32  	%r4878, %r4871, 1;
	add.s32 	%r4879, %r4876, %r4878;
	st.local.v2.u32 	[%rd703], {%r4877, %r4879};
	setp.eq.s32 	%p632, %r653, 1;
	@%p632 bra 	$L__BB0_836;
	add.s32 	%r4880, %r8211, 1;
	mul.wide.u32 	%rd704, %r4880, 32;
	add.s64 	%rd705, %rd58, %rd704;
	ld.local.u32 	%r4881, [%rd705+16];
	ld.local.u32 	%r4882, [%rd98+44];
	shl.b32 	%r4883, %r4880, 1;
	and.b32  	%r4884, %r4882, 1;
	mul.wide.u32 	%rd706, %r4883, 4;
	add.s64 	%rd707, %rd4, %rd706;
	ld.local.v2.u32 	{%r4885, %r4886}, [%rd707];
	add.s32 	%r4887, %r4885, %r4884;
	and.b32  	%r4888, %r4881, 1;
	add.s32 	%r4889, %r4886, %r4888;
	st.local.v2.u32 	[%rd707], {%r4887, %r4889};
	setp.eq.s32 	%p633, %r653, 2;
	@%p633 bra 	$L__BB0_836;
	add.s32 	%r4890, %r8211, 2;
	mul.wide.u32 	%rd708, %r4890, 32;
	add.s64 	%rd709, %rd58, %rd708;
	ld.local.u32 	%r4891, [%rd709+16];
	ld.local.u32 	%r4892, [%rd98+76];
	shl.b32 	%r4893, %r4890, 1;
	and.b32  	%r4894, %r4892, 1;
	mul.wide.u32 	%rd710, %r4893, 4;
	add.s64 	%rd711, %rd4, %rd710;
	ld.local.v2.u32 	{%r4895, %r4896}, [%rd711];
	add.s32 	%r4897, %r4895, %r4894;
	and.b32  	%r4898, %r4891, 1;
	add.s32 	%r4899, %r4896, %r4898;
	st.local.v2.u32 	[%rd711], {%r4897, %r4899};
$L__BB0_836:
	shl.b32 	%r671, %r525, 1;
	setp.eq.s32 	%p634, %r671, 0;
	@%p634 bra 	$L__BB0_848;
	and.b32  	%r672, %r671, 14;
	setp.lt.u32 	%p635, %r671, 16;
	mov.b32 	%r8214, 0;
	@%p635 bra 	$L__BB0_840;
	and.b32  	%r8214, %r671, -16;
	mov.b32 	%r8212, 0;
$L__BB0_839:
	.pragma "nounroll";
	mul.wide.u32 	%rd712, %r8212, 4;
	add.s64 	%rd713, %rd4, %rd712;
	ld.local.v2.u32 	{%r4902, %r4903}, [%rd713];
	setp.gt.u32 	%p636, %r4902, %r651;
	selp.u32 	%r4904, 1, 0, %p636;
	add.s64 	%rd714, %rd10, %rd712;
	st.local.u32 	[%rd714+96], %r4904;
	setp.gt.u32 	%p637, %r4903, %r651;
	selp.u32 	%r4905, 1, 0, %p637;
	st.local.u32 	[%rd714+100], %r4905;
	ld.local.v2.u32 	{%r4906, %r4907}, [%rd713+8];
	setp.gt.u32 	%p638, %r4906, %r651;
	selp.u32 	%r4908, 1, 0, %p638;
	st.local.u32 	[%rd714+104], %r4908;
	setp.gt.u32 	%p639, %r4907, %r651;
	selp.u32 	%r4909, 1, 0, %p639;
	st.local.u32 	[%rd714+108], %r4909;
	ld.local.v2.u32 	{%r4910, %r4911}, [%rd713+16];
	setp.gt.u32 	%p640, %r4910, %r651;
	selp.u32 	%r4912, 1, 0, %p640;
	st.local.u32 	[%rd714+112], %r4912;
	setp.gt.u32 	%p641, %r4911, %r651;
	selp.u32 	%r4913, 1, 0, %p641;
	st.local.u32 	[%rd714+116], %r4913;
	ld.local.v2.u32 	{%r4914, %r4915}, [%rd713+24];
	setp.gt.u32 	%p642, %r4914, %r651;
	selp.u32 	%r4916, 1, 0, %p642;
	st.local.u32 	[%rd714+120], %r4916;
	setp.gt.u32 	%p643, %r4915, %r651;
	selp.u32 	%r4917, 1, 0, %p643;
	st.local.u32 	[%rd714+124], %r4917;
	ld.local.v2.u32 	{%r4918, %r4919}, [%rd713+32];
	setp.gt.u32 	%p644, %r4918, %r651;
	selp.u32 	%r4920, 1, 0, %p644;
	st.local.u32 	[%rd714+128], %r4920;
	setp.gt.u32 	%p645, %r4919, %r651;
	selp.u32 	%r4921, 1, 0, %p645;
	st.local.u32 	[%rd714+132], %r4921;
	ld.local.v2.u32 	{%r4922, %r4923}, [%rd713+40];
	setp.gt.u32 	%p646, %r4922, %r651;
	selp.u32 	%r4924, 1, 0, %p646;
	st.local.u32 	[%rd714+136], %r4924;
	setp.gt.u32 	%p647, %r4923, %r651;
	selp.u32 	%r4925, 1, 0, %p647;
	st.local.u32 	[%rd714+140], %r4925;
	ld.local.v2.u32 	{%r4926, %r4927}, [%rd713+48];
	setp.gt.u32 	%p648, %r4926, %r651;
	selp.u32 	%r4928, 1, 0, %p648;
	st.local.u32 	[%rd714+144], %r4928;
	setp.gt.u32 	%p649, %r4927, %r651;
	selp.u32 	%r4929, 1, 0, %p649;
	st.local.u32 	[%rd714+148], %r4929;
	ld.local.v2.u32 	{%r4930, %r4931}, [%rd713+56];
	setp.gt.u32 	%p650, %r4930, %r651;
	selp.u32 	%r4932, 1, 0, %p650;
	st.local.u32 	[%rd714+152], %r4932;
	setp.gt.u32 	%p651, %r4931, %r651;
	selp.u32 	%r4933, 1, 0, %p651;
	st.local.u32 	[%rd714+156], %r4933;
	add.s32 	%r8212, %r8212, 16;
	setp.ne.s32 	%p652, %r8212, %r8214;
	@%p652 bra 	$L__BB0_839;
$L__BB0_840:
	setp.eq.s32 	%p653, %r672, 0;
	@%p653 bra 	$L__BB0_848;
	and.b32  	%r677, %r671, 6;
	setp.lt.u32 	%p654, %r672, 8;
	@%p654 bra 	$L__BB0_843;
	mul.wide.u32 	%rd715, %r8214, 4;
	add.s64 	%rd716, %rd4, %rd715;
	ld.local.u32 	%r4934, [%rd716];
	setp.gt.u32 	%p655, %r4934, %r651;
	selp.u32 	%r4935, 1, 0, %p655;
	add.s64 	%rd717, %rd10, %rd715;
	st.local.u32 	[%rd717+96], %r4935;
	ld.local.u32 	%r4936, [%rd716+4];
	setp.gt.u32 	%p656, %r4936, %r651;
	selp.u32 	%r4937, 1, 0, %p656;
	st.local.u32 	[%rd717+100], %r4937;
	ld.local.u32 	%r4938, [%rd716+8];
	setp.gt.u32 	%p657, %r4938, %r651;
	selp.u32 	%r4939, 1, 0, %p657;
	st.local.u32 	[%rd717+104], %r4939;
	ld.local.u32 	%r4940, [%rd716+12];
	setp.gt.u32 	%p658, %r4940, %r651;
	selp.u32 	%r4941, 1, 0, %p658;
	st.local.u32 	[%rd717+108], %r4941;
	ld.local.u32 	%r4942, [%rd716+16];
	setp.gt.u32 	%p659, %r4942, %r651;
	selp.u32 	%r4943, 1, 0, %p659;
	st.local.u32 	[%rd717+112], %r4943;
	ld.local.u32 	%r4944, [%rd716+20];
	setp.gt.u32 	%p660, %r4944, %r651;
	selp.u32 	%r4945, 1, 0, %p660;
	st.local.u32 	[%rd717+116], %r4945;
	ld.local.u32 	%r4946, [%rd716+24];
	setp.gt.u32 	%p661, %r4946, %r651;
	selp.u32 	%r4947, 1, 0, %p661;
	st.local.u32 	[%rd717+120], %r4947;
	ld.local.u32 	%r4948, [%rd716+28];
	setp.gt.u32 	%p662, %r4948, %r651;
	selp.u32 	%r4949, 1, 0, %p662;
	st.local.u32 	[%rd717+124], %r4949;
	add.s32 	%r8214, %r8214, 8;
$L__BB0_843:
	setp.eq.s32 	%p663, %r677, 0;
	@%p663 bra 	$L__BB0_848;
	setp.lt.u32 	%p664, %r677, 4;
	@%p664 bra 	$L__BB0_846;
	mul.wide.u32 	%rd718, %r8214, 4;
	add.s64 	%rd719, %rd4, %rd718;
	ld.local.u32 	%r4950, [%rd719];
	setp.gt.u32 	%p665, %r4950, %r651;
	selp.u32 	%r4951, 1, 0, %p665;
	add.s64 	%rd720, %rd10, %rd718;
	st.local.u32 	[%rd720+96], %r4951;
	ld.local.u32 	%r4952, [%rd719+4];
	setp.gt.u32 	%p666, %r4952, %r651;
	selp.u32 	%r4953, 1, 0, %p666;
	st.local.u32 	[%rd720+100], %r4953;
	ld.local.u32 	%r4954, [%rd719+8];
	setp.gt.u32 	%p667, %r4954, %r651;
	selp.u32 	%r4955, 1, 0, %p667;
	st.local.u32 	[%rd720+104], %r4955;
	ld.local.u32 	%r4956, [%rd719+12];
	setp.gt.u32 	%p668, %r4956, %r651;
	selp.u32 	%r4957, 1, 0, %p668;
	st.local.u32 	[%rd720+108], %r4957;
	add.s32 	%r8214, %r8214, 4;
$L__BB0_846:
	and.b32  	%r4958, %r525, 1;
	setp.eq.b32 	%p669, %r4958, 1;
	not.pred 	%p670, %p669;
	@%p670 bra 	$L__BB0_848;
	mul.wide.u32 	%rd721, %r8214, 4;
	add.s64 	%rd722, %rd4, %rd721;
	ld.local.u32 	%r4959, [%rd722];
	setp.gt.u32 	%p671, %r4959, %r651;
	selp.u32 	%r4960, 1, 0, %p671;
	add.s64 	%rd723, %rd10, %rd721;
	st.local.u32 	[%rd723+96], %r4960;
	ld.local.u32 	%r4961, [%rd722+4];
	setp.gt.u32 	%p672, %r4961, %r651;
	selp.u32 	%r4962, 1, 0, %p672;
	st.local.u32 	[%rd723+100], %r4962;
$L__BB0_848:
	ld.const.u8 	%r4963, [%rd93];
	setp.ne.s32 	%p673, %r8203, %r4963;
	@%p673 bra 	$L__BB0_850;
	ld.local.u8 	%r4964, [%rd11];
	not.b32 	%r4965, %r4964;
	add.s32 	%r4966, %r8158, %r4965;
	st.local.u8 	[%rd11], %r4966;
$L__BB0_850:
	ld.const.u8 	%r4967, [%rd93+1];
	setp.ne.s32 	%p674, %r8203, %r4967;
	@%p674 bra 	$L__BB0_852;
	ld.local.u8 	%r4968, [%rd11+1];
	not.b32 	%r4969, %r4968;
	add.s32 	%r4970, %r8158, %r4969;
	st.local.u8 	[%rd11+1], %r4970;
$L__BB0_852:
	ld.const.u8 	%r4971, [%rd93+2];
	setp.ne.s32 	%p675, %r8203, %r4971;
	@%p675 bra 	$L__BB0_854;
	ld.local.u8 	%r4972, [%rd11+2];
	not.b32 	%r4973, %r4972;
	add.s32 	%r4974, %r8158, %r4973;
	st.local.u8 	[%rd11+2], %r4974;
$L__BB0_854:
	ld.const.u8 	%r4975, [%rd93+3];
	setp.ne.s32 	%p676, %r8203, %r4975;
	@%p676 bra 	$L__BB0_856;
	ld.local.u8 	%r4976, [%rd11+3];
	not.b32 	%r4977, %r4976;
	add.s32 	%r4978, %r8158, %r4977;
	st.local.u8 	[%rd11+3], %r4978;
$L__BB0_856:
	ld.const.u8 	%r4979, [%rd93+4];
	setp.ne.s32 	%p677, %r8203, %r4979;
	@%p677 bra 	$L__BB0_858;
	ld.local.u8 	%r4980, [%rd11+4];
	not.b32 	%r4981, %r4980;
	add.s32 	%r4982, %r8158, %r4981;
	st.local.u8 	[%rd11+4], %r4982;
$L__BB0_858:
	ld.const.u8 	%r4983, [%rd93+5];
	setp.ne.s32 	%p678, %r8203, %r4983;
	@%p678 bra 	$L__BB0_860;
	ld.local.u8 	%r4984, [%rd11+5];
	not.b32 	%r4985, %r4984;
	add.s32 	%r4986, %r8158, %r4985;
	st.local.u8 	[%rd11+5], %r4986;
$L__BB0_860:
	ld.const.u8 	%r4987, [%rd93+6];
	setp.ne.s32 	%p679, %r8203, %r4987;
	@%p679 bra 	$L__BB0_862;
	ld.local.u8 	%r4988, [%rd11+6];
	not.b32 	%r4989, %r4988;
	add.s32 	%r4990, %r8158, %r4989;
	st.local.u8 	[%rd11+6], %r4990;
$L__BB0_862:
	ld.const.u8 	%r4991, [%rd93+7];
	setp.ne.s32 	%p680, %r8203, %r4991;
	@%p680 bra 	$L__BB0_864;
	ld.local.u8 	%r4992, [%rd11+7];
	not.b32 	%r4993, %r4992;
	add.s32 	%r4994, %r8158, %r4993;
	st.local.u8 	[%rd11+7], %r4994;
$L__BB0_864:
	ld.const.u8 	%r4995, [%rd93+8];
	setp.ne.s32 	%p681, %r8203, %r4995;
	@%p681 bra 	$L__BB0_866;
	ld.local.u8 	%r4996, [%rd11+8];
	not.b32 	%r4997, %r4996;
	add.s32 	%r4998, %r8158, %r4997;
	st.local.u8 	[%rd11+8], %r4998;
$L__BB0_866:
	ld.const.u8 	%r4999, [%rd93+9];
	setp.ne.s32 	%p682, %r8203, %r4999;
	@%p682 bra 	$L__BB0_868;
	ld.local.u8 	%r5000, [%rd11+9];
	not.b32 	%r5001, %r5000;
	add.s32 	%r5002, %r8158, %r5001;
	st.local.u8 	[%rd11+9], %r5002;
$L__BB0_868:
	ld.const.u8 	%r5003, [%rd93+10];
	setp.ne.s32 	%p683, %r8203, %r5003;
	@%p683 bra 	$L__BB0_870;
	ld.local.u8 	%r5004, [%rd11+10];
	not.b32 	%r5005, %r5004;
	add.s32 	%r5006, %r8158, %r5005;
	st.local.u8 	[%rd11+10], %r5006;
$L__BB0_870:
	ld.const.u8 	%r5007, [%rd93+11];
	setp.ne.s32 	%p684, %r8203, %r5007;
	@%p684 bra 	$L__BB0_872;
	ld.local.u8 	%r5008, [%rd11+11];
	not.b32 	%r5009, %r5008;
	add.s32 	%r5010, %r8158, %r5009;
	st.local.u8 	[%rd11+11], %r5010;
$L__BB0_872:
	ld.const.u8 	%r5011, [%rd93+12];
	setp.ne.s32 	%p685, %r8203, %r5011;
	@%p685 bra 	$L__BB0_874;
	ld.local.u8 	%r5012, [%rd11+12];
	not.b32 	%r5013, %r5012;
	add.s32 	%r5014, %r8158, %r5013;
	st.local.u8 	[%rd11+12], %r5014;
$L__BB0_874:
	ld.const.u8 	%r5015, [%rd93+13];
	setp.ne.s32 	%p686, %r8203, %r5015;
	@%p686 bra 	$L__BB0_876;
	ld.local.u8 	%r5016, [%rd11+13];
	not.b32 	%r5017, %r5016;
	add.s32 	%r5018, %r8158, %r5017;
	st.local.u8 	[%rd11+13], %r5018;
$L__BB0_876:
	ld.const.u8 	%r5019, [%rd93+14];
	setp.ne.s32 	%p687, %r8203, %r5019;
	@%p687 bra 	$L__BB0_878;
	ld.local.u8 	%r5020, [%rd11+14];
	not.b32 	%r5021, %r5020;
	add.s32 	%r5022, %r8158, %r5021;
	st.local.u8 	[%rd11+14], %r5022;
$L__BB0_878:
	ld.const.u8 	%r5023, [%rd93+15];
	setp.ne.s32 	%p688, %r8203, %r5023;
	@%p688 bra 	$L__BB0_970;
	ld.local.u8 	%r5024, [%rd11+15];
	not.b32 	%r5025, %r5024;
	add.s32 	%r5026, %r8158, %r5025;
	st.local.u8 	[%rd11+15], %r5026;
	bra.uni 	$L__BB0_970;
$L__BB0_880:
	ld.const.u32 	%r530, [%rd16+20];
	add.s32 	%r531, %r530, -1;
	mul.wide.u32 	%rd819, %r531, 1024;
	mov.u64 	%rd820, Partition_table;
	add.s64 	%rd821, %rd820, %rd819;
	mul.wide.u32 	%rd822, %r7964, 16;
	add.s64 	%rd84, %rd821, %rd822;
	add.s32 	%r532, %r8158, -1;
	and.b32  	%r533, %r8158, 3;
	and.b32  	%r534, %r8158, -4;
	and.b32  	%r535, %r8158, 1;
	mov.b32 	%r8247, 0;
	mov.u32 	%r8160, %r8247;
$L__BB0_881:
	setp.eq.s32 	%p784, %r8158, 0;
	cvt.u64.u32 	%rd85, %r8160;
	mul.wide.u32 	%rd823, %r8160, 4;
	add.s64 	%rd824, %rd14, %rd823;
	ld.local.u32 	%r5499, [%rd824];
	bfe.u32 	%r538, %r5499, 0, 8;
	bfe.u32 	%r539, %r5499, 8, 8;
	bfe.u32 	%r540, %r5499, 16, 8;
	bfe.u32 	%r541, %r5499, 24, 8;
	mov.b16 	%rs2058, 255;
	mov.b32 	%r8164, -1;
	@%p784 bra 	$L__BB0_891;
	setp.lt.u32 	%p785, %r532, 3;
	add.s64 	%rd825, %rd84, %rd85;
	ld.const.u8 	%r5503, [%rd825];
	mul.wide.u32 	%rd826, %r5503, 32;
	add.s64 	%rd827, %rd6, %rd826;
	ld.local.v4.u32 	{%r542, %r543, %r544, %r545}, [%rd827];
	ld.local.v4.u32 	{%r546, %r547, %r548, %r549}, [%rd827+16];
	mov.b32 	%r8165, -1;
	mov.b32 	%r8171, 0;
	mov.u32 	%r8164, %r8165;
	@%p785 bra 	$L__BB0_885;
	mov.b32 	%r8165, -1;
	mov.b32 	%r8161, 0;
$L__BB0_884:
	.pragma "nounroll";
	add.s32 	%r5506, %r8161, %r8156;
	cvt.u64.u32 	%rd828, %r5506;
	mov.u64 	%rd829, Palette_weights;
	add.s64 	%rd830, %rd829, %rd828;
	ld.const.u8 	%r5507, [%rd830];
	sub.s32 	%r5508, 64, %r5507;
	mul.lo.s32 	%r5509, %r5508, %r542;
	mad.lo.s32 	%r5510, %r546, %r5507, %r5509;
	add.s32 	%r5511, %r5510, 32;
	shr.u32 	%r5512, %r5511, 6;
	mul.lo.s32 	%r5513, %r547, %r5507;
	mad.lo.s32 	%r5514, %r543, %r5508, %r5513;
	add.s32 	%r5515, %r5514, 32;
	shr.u32 	%r5516, %r5515, 6;
	mul.lo.s32 	%r5517, %r548, %r5507;
	mad.lo.s32 	%r5518, %r544, %r5508, %r5517;
	add.s32 	%r5519, %r5518, 32;
	shr.u32 	%r5520, %r5519, 6;
	mul.lo.s32 	%r5521, %r549, %r5507;
	mad.lo.s32 	%r5522, %r545, %r5508, %r5521;
	add.s32 	%r5523, %r5522, 32;
	shr.u32 	%r5524, %r5523, 6;
	sub.s32 	%r5525, %r538, %r5512;
	sub.s32 	%r5526, %r539, %r5516;
	sub.s32 	%r5527, %r540, %r5520;
	sub.s32 	%r5528, %r541, %r5524;
	mul.lo.s32 	%r5529, %r5525, %r5525;
	mad.lo.s32 	%r5530, %r5526, %r5526, %r5529;
	mad.lo.s32 	%r5531, %r5527, %r5527, %r5530;
	mad.lo.s32 	%r5532, %r5528, %r5528, %r5531;
	setp.lt.u32 	%p786, %r5532, %r8164;
	min.u32 	%r5533, %r5532, %r8164;
	selp.b32 	%r5534, %r8161, %r8165, %p786;
	add.s32 	%r5535, %r8161, 1;
	add.s32 	%r5536, %r5506, 1;
	cvt.u64.u32 	%rd831, %r5536;
	add.s64 	%rd832, %rd829, %rd831;
	ld.const.u8 	%r5537, [%rd832];
	sub.s32 	%r5538, 64, %r5537;
	mul.lo.s32 	%r5539, %r5538, %r542;
	mad.lo.s32 	%r5540, %r546, %r5537, %r5539;
	add.s32 	%r5541, %r5540, 32;
	shr.u32 	%r5542, %r5541, 6;
	mul.lo.s32 	%r5543, %r547, %r5537;
	mad.lo.s32 	%r5544, %r543, %r5538, %r5543;
	add.s32 	%r5545, %r5544, 32;
	shr.u32 	%r5546, %r5545, 6;
	mul.lo.s32 	%r5547, %r548, %r5537;
	mad.lo.s32 	%r5548, %r544, %r5538, %r5547;
	add.s32 	%r5549, %r5548, 32;
	shr.u32 	%r5550, %r5549, 6;
	mul.lo.s32 	%r5551, %r549, %r5537;
	mad.lo.s32 	%r5552, %r545, %r5538, %r5551;
	add.s32 	%r5553, %r5552, 32;
	shr.u32 	%r5554, %r5553, 6;
	sub.s32 	%r5555, %r538, %r5542;
	sub.s32 	%r5556, %r539, %r5546;
	sub.s32 	%r5557, %r540, %r5550;
	sub.s32 	%r5558, %r541, %r5554;
	mul.lo.s32 	%r5559, %r5555, %r5555;
	mad.lo.s32 	%r5560, %r5556, %r5556, %r5559;
	mad.lo.s32 	%r5561, %r5557, %r5557, %r5560;
	mad.lo.s32 	%r5562, %r5558, %r5558, %r5561;
	setp.lt.u32 	%p787, %r5562, %r5533;
	min.u32 	%r5563, %r5562, %r5533;
	selp.b32 	%r5564, %r5535, %r5534, %p787;
	add.s32 	%r5565, %r8161, 2;
	add.s32 	%r5566, %r5506, 2;
	cvt.u64.u32 	%rd833, %r5566;
	add.s64 	%rd834, %rd829, %rd833;
	ld.const.u8 	%r5567, [%rd834];
	sub.s32 	%r5568, 64, %r5567;
	mul.lo.s32 	%r5569, %r5568, %r542;
	mad.lo.s32 	%r5570, %r546, %r5567, %r5569;
	add.s32 	%r5571, %r5570, 32;
	shr.u32 	%r5572, %r5571, 6;
	mul.lo.s32 	%r5573, %r547, %r5567;
	mad.lo.s32 	%r5574, %r543, %r5568, %r5573;
	add.s32 	%r5575, %r5574, 32;
	shr.u32 	%r5576, %r5575, 6;
	mul.lo.s32 	%r5577, %r548, %r5567;
	mad.lo.s32 	%r5578, %r544, %r5568, %r5577;
	add.s32 	%r5579, %r5578, 32;
	shr.u32 	%r5580, %r5579, 6;
	mul.lo.s32 	%r5581, %r549, %r5567;
	mad.lo.s32 	%r5582, %r545, %r5568, %r5581;
	add.s32 	%r5583, %r5582, 32;
	shr.u32 	%r5584, %r5583, 6;
	sub.s32 	%r5585, %r538, %r5572;
	sub.s32 	%r5586, %r539, %r5576;
	sub.s32 	%r5587, %r540, %r5580;
	sub.s32 	%r5588, %r541, %r5584;
	mul.lo.s32 	%r5589, %r5585, %r5585;
	mad.lo.s32 	%r5590, %r5586, %r5586, %r5589;
	mad.lo.s32 	%r5591, %r5587, %r5587, %r5590;
	mad.lo.s32 	%r5592, %r5588, %r5588, %r5591;
	setp.lt.u32 	%p788, %r5592, %r5563;
	min.u32 	%r5593, %r5592, %r5563;
	selp.b32 	%r5594, %r5565, %r5564, %p788;
	add.s32 	%r5595, %r8161, 3;
	add.s32 	%r5596, %r5506, 3;
	cvt.u64.u32 	%rd835, %r5596;
	add.s64 	%rd836, %rd829, %rd835;
	ld.const.u8 	%r5597, [%rd836];
	sub.s32 	%r5598, 64, %r5597;
	mul.lo.s32 	%r5599, %r5598, %r542;
	mad.lo.s32 	%r5600, %r546, %r5597, %r5599;
	add.s32 	%r5601, %r5600, 32;
	shr.u32 	%r5602, %r5601, 6;
	mul.lo.s32 	%r5603, %r547, %r5597;
	mad.lo.s32 	%r5604, %r543, %r5598, %r5603;
	add.s32 	%r5605, %r5604, 32;
	shr.u32 	%r5606, %r5605, 6;
	mul.lo.s32 	%r5607, %r548, %r5597;
	mad.lo.s32 	%r5608, %r544, %r5598, %r5607;
	add.s32 	%r5609, %r5608, 32;
	shr.u32 	%r5610, %r5609, 6;
	mul.lo.s32 	%r5611, %r549, %r5597;
	mad.lo.s32 	%r5612, %r545, %r5598, %r5611;
	add.s32 	%r5613, %r5612, 32;
	shr.u32 	%r5614, %r5613, 6;
	sub.s32 	%r5615, %r538, %r5602;
	sub.s32 	%r5616, %r539, %r5606;
	sub.s32 	%r5617, %r540, %r5610;
	sub.s32 	%r5618, %r541, %r5614;
	mul.lo.s32 	%r5619, %r5615, %r5615;
	mad.lo.s32 	%r5620, %r5616, %r5616, %r5619;
	mad.lo.s32 	%r5621, %r5617, %r5617, %r5620;
	mad.lo.s32 	%r5622, %r5618, %r5618, %r5621;
	setp.lt.u32 	%p789, %r5622, %r5593;
	min.u32 	%r8164, %r5622, %r5593;
	selp.b32 	%r8165, %r5595, %r5594, %p789;
	add.s32 	%r8161, %r8161, 4;
	setp.ne.s32 	%p790, %r8161, %r534;
	mov.u32 	%r8171, %r534;
	@%p790 bra 	$L__BB0_884;
$L__BB0_885:
	setp.eq.s32 	%p791, %r533, 0;
	@%p791 bra 	$L__BB0_890;
	setp.eq.s32 	%p792, %r533, 1;
	@%p792 bra 	$L__BB0_888;
	add.s32 	%r5624, %r8171, %r8156;
	cvt.u64.u32 	%rd837, %r5624;
	mov.u64 	%rd838, Palette_weights;
	add.s64 	%rd839, %rd838, %rd837;
	ld.const.u8 	%r5625, [%rd839];
	sub.s32 	%r5626, 64, %r5625;
	mul.lo.s32 	%r5627, %r5626, %r542;
	mad.lo.s32 	%r5628, %r546, %r5625, %r5627;
	add.s32 	%r5629, %r5628, 32;
	shr.u32 	%r5630, %r5629, 6;
	mul.lo.s32 	%r5631, %r547, %r5625;
	mad.lo.s32 	%r5632, %r543, %r5626, %r5631;
	add.s32 	%r5633, %r5632, 32;
	shr.u32 	%r5634, %r5633, 6;
	mul.lo.s32 	%r5635, %r548, %r5625;
	mad.lo.s32 	%r5636, %r544, %r5626, %r5635;
	add.s32 	%r5637, %r5636, 32;
	shr.u32 	%r5638, %r5637, 6;
	mul.lo.s32 	%r5639, %r549, %r5625;
	mad.lo.s32 	%r5640, %r545, %r5626, %r5639;
	add.s32 	%r5641, %r5640, 32;
	shr.u32 	%r5642, %r5641, 6;
	sub.s32 	%r5643, %r538, %r5630;
	sub.s32 	%r5644, %r539, %r5634;
	sub.s32 	%r5645, %r540, %r5638;
	sub.s32 	%r5646, %r541, %r5642;
	mul.lo.s32 	%r5647, %r5643, %r5643;
	mad.lo.s32 	%r5648, %r5644, %r5644, %r5647;
	mad.lo.s32 	%r5649, %r5645, %r5645, %r5648;
	mad.lo.s32 	%r5650, %r5646, %r5646, %r5649;
	setp.lt.u32 	%p793, %r5650, %r8164;
	min.u32 	%r5651, %r5650, %r8164;
	selp.b32 	%r5652, %r8171, %r8165, %p793;
	add.s32 	%r5653, %r8171, 1;
	add.s32 	%r5654, %r5624, 1;
	cvt.u64.u32 	%rd840, %r5654;
	add.s64 	%rd841, %rd838, %rd840;
	ld.const.u8 	%r5655, [%rd841];
	sub.s32 	%r5656, 64, %r5655;
	mul.lo.s32 	%r5657, %r5656, %r542;
	mad.lo.s32 	%r5658, %r546, %r5655, %r5657;
	add.s32 	%r5659, %r5658, 32;
	shr.u32 	%r5660, %r5659, 6;
	mul.lo.s32 	%r5661, %r547, %r5655;
	mad.lo.s32 	%r5662, %r543, %r5656, %r5661;
	add.s32 	%r5663, %r5662, 32;
	shr.u32 	%r5664, %r5663, 6;
	mul.lo.s32 	%r5665, %r548, %r5655;
	mad.lo.s32 	%r5666, %r544, %r5656, %r5665;
	add.s32 	%r5667, %r5666, 32;
	shr.u32 	%r5668, %r5667, 6;
	mul.lo.s32 	%r5669, %r549, %r5655;
	mad.lo.s32 	%r5670, %r545, %r5656, %r5669;
	add.s32 	%r5671, %r5670, 32;
	shr.u32 	%r5672, %r5671, 6;
	sub.s32 	%r5673, %r538, %r5660;
	sub.s32 	%r5674, %r539, %r5664;
	sub.s32 	%r5675, %r540, %r5668;
	sub.s32 	%r5676, %r541, %r5672;
	mul.lo.s32 	%r5677, %r5673, %r5673;
	mad.lo.s32 	%r5678, %r5674, %r5674, %r5677;
	mad.lo.s32 	%r5679, %r5675, %r5675, %r5678;
	mad.lo.s32 	%r5680, %r5676, %r5676, %r5679;
	setp.lt.u32 	%p794, %r5680, %r5651;
	min.u32 	%r8164, %r5680, %r5651;
	selp.b32 	%r8165, %r5653, %r5652, %p794;
	add.s32 	%r8171, %r8171, 2;
$L__BB0_888:
	setp.eq.s32 	%p795, %r535, 0;
	@%p795 bra 	$L__BB0_890;
	add.s32 	%r5681, %r8171, %r8156;
	cvt.u64.u32 	%rd842, %r5681;
	mov.u64 	%rd843, Palette_weights;
	add.s64 	%rd844, %rd843, %rd842;
	ld.const.u8 	%r5682, [%rd844];
	sub.s32 	%r5683, 64, %r5682;
	mul.lo.s32 	%r5684, %r5683, %r542;
	mad.lo.s32 	%r5685, %r546, %r5682, %r5684;
	add.s32 	%r5686, %r5685, 32;
	shr.u32 	%r5687, %r5686, 6;
	mul.lo.s32 	%r5688, %r547, %r5682;
	mad.lo.s32 	%r5689, %r543, %r5683, %r5688;
	add.s32 	%r5690, %r5689, 32;
	shr.u32 	%r5691, %r5690, 6;
	mul.lo.s32 	%r5692, %r548, %r5682;
	mad.lo.s32 	%r5693, %r544, %r5683, %r5692;
	add.s32 	%r5694, %r5693, 32;
	shr.u32 	%r5695, %r5694, 6;
	mul.lo.s32 	%r5696, %r549, %r5682;
	mad.lo.s32 	%r5697, %r545, %r5683, %r5696;
	add.s32 	%r5698, %r5697, 32;
	shr.u32 	%r5699, %r5698, 6;
	sub.s32 	%r5700, %r538, %r5687;
	sub.s32 	%r5701, %r539, %r5691;
	sub.s32 	%r5702, %r540, %r5695;
	sub.s32 	%r5703, %r541, %r5699;
	mul.lo.s32 	%r5704, %r5700, %r5700;
	mad.lo.s32 	%r5705, %r5701, %r5701, %r5704;
	mad.lo.s32 	%r5706, %r5702, %r5702, %r5705;
	mad.lo.s32 	%r5707, %r5703, %r5703, %r5706;
	setp.lt.u32 	%p796, %r5707, %r8164;
	min.u32 	%r8164, %r5707, %r8164;
	selp.b32 	%r8165, %r8171, %r8165, %p796;
$L__BB0_890:
	cvt.u16.u32 	%rs2058, %r8165;
$L__BB0_891:
	cvt.u64.u32 	%rd845, %r8160;
	add.s64 	%rd846, %rd11, %rd845;
	st.local.u8 	[%rd846], %rs2058;
	add.s64 	%rd847, %rd12, %rd845;
	st.local.u8 	[%rd847], %rs2058;
	add.s32 	%r8247, %r8164, %r8247;
	add.s32 	%r8160, %r8160, 1;
	setp.ne.s32 	%p797, %r8160, 16;
	@%p797 bra 	$L__BB0_881;
	setp.eq.s32 	%p798, %r530, 0;
	mov.b32 	%r8246, 0;
	@%p798 bra 	$L__BB0_1059;
	mul.wide.u32 	%rd848, %r531, 192;
	mov.u64 	%rd849, Anchor_table;
	add.s64 	%rd850, %rd849, %rd848;
	mul.wide.u32 	%rd851, %r7964, 3;
	add.s64 	%rd86, %rd850, %rd851;
	mul.wide.u32 	%rd852, %r7964, 16;
	mov.u64 	%rd853, Partition_table;
	add.s64 	%rd854, %rd853, %rd852;
	mul.wide.u32 	%rd855, %r531, 1024;
	add.s64 	%rd87, %rd854, %rd855;
	shr.u32 	%r576, %r8158, 1;
	mov.b32 	%r8177, 0;
$L__BB0_894:
	cvt.u64.u32 	%rd856, %r8177;
	add.s64 	%rd857, %rd86, %rd856;
	ld.const.u8 	%rd858, [%rd857];
	add.s64 	%rd859, %rd11, %rd858;
	ld.local.u8 	%r5710, [%rd859];
	and.b32  	%r5711, %r576, %r5710;
	setp.eq.s32 	%p799, %r5711, 0;
	@%p799 bra 	$L__BB0_969;
	mul.wide.u32 	%rd860, %r8177, 32;
	add.s64 	%rd861, %rd10, %rd860;
	ld.local.u32 	%r5712, [%rd861];
	ld.local.u32 	%r5713, [%rd861+4];
	ld.local.u32 	%r5714, [%rd861+8];
	ld.local.u32 	%r5715, [%rd861+16];
	st.local.u32 	[%rd861], %r5715;
	ld.local.u32 	%r5716, [%rd861+20];
	st.local.u32 	[%rd861+4], %r5716;
	ld.local.u32 	%r5717, [%rd861+24];
	st.local.u32 	[%rd861+8], %r5717;
	st.local.u32 	[%rd861+16], %r5712;
	st.local.u32 	[%rd861+20], %r5713;
	st.local.u32 	[%rd861+24], %r5714;
	ld.local.u32 	%r5718, [%rd861+12];
	ld.local.u32 	%r5719, [%rd861+28];
	st.local.u32 	[%rd861+12], %r5719;
	st.local.u32 	[%rd861+28], %r5718;
	ld.const.u32 	%r5720, [%rd16+36];
	setp.ne.s32 	%p800, %r5720, 2;
	@%p800 bra 	$L__BB0_937;
	ld.const.u32 	%r578, [%rd16];
	setp.lt.u32 	%p801, %r578, 4;
	selp.b32 	%r579, 1, 2, %p801;
	mov.b32 	%r8179, 0;
	st.local.v2.u32 	[%rd5], {%r8179, %r8179};
	st.local.v2.u32 	[%rd5+8], {%r8179, %r8179};
	st.local.v2.u32 	[%rd5+16], {%r8179, %r8179};
	max.u32 	%r580, %r530, 1;
	and.b32  	%r581, %r580, 3;
	setp.lt.u32 	%p802, %r530, 4;
	@%p802 bra 	$L__BB0_899;
	and.b32  	%r8179, %r580, -4;
	mov.b32 	%r8178, 0;
$L__BB0_898:
	mul.wide.u32 	%rd862, %r8178, 32;
	add.s64 	%rd863, %rd10, %rd862;
	ld.local.u32 	%r5723, [%rd863+16];
	ld.local.u32 	%r5724, [%rd863];
	shl.b32 	%r5725, %r8178, 1;
	and.b32  	%r5726, %r5724, 1;
	mul.wide.u32 	%rd864, %r5725, 4;
	add.s64 	%rd865, %rd5, %rd864;
	ld.local.v2.u32 	{%r5727, %r5728}, [%rd865];
	add.s32 	%r5729, %r5727, %r5726;
	and.b32  	%r5730, %r5723, 1;
	add.s32 	%r5731, %r5728, %r5730;
	st.local.v2.u32 	[%rd865], {%r5729, %r5731};
	ld.local.u32 	%r5732, [%rd863+48];
	ld.local.u32 	%r5733, [%rd863+32];
	and.b32  	%r5734, %r5733, 1;
	ld.local.v2.u32 	{%r5735, %r5736}, [%rd865+8];
	add.s32 	%r5737, %r5735, %r5734;
	and.b32  	%r5738, %r5732, 1;
	add.s32 	%r5739, %r5736, %r5738;
	st.local.v2.u32 	[%rd865+8], {%r5737, %r5739};
	ld.local.u32 	%r5740, [%rd863+80];
	ld.local.u32 	%r5741, [%rd863+64];
	and.b32  	%r5742, %r5741, 1;
	ld.local.v2.u32 	{%r5743, %r5744}, [%rd865+16];
	add.s32 	%r5745, %r5743, %r5742;
	and.b32  	%r5746, %r5740, 1;
	add.s32 	%r5747, %r5744, %r5746;
	st.local.v2.u32 	[%rd865+16], {%r5745, %r5747};
	ld.local.u32 	%r5748, [%rd863+112];
	ld.local.u32 	%r5749, [%rd863+96];
	and.b32  	%r5750, %r5749, 1;
	ld.local.v2.u32 	{%r5751, %r5752}, [%rd865+24];
	add.s32 	%r5753, %r5751, %r5750;
	and.b32  	%r5754, %r5748, 1;
	add.s32 	%r5755, %r5752, %r5754;
	st.local.v2.u32 	[%rd865+24], {%r5753, %r5755};
	add.s32 	%r8178, %r8178, 4;
	setp.ne.s32 	%p803, %r8178, %r8179;
	@%p803 bra 	$L__BB0_898;
$L__BB0_899:
	setp.eq.s32 	%p804, %r581, 0;
	@%p804 bra 	$L__BB0_903;
	mul.wide.u32 	%rd866, %r8179, 32;
	add.s64 	%rd88, %rd10, %rd866;
	ld.local.u32 	%r5756, [%rd88+16];
	ld.local.u32 	%r5757, [%rd88];
	shl.b32 	%r586, %r8179, 1;
	and.b32  	%r5758, %r5757, 1;
	mul.wide.u32 	%rd867, %r586, 4;
	add.s64 	%rd868, %rd5, %rd867;
	ld.local.v2.u32 	{%r5759, %r5760}, [%rd868];
	add.s32 	%r5761, %r5759, %r5758;
	and.b32  	%r5762, %r5756, 1;
	add.s32 	%r5763, %r5760, %r5762;
	st.local.v2.u32 	[%rd868], {%r5761, %r5763};
	setp.eq.s32 	%p805, %r581, 1;
	@%p805 bra 	$L__BB0_903;
	ld.local.u32 	%r5764, [%rd88+48];
	ld.local.u32 	%r5765, [%rd88+32];
	add.s32 	%r5766, %r586, 2;
	and.b32  	%r5767, %r5765, 1;
	mul.wide.u32 	%rd869, %r5766, 4;
	add.s64 	%rd870, %rd5, %rd869;
	ld.local.v2.u32 	{%r5768, %r5769}, [%rd870];
	add.s32 	%r5770, %r5768, %r5767;
	and.b32  	%r5771, %r5764, 1;
	add.s32 	%r5772, %r5769, %r5771;
	st.local.v2.u32 	[%rd870], {%r5770, %r5772};
	setp.eq.s32 	%p806, %r581, 2;
	@%p806 bra 	$L__BB0_903;
	ld.local.u32 	%r5773, [%rd88+80];
	ld.local.u32 	%r5774, [%rd88+64];
	add.s32 	%r5775, %r586, 4;
	and.b32  	%r5776, %r5774, 1;
	mul.wide.u32 	%rd871, %r5775, 4;
	add.s64 	%rd872, %rd5, %rd871;
	ld.local.v2.u32 	{%r5777, %r5778}, [%rd872];
	add.s32 	%r5779, %r5777, %r5776;
	and.b32  	%r5780, %r5773, 1;
	add.s32 	%r5781, %r5778, %r5780;
	st.local.v2.u32 	[%rd872], {%r5779, %r5781};
$L__BB0_903:
	setp.lt.u32 	%p807, %r530, 4;
	mov.b32 	%r8181, 0;
	@%p807 bra 	$L__BB0_906;
	and.b32  	%r8181, %r580, -4;
	mov.b32 	%r8180, 0;
$L__BB0_905:
	mul.wide.u32 	%rd873, %r8180, 32;
	add.s64 	%rd874, %rd10, %rd873;
	ld.local.u32 	%r5784, [%rd874+20];
	ld.local.u32 	%r5785, [%rd874+4];
	shl.b32 	%r5786, %r8180, 1;
	and.b32  	%r5787, %r5785, 1;
	mul.wide.u32 	%rd875, %r5786, 4;
	add.s64 	%rd876, %rd5, %rd875;
	ld.local.v2.u32 	{%r5788, %r5789}, [%rd876];
	add.s32 	%r5790, %r5788, %r5787;
	and.b32  	%r5791, %r5784, 1;
	add.s32 	%r5792, %r5789, %r5791;
	st.local.v2.u32 	[%rd876], {%r5790, %r5792};
	ld.local.u32 	%r5793, [%rd874+52];
	ld.local.u32 	%r5794, [%rd874+36];
	and.b32  	%r5795, %r5794, 1;
	ld.local.v2.u32 	{%r5796, %r5797}, [%rd876+8];
	add.s32 	%r5798, %r5796, %r5795;
	and.b32  	%r5799, %r5793, 1;
	add.s32 	%r5800, %r5797, %r5799;
	st.local.v2.u32 	[%rd876+8], {%r5798, %r5800};
	ld.local.u32 	%r5801, [%rd874+84];
	ld.local.u32 	%r5802, [%rd874+68];
	and.b32  	%r5803, %r5802, 1;
	ld.local.v2.u32 	{%r5804, %r5805}, [%rd876+16];
	add.s32 	%r5806, %r5804, %r5803;
	and.b32  	%r5807, %r5801, 1;
	add.s32 	%r5808, %r5805, %r5807;
	st.local.v2.u32 	[%rd876+16], {%r5806, %r5808};
	ld.local.u32 	%r5809, [%rd874+116];
	ld.local.u32 	%r5810, [%rd874+100];
	and.b32  	%r5811, %r5810, 1;
	ld.local.v2.u32 	{%r5812, %r5813}, [%rd876+24];
	add.s32 	%r5814, %r5812, %r5811;
	and.b32  	%r5815, %r5809, 1;
	add.s32 	%r5816, %r5813, %r5815;
	st.local.v2.u32 	[%rd876+24], {%r5814, %r5816};
	add.s32 	%r8180, %r8180, 4;
	setp.ne.s32 	%p808, %r8180, %r8181;
	@%p808 bra 	$L__BB0_905;
$L__BB0_906:
	setp.eq.s32 	%p809, %r581, 0;
	@%p809 bra 	$L__BB0_910;
	mul.wide.u32 	%rd877, %r8181, 32;
	add.s64 	%rd89, %rd10, %rd877;
	ld.local.u32 	%r5817, [%rd89+20];
	ld.local.u32 	%r5818, [%rd89+4];
	shl.b32 	%r5819, %r8181, 1;
	and.b32  	%r5820, %r5818, 1;
	mul.wide.u32 	%rd878, %r5819, 4;
	add.s64 	%rd879, %rd5, %rd878;
	ld.local.v2.u32 	{%r5821, %r5822}, [%rd879];
	add.s32 	%r5823, %r5821, %r5820;
	and.b32  	%r5824, %r5817, 1;
	add.s32 	%r5825, %r5822, %r5824;
	st.local.v2.u32 	[%rd879], {%r5823, %r5825};
	setp.eq.s32 	%p810, %r581, 1;
	@%p810 bra 	$L__BB0_910;
	add.s32 	%r5826, %r8181, 1;
	mul.wide.u32 	%rd880, %r5826, 32;
	add.s64 	%rd881, %rd57, %rd880;
	ld.local.u32 	%r5827, [%rd881+16];
	ld.local.u32 	%r5828, [%rd89+36];
	shl.b32 	%r5829, %r5826, 1;
	and.b32  	%r5830, %r5828, 1;
	mul.wide.u32 	%rd882, %r5829, 4;
	add.s64 	%rd883, %rd5, %rd882;
	ld.local.v2.u32 	{%r5831, %r5832}, [%rd883];
	add.s32 	%r5833, %r5831, %r5830;
	and.b32  	%r5834, %r5827, 1;
	add.s32 	%r5835, %r5832, %r5834;
	st.local.v2.u32 	[%rd883], {%r5833, %r5835};
	setp.eq.s32 	%p811, %r581, 2;
	@%p811 bra 	$L__BB0_910;
	add.s32 	%r5836, %r8181, 2;
	mul.wide.u32 	%rd884, %r5836, 32;
	add.s64 	%rd885, %rd57, %rd884;
	ld.local.u32 	%r5837, [%rd885+16];
	ld.local.u32 	%r5838, [%rd89+68];
	shl.b32 	%r5839, %r5836, 1;
	and.b32  	%r5840, %r5838, 1;
	mul.wide.u32 	%rd886, %r5839, 4;
	add.s64 	%rd887, %rd5, %rd886;
	ld.local.v2.u32 	{%r5841, %r5842}, [%rd887];
	add.s32 	%r5843, %r5841, %r5840;
	and.b32  	%r5844, %r5837, 1;
	add.s32 	%r5845, %r5842, %r5844;
	st.local.v2.u32 	[%rd887], {%r5843, %r5845};
$L__BB0_910:
	setp.lt.u32 	%p812, %r530, 4;
	mov.b32 	%r8183, 0;
	@%p812 bra 	$L__BB0_913;
	and.b32  	%r8183, %r580, -4;
	mov.b32 	%r8182, 0;
$L__BB0_912:
	mul.wide.u32 	%rd888, %r8182, 32;
	add.s64 	%rd889, %rd10, %rd888;
	ld.local.u32 	%r5848, [%rd889+24];
	ld.local.u32 	%r5849, [%rd889+8];
	shl.b32 	%r5850, %r8182, 1;
	and.b32  	%r5851, %r5849, 1;
	mul.wide.u32 	%rd890, %r5850, 4;
	add.s64 	%rd891, %rd5, %rd890;
	ld.local.v2.u32 	{%r5852, %r5853}, [%rd891];
	add.s32 	%r5854, %r5852, %r5851;
	and.b32  	%r5855, %r5848, 1;
	add.s32 	%r5856, %r5853, %r5855;
	st.local.v2.u32 	[%rd891], {%r5854, %r5856};
	ld.local.u32 	%r5857, [%rd889+56];
	ld.local.u32 	%r5858, [%rd889+40];
	and.b32  	%r5859, %r5858, 1;
	ld.local.v2.u32 	{%r5860, %r5861}, [%rd891+8];
	add.s32 	%r5862, %r5860, %r5859;
	and.b32  	%r5863, %r5857, 1;
	add.s32 	%r5864, %r5861, %r5863;
	st.local.v2.u32 	[%rd891+8], {%r5862, %r5864};
	ld.local.u32 	%r5865, [%rd889+88];
	ld.local.u32 	%r5866, [%rd889+72];
	and.b32  	%r5867, %r5866, 1;
	ld.local.v2.u32 	{%r5868, %r5869}, [%rd891+16];
	add.s32 	%r5870, %r5868, %r5867;
	and.b32  	%r5871, %r5865, 1;
	add.s32 	%r5872, %r5869, %r5871;
	st.local.v2.u32 	[%rd891+16], {%r5870, %r5872};
	ld.local.u32 	%r5873, [%rd889+120];
	ld.local.u32 	%r5874, [%rd889+104];
	and.b32  	%r5875, %r5874, 1;
	ld.local.v2.u32 	{%r5876, %r5877}, [%rd891+24];
	add.s32 	%r5878, %r5876, %r5875;
	and.b32  	%r5879, %r5873, 1;
	add.s32 	%r5880, %r5877, %r5879;
	st.local.v2.u32 	[%rd891+24], {%r5878, %r5880};
	add.s32 	%r8182, %r8182, 4;
	setp.ne.s32 	%p813, %r8182, %r8183;
	@%p813 bra 	$L__BB0_912;
$L__BB0_913:
	setp.eq.s32 	%p814, %r581, 0;
	@%p814 bra 	$L__BB0_917;
	mul.wide.u32 	%rd892, %r8183, 32;
	add.s64 	%rd90, %rd10, %rd892;
	ld.local.u32 	%r5881, [%rd90+24];
	ld.local.u32 	%r5882, [%rd90+8];
	shl.b32 	%r5883, %r8183, 1;
	and.b32  	%r5884, %r5882, 1;
	mul.wide.u32 	%rd893, %r5883, 4;
	add.s64 	%rd894, %rd5, %rd893;
	ld.local.v2.u32 	{%r5885, %r5886}, [%rd894];
	add.s32 	%r5887, %r5885, %r5884;
	and.b32  	%r5888, %r5881, 1;
	add.s32 	%r5889, %r5886, %r5888;
	st.local.v2.u32 	[%rd894], {%r5887, %r5889};
	setp.eq.s32 	%p815, %r581, 1;
	@%p815 bra 	$L__BB0_917;
	add.s32 	%r5890, %r8183, 1;
	mul.wide.u32 	%rd895, %r5890, 32;
	add.s64 	%rd896, %rd56, %rd895;
	ld.local.u32 	%r5891, [%rd896+16];
	ld.local.u32 	%r5892, [%rd90+40];
	shl.b32 	%r5893, %r5890, 1;
	and.b32  	%r5894, %r5892, 1;
	mul.wide.u32 	%rd897, %r5893, 4;
	add.s64 	%rd898, %rd5, %rd897;
	ld.local.v2.u32 	{%r5895, %r5896}, [%rd898];
	add.s32 	%r5897, %r5895, %r5894;
	and.b32  	%r5898, %r5891, 1;
	add.s32 	%r5899, %r5896, %r5898;
	st.local.v2.u32 	[%rd898], {%r5897, %r5899};
	setp.eq.s32 	%p816, %r581, 2;
	@%p816 bra 	$L__BB0_917;
	add.s32 	%r5900, %r8183, 2;
	mul.wide.u32 	%rd899, %r5900, 32;
	add.s64 	%rd900, %rd56, %rd899;
	ld.local.u32 	%r5901, [%rd900+16];
	ld.local.u32 	%r5902, [%rd90+72];
	shl.b32 	%r5903, %r5900, 1;
	and.b32  	%r5904, %r5902, 1;
	mul.wide.u32 	%rd901, %r5903, 4;
	add.s64 	%rd902, %rd5, %rd901;
	ld.local.v2.u32 	{%r5905, %r5906}, [%rd902];
	add.s32 	%r5907, %r5905, %r5904;
	and.b32  	%r5908, %r5901, 1;
	add.s32 	%r5909, %r5906, %r5908;
	st.local.v2.u32 	[%rd902], {%r5907, %r5909};
$L__BB0_917:
	setp.lt.u32 	%p817, %r578, 4;
	@%p817 bra 	$L__BB0_925;
	setp.lt.u32 	%p818, %r530, 4;
	mov.b32 	%r8185, 0;
	@%p818 bra 	$L__BB0_921;
	and.b32  	%r8185, %r580, -4;
	mov.b32 	%r8184, 0;
$L__BB0_920:
	mul.wide.u32 	%rd903, %r8184, 32;
	add.s64 	%rd904, %rd10, %rd903;
	ld.local.u32 	%r5912, [%rd904+28];
	ld.local.u32 	%r5913, [%rd904+12];
	shl.b32 	%r5914, %r8184, 1;
	and.b32  	%r5915, %r5913, 1;
	mul.wide.u32 	%rd905, %r5914, 4;
	add.s64 	%rd906, %rd5, %rd905;
	ld.local.v2.u32 	{%r5916, %r5917}, [%rd906];
	add.s32 	%r5918, %r5916, %r5915;
	and.b32  	%r5919, %r5912, 1;
	add.s32 	%r5920, %r5917, %r5919;
	st.local.v2.u32 	[%rd906], {%r5918, %r5920};
	ld.local.u32 	%r5921, [%rd904+60];
	ld.local.u32 	%r5922, [%rd904+44];
	and.b32  	%r5923, %r5922, 1;
	ld.local.v2.u32 	{%r5924, %r5925}, [%rd906+8];
	add.s32 	%r5926, %r5924, %r5923;
	and.b32  	%r5927, %r5921, 1;
	add.s32 	%r5928, %r5925, %r5927;
	st.local.v2.u32 	[%rd906+8], {%r5926, %r5928};
	ld.local.u32 	%r5929, [%rd904+92];
	ld.local.u32 	%r5930, [%rd904+76];
	and.b32  	%r5931, %r5930, 1;
	ld.local.v2.u32 	{%r5932, %r5933}, [%rd906+16];
	add.s32 	%r5934, %r5932, %r5931;
	and.b32  	%r5935, %r5929, 1;
	add.s32 	%r5936, %r5933, %r5935;
	st.local.v2.u32 	[%rd906+16], {%r5934, %r5936};
	ld.local.u32 	%r5937, [%rd904+124];
	ld.local.u32 	%r5938, [%rd904+108];
	and.b32  	%r5939, %r5938, 1;
	ld.local.v2.u32 	{%r5940, %r5941}, [%rd906+24];
	add.s32 	%r5942, %r5940, %r5939;
	and.b32  	%r5943, %r5937, 1;
	add.s32 	%r5944, %r5941, %r5943;
	st.local.v2.u32 	[%rd906+24], {%r5942, %r5944};
	add.s32 	%r8184, %r8184, 4;
	setp.ne.s32 	%p819, %r8184, %r8185;
	@%p819 bra 	$L__BB0_920;
$L__BB0_921:
	setp.eq.s32 	%p820, %r581, 0;
	@%p820 bra 	$L__BB0_925;
	mul.wide.u32 	%rd907, %r8185, 32;
	add.s64 	%rd91, %rd10, %rd907;
	ld.local.u32 	%r5945, [%rd91+28];
	ld.local.u32 	%r5946, [%rd91+12];
	shl.b32 	%r5947, %r8185, 1;
	and.b32  	%r5948, %r5946, 1;
	mul.wide.u32 	%rd908, %r5947, 4;
	add.s64 	%rd909, %rd5, %rd908;
	ld.local.v2.u32 	{%r5949, %r5950}, [%rd909];
	add.s32 	%r5951, %r5949, %r5948;
	and.b32  	%r5952, %r5945, 1;
	add.s32 	%r5953, %r5950, %r5952;
	st.local.v2.u32 	[%rd909], {%r5951, %r5953};
	setp.eq.s32 	%p821, %r581, 1;
	@%p821 bra 	$L__BB0_925;
	add.s32 	%r5954, %r8185, 1;
	mul.wide.u32 	%rd910, %r5954, 32;
	add.s64 	%rd911, %rd58, %rd910;
	ld.local.u32 	%r5955, [%rd911+16];
	ld.local.u32 	%r5956, [%rd91+44];
	shl.b32 	%r5957, %r5954, 1;
	and.b32  	%r5958, %r5956, 1;
	mul.wide.u32 	%rd912, %r5957, 4;
	add.s64 	%rd913, %rd5, %rd912;
	ld.local.v2.u32 	{%r5959, %r5960}, [%rd913];
	add.s32 	%r5961, %r5959, %r5958;
	and.b32  	%r5962, %r5955, 1;
	add.s32 	%r5963, %r5960, %r5962;
	st.local.v2.u32 	[%rd913], {%r5961, %r5963};
	setp.eq.s32 	%p822, %r581, 2;
	@%p822 bra 	$L__BB0_925;
	add.s32 	%r5964, %r8185, 2;
	mul.wide.u32 	%rd914, %r5964, 32;
	add.s64 	%rd915, %rd58, %rd914;
	ld.local.u32 	%r5965, [%rd915+16];
	ld.local.u32 	%r5966, [%rd91+76];
	shl.b32 	%r5967, %r5964, 1;
	and.b32  	%r5968, %r5966, 1;
	mul.wide.u32 	%rd916, %r5967, 4;
	add.s64 	%rd917, %rd5, %rd916;
	ld.local.v2.u32 	{%r5969, %r5970}, [%rd917];
	add.s32 	%r5971, %r5969, %r5968;
	and.b32  	%r5972, %r5965, 1;
	add.s32 	%r5973, %r5970, %r5972;
	st.local.v2.u32 	[%rd917], {%r5971, %r5973};
$L__BB0_925:
	shl.b32 	%r599, %r530, 1;
	setp.eq.s32 	%p823, %r599, 0;
	@%p823 bra 	$L__BB0_937;
	and.b32  	%r600, %r599, 14;
	setp.lt.u32 	%p824, %r599, 16;
	mov.b32 	%r8188, 0;
	@%p824 bra 	$L__BB0_929;
	and.b32  	%r8188, %r599, -16;
	mov.b32 	%r8186, 0;
$L__BB0_928:
	.pragma "nounroll";
	mul.wide.u32 	%rd918, %r8186, 4;
	add.s64 	%rd919, %rd5, %rd918;
	ld.local.v2.u32 	{%r5976, %r5977}, [%rd919];
	setp.gt.u32 	%p825, %r5976, %r579;
	selp.u32 	%r5978, 1, 0, %p825;
	add.s64 	%rd920, %rd10, %rd918;
	st.local.u32 	[%rd920+96], %r5978;
	setp.gt.u32 	%p826, %r5977, %r579;
	selp.u32 	%r5979, 1, 0, %p826;
	st.local.u32 	[%rd920+100], %r5979;
	ld.local.v2.u32 	{%r5980, %r5981}, [%rd919+8];
	setp.gt.u32 	%p827, %r5980, %r579;
	selp.u32 	%r5982, 1, 0, %p827;
	st.local.u32 	[%rd920+104], %r5982;
	setp.gt.u32 	%p828, %r5981, %r579;
	selp.u32 	%r5983, 1, 0, %p828;
	st.local.u32 	[%rd920+108], %r5983;
	ld.local.v2.u32 	{%r5984, %r5985}, [%rd919+16];
	setp.gt.u32 	%p829, %r5984, %r579;
	selp.u32 	%r5986, 1, 0, %p829;
	st.local.u32 	[%rd920+112], %r5986;
	setp.gt.u32 	%p830, %r5985, %r579;
	selp.u32 	%r5987, 1, 0, %p830;
	st.local.u32 	[%rd920+116], %r5987;
	ld.local.v2.u32 	{%r5988, %r5989}, [%rd919+24];
	setp.gt.u32 	%p831, %r5988, %r579;
	selp.u32 	%r5990, 1, 0, %p831;
	st.local.u32 	[%rd920+120], %r5990;
	setp.gt.u32 	%p832, %r5989, %r579;
	selp.u32 	%r5991, 1, 0, %p832;
	st.local.u32 	[%rd920+124], %r5991;
	ld.local.v2.u32 	{%r5992, %r5993}, [%rd919+32];
	setp.gt.u32 	%p833, %r5992, %r579;
	selp.u32 	%r5994, 1, 0, %p833;
	st.local.u32 	[%rd920+128], %r5994;
	setp.gt.u32 	%p834, %r5993, %r579;
	selp.u32 	%r5995, 1, 0, %p834;
	st.local.u32 	[%rd920+132], %r5995;
	ld.local.v2.u32 	{%r5996, %r5997}, [%rd919+40];
	setp.gt.u32 	%p835, %r5996, %r579;
	selp.u32 	%r5998, 1, 0, %p835;
	st.local.u32 	[%rd920+136], %r5998;
	setp.gt.u32 	%p836, %r5997, %r579;
	selp.u32 	%r5999, 1, 0, %p836;
	st.local.u32 	[%rd920+140], %r5999;
	ld.local.v2.u32 	{%r6000, %r6001}, [%rd919+48];
	setp.gt.u32 	%p837, %r6000, %r579;
	selp.u32 	%r6002, 1, 0, %p837;
	st.local.u32 	[%rd920+144], %r6002;
	setp.gt.u32 	%p838, %r6001, %r579;
	selp.u32 	%r6003, 1, 0, %p838;
	st.local.u32 	[%rd920+148], %r6003;
	ld.local.v2.u32 	{%r6004, %r6005}, [%rd919+56];
	setp.gt.u32 	%p839, %r6004, %r579;
	selp.u32 	%r6006, 1, 0, %p839;
	st.local.u32 	[%rd920+152], %r6006;
	setp.gt.u32 	%p840, %r6005, %r579;
	selp.u32 	%r6007, 1, 0, %p840;
	st.local.u32 	[%rd920+156], %r6007;
	add.s32 	%r8186, %r8186, 16;
	setp.ne.s32 	%p841, %r8186, %r8188;
	@%p841 bra 	$L__BB0_928;
$L__BB0_929:
	setp.eq.s32 	%p842, %r600, 0;
	@%p842 bra 	$L__BB0_937;
	and.b32  	%r605, %r599, 6;
	setp.lt.u32 	%p843, %r600, 8;
	@%p843 bra 	$L__BB0_932;
	mul.wide.u32 	%rd921, %r8188, 4;
	add.s64 	%rd922, %rd5, %rd921;
	ld.local.u32 	%r6008, [%rd922];
	setp.gt.u32 	%p844, %r6008, %r579;
	selp.u32 	%r6009, 1, 0, %p844;
	add.s64 	%rd923, %rd10, %rd921;
	st.local.u32 	[%rd923+96], %r6009;
	ld.local.u32 	%r6010, [%rd922+4];
	setp.gt.u32 	%p845, %r6010, %r579;
	selp.u32 	%r6011, 1, 0, %p845;
	st.local.u32 	[%rd923+100], %r6011;
	ld.local.u32 	%r6012, [%rd922+8];
	setp.gt.u32 	%p846, %r6012, %r579;
	selp.u32 	%r6013, 1, 0, %p846;
	st.local.u32 	[%rd923+104], %r6013;
	ld.local.u32 	%r6014, [%rd922+12];
	setp.gt.u32 	%p847, %r6014, %r579;
	selp.u32 	%r6015, 1, 0, %p847;
	st.local.u32 	[%rd923+108], %r6015;
	ld.local.u32 	%r6016, [%rd922+16];
	setp.gt.u32 	%p848, %r6016, %r579;
	selp.u32 	%r6017, 1, 0, %p848;
	st.local.u32 	[%rd923+112], %r6017;
	ld.local.u32 	%r6018, [%rd922+20];
	setp.gt.u32 	%p849, %r6018, %r579;
	selp.u32 	%r6019, 1, 0, %p849;
	st.local.u32 	[%rd923+116], %r6019;
	ld.local.u32 	%r6020, [%rd922+24];
	setp.gt.u32 	%p850, %r6020, %r579;
	selp.u32 	%r6021, 1, 0, %p850;
	st.local.u32 	[%rd923+120], %r6021;
	ld.local.u32 	%r6022, [%rd922+28];
	setp.gt.u32 	%p851, %r6022, %r579;
	selp.u32 	%r6023, 1, 0, %p851;
	st.local.u32 	[%rd923+124], %r6023;
	add.s32 	%r8188, %r8188, 8;
$L__BB0_932:
	setp.eq.s32 	%p852, %r605, 0;
	@%p852 bra 	$L__BB0_937;
	setp.lt.u32 	%p853, %r605, 4;
	@%p853 bra 	$L__BB0_935;
	mul.wide.u32 	%rd924, %r8188, 4;
	add.s64 	%rd925, %rd5, %rd924;
	ld.local.u32 	%r6024, [%rd925];
	setp.gt.u32 	%p854, %r6024, %r579;
	selp.u32 	%r6025, 1, 0, %p854;
	add.s64 	%rd926, %rd10, %rd924;
	st.local.u32 	[%rd926+96], %r6025;
	ld.local.u32 	%r6026, [%rd925+4];
	setp.gt.u32 	%p855, %r6026, %r579;
	selp.u32 	%r6027, 1, 0, %p855;
	st.local.u32 	[%rd926+100], %r6027;
	ld.local.u32 	%r6028, [%rd925+8];
	setp.gt.u32 	%p856, %r6028, %r579;
	selp.u32 	%r6029, 1, 0, %p856;
	st.local.u32 	[%rd926+104], %r6029;
	ld.local.u32 	%r6030, [%rd925+12];
	setp.gt.u32 	%p857, %r6030, %r579;
	selp.u32 	%r6031, 1, 0, %p857;
	st.local.u32 	[%rd926+108], %r6031;
	add.s32 	%r8188, %r8188, 4;
$L__BB0_935:
	and.b32  	%r6032, %r530, 1;
	setp.eq.b32 	%p858, %r6032, 1;
	not.pred 	%p859, %p858;
	@%p859 bra 	$L__BB0_937;
	mul.wide.u32 	%rd927, %r8188, 4;
	add.s64 	%rd928, %rd5, %rd927;
	ld.local.u32 	%r6033, [%rd928];
	setp.gt.u32 	%p860, %r6033, %r579;
	selp.u32 	%r6034, 1, 0, %p860;
	add.s64 	%rd929, %rd10, %rd927;
	st.local.u32 	[%rd929+96], %r6034;
	ld.local.u32 	%r6035, [%rd928+4];
	setp.gt.u32 	%p861, %r6035, %r579;
	selp.u32 	%r6036, 1, 0, %p861;
	st.local.u32 	[%rd929+100], %r6036;
$L__BB0_937:
	ld.const.u8 	%r6037, [%rd87];
	setp.ne.s32 	%p862, %r8177, %r6037;
	@%p862 bra 	$L__BB0_939;
	ld.local.u8 	%r6038, [%rd11];
	not.b32 	%r6039, %r6038;
	add.s32 	%r6040, %r8158, %r6039;
	cvt.u16.u32 	%rs2004, %r6040;
	st.local.u8 	[%rd11], %rs2004;
	st.local.u8 	[%rd12], %rs2004;
$L__BB0_939:
	ld.const.u8 	%r6041, [%rd87+1];
	setp.ne.s32 	%p863, %r8177, %r6041;
	@%p863 bra 	$L__BB0_941;
	ld.local.u8 	%r6042, [%rd11+1];
	not.b32 	%r6043, %r6042;
	add.s32 	%r6044, %r8158, %r6043;
	cvt.u16.u32 	%rs2005, %r6044;
	st.local.u8 	[%rd11+1], %rs2005;
	st.local.u8 	[%rd12+1], %rs2005;
$L__BB0_941:
	ld.const.u8 	%r6045, [%rd87+2];
	setp.ne.s32 	%p864, %r8177, %r6045;
	@%p864 bra 	$L__BB0_943;
	ld.local.u8 	%r6046, [%rd11+2];
	not.b32 	%r6047, %r6046;
	add.s32 	%r6048, %r8158, %r6047;
	cvt.u16.u32 	%rs2006, %r6048;
	st.local.u8 	[%rd11+2], %rs2006;
	st.local.u8 	[%rd12+2], %rs2006;
$L__BB0_943:
	ld.const.u8 	%r6049, [%rd87+3];
	setp.ne.s32 	%p865, %r8177, %r6049;
	@%p865 bra 	$L__BB0_945;
	ld.local.u8 	%r6050, [%rd11+3];
	not.b32 	%r6051, %r6050;
	add.s32 	%r6052, %r8158, %r6051;
	cvt.u16.u32 	%rs2007, %r6052;
	st.local.u8 	[%rd11+3], %rs2007;
	st.local.u8 	[%rd12+3], %rs2007;
$L__BB0_945:
	ld.const.u8 	%r6053, [%rd87+4];
	setp.ne.s32 	%p866, %r8177, %r6053;
	@%p866 bra 	$L__BB0_947;
	ld.local.u8 	%r6054, [%rd11+4];
	not.b32 	%r6055, %r6054;
	add.s32 	%r6056, %r8158, %r6055;
	cvt.u16.u32 	%rs2008, %r6056;
	st.local.u8 	[%rd11+4], %rs2008;
	st.local.u8 	[%rd12+4], %rs2008;
$L__BB0_947:
	ld.const.u8 	%r6057, [%rd87+5];
	setp.ne.s32 	%p867, %r8177, %r6057;
	@%p867 bra 	$L__BB0_949;
	ld.local.u8 	%r6058, [%rd11+5];
	not.b32 	%r6059, %r6058;
	add.s32 	%r6060, %r8158, %r6059;
	cvt.u16.u32 	%rs2009, %r6060;
	st.local.u8 	[%rd11+5], %rs2009;
	st.local.u8 	[%rd12+5], %rs2009;
$L__BB0_949:
	ld.const.u8 	%r6061, [%rd87+6];
	setp.ne.s32 	%p868, %r8177, %r6061;
	@%p868 bra 	$L__BB0_951;
	ld.local.u8 	%r6062, [%rd11+6];
	not.b32 	%r6063, %r6062;
	add.s32 	%r6064, %r8158, %r6063;
	cvt.u16.u32 	%rs2010, %r6064;
	st.local.u8 	[%rd11+6], %rs2010;
	st.local.u8 	[%rd12+6], %rs2010;
$L__BB0_951:
	ld.const.u8 	%r6065, [%rd87+7];
	setp.ne.s32 	%p869, %r8177, %r6065;
	@%p869 bra 	$L__BB0_953;
	ld.local.u8 	%r6066, [%rd11+7];
	not.b32 	%r6067, %r6066;
	add.s32 	%r6068, %r8158, %r6067;
	cvt.u16.u32 	%rs2011, %r6068;
	st.local.u8 	[%rd11+7], %rs2011;
	st.local.u8 	[%rd12+7], %rs2011;
$L__BB0_953:
	ld.const.u8 	%r6069, [%rd87+8];
	setp.ne.s32 	%p870, %r8177, %r6069;
	@%p870 bra 	$L__BB0_955;
	ld.local.u8 	%r6070, [%rd11+8];
	not.b32 	%r6071, %r6070;
	add.s32 	%r6072, %r8158, %r6071;
	cvt.u16.u32 	%rs2012, %r6072;
	st.local.u8 	[%rd11+8], %rs2012;
	st.local.u8 	[%rd12+8], %rs2012;
$L__BB0_955:
	ld.const.u8 	%r6073, [%rd87+9];
	setp.ne.s32 	%p871, %r8177, %r6073;
	@%p871 bra 	$L__BB0_957;
	ld.local.u8 	%r6074, [%rd11+9];
	not.b32 	%r6075, %r6074;
	add.s32 	%r6076, %r8158, %r6075;
	cvt.u16.u32 	%rs2013, %r6076;
	st.local.u8 	[%rd11+9], %rs2013;
	st.local.u8 	[%rd12+9], %rs2013;
$L__BB0_957:
	ld.const.u8 	%r6077, [%rd87+10];
	setp.ne.s32 	%p872, %r8177, %r6077;
	@%p872 bra 	$L__BB0_959;
	ld.local.u8 	%r6078, [%rd11+10];
	not.b32 	%r6079, %r6078;
	add.s32 	%r6080, %r8158, %r6079;
	cvt.u16.u32 	%rs2014, %r6080;
	st.local.u8 	[%rd11+10], %rs2014;
	st.local.u8 	[%rd12+10], %rs2014;
$L__BB0_959:
	ld.const.u8 	%r6081, [%rd87+11];
	setp.ne.s32 	%p873, %r8177, %r6081;
	@%p873 bra 	$L__BB0_961;
	ld.local.u8 	%r6082, [%rd11+11];
	not.b32 	%r6083, %r6082;
	add.s32 	%r6084, %r8158, %r6083;
	cvt.u16.u32 	%rs2015, %r6084;
	st.local.u8 	[%rd11+11], %rs2015;
	st.local.u8 	[%rd12+11], %rs2015;
$L__BB0_961:
	ld.const.u8 	%r6085, [%rd87+12];
	setp.ne.s32 	%p874, %r8177, %r6085;
	@%p874 bra 	$L__BB0_963;
	ld.local.u8 	%r6086, [%rd11+12];
	not.b32 	%r6087, %r6086;
	add.s32 	%r6088, %r8158, %r6087;
	cvt.u16.u32 	%rs2016, %r6088;
	st.local.u8 	[%rd11+12], %rs2016;
	st.local.u8 	[%rd12+12], %rs2016;
$L__BB0_963:
	ld.const.u8 	%r6089, [%rd87+13];
	setp.ne.s32 	%p875, %r8177, %r6089;
	@%p875 bra 	$L__BB0_965;
	ld.local.u8 	%r6090, [%rd11+13];
	not.b32 	%r6091, %r6090;
	add.s32 	%r6092, %r8158, %r6091;
	cvt.u16.u32 	%rs2017, %r6092;
	st.local.u8 	[%rd11+13], %rs2017;
	st.local.u8 	[%rd12+13], %rs2017;
$L__BB0_965:
	ld.const.u8 	%r6093, [%rd87+14];
	setp.ne.s32 	%p876, %r8177, %r6093;
	@%p876 bra 	$L__BB0_967;
	ld.local.u8 	%r6094, [%rd11+14];
	not.b32 	%r6095, %r6094;
	add.s32 	%r6096, %r8158, %r6095;
	cvt.u16.u32 	%rs2018, %r6096;
	st.local.u8 	[%rd11+14], %rs2018;
	st.local.u8 	[%rd12+14], %rs2018;
$L__BB0_967:
	ld.const.u8 	%r6097, [%rd87+15];
	setp.ne.s32 	%p877, %r8177, %r6097;
	@%p877 bra 	$L__BB0_969;
	ld.local.u8 	%r6098, [%rd11+15];
	not.b32 	%r6099, %r6098;
	add.s32 	%r6100, %r8158, %r6099;
	cvt.u16.u32 	%rs2019, %r6100;
	st.local.u8 	[%rd11+15], %rs2019;
	st.local.u8 	[%rd12+15], %rs2019;
$L__BB0_969:
	add.s32 	%r8177, %r8177, 1;
	setp.eq.s32 	%p878, %r8177, %r530;
	mov.u32 	%r8246, %r530;
	@%p878 bra 	$L__BB0_1059;
	bra.uni 	$L__BB0_894;
$L__BB0_970:
	add.s32 	%r8203, %r8203, 1;
	setp.eq.s32 	%p689, %r8203, %r525;
	@%p689 bra 	$L__BB0_971;
	bra.uni 	$L__BB0_805;
$L__BB0_971:
	max.u32 	%r5028, %r8157, 1;
	and.b32  	%r646, %r5028, 3;
	and.b32  	%r647, %r5028, -4;
	and.b32  	%r648, %r5028, 1;
	mov.b32 	%r8217, 0;
$L__BB0_972:
	setp.lt.u32 	%p690, %r8157, 4;
	cvt.u64.u32 	%rd724, %r8217;
	mul.wide.u32 	%rd725, %r8217, 4;
	add.s64 	%rd726, %rd14, %rd725;
	ld.local.u8 	%r685, [%rd726+3];
	add.s64 	%rd727, %rd83, %rd724;
	ld.const.u8 	%r5032, [%rd727];
	mul.wide.u32 	%rd728, %r5032, 32;
	add.s64 	%rd729, %rd6, %rd728;
	ld.local.u32 	%r686, [%rd729+12];
	ld.local.u32 	%r687, [%rd729+28];
	mov.b32 	%r8222, -1;
	mov.b32 	%r8228, 0;
	mov.u32 	%r8221, %r8222;
	@%p690 bra 	$L__BB0_975;
	mov.b32 	%r8222, -1;
	mov.b32 	%r8218, 0;
$L__BB0_974:
	.pragma "nounroll";
	add.s32 	%r5035, %r8218, %r8155;
	cvt.u64.u32 	%rd730, %r5035;
	mov.u64 	%rd731, Palette_weights;
	add.s64 	%rd732, %rd731, %rd730;
	ld.const.u8 	%r5036, [%rd732];
	sub.s32 	%r5037, 64, %r5036;
	mul.lo.s32 	%r5038, %r5037, %r686;
	mad.lo.s32 	%r5039, %r687, %r5036, %r5038;
	add.s32 	%r5040, %r5039, 32;
	shr.u32 	%r5041, %r5040, 6;
	sub.s32 	%r5042, %r685, %r5041;
	mul.lo.s32 	%r5043, %r5042, %r5042;
	setp.lt.u32 	%p691, %r5043, %r8221;
	min.u32 	%r5044, %r5043, %r8221;
	selp.b32 	%r5045, %r8218, %r8222, %p691;
	add.s32 	%r5046, %r8218, 1;
	add.s32 	%r5047, %r5035, 1;
	cvt.u64.u32 	%rd733, %r5047;
	add.s64 	%rd734, %rd731, %rd733;
	ld.const.u8 	%r5048, [%rd734];
	sub.s32 	%r5049, 64, %r5048;
	mul.lo.s32 	%r5050, %r5049, %r686;
	mad.lo.s32 	%r5051, %r687, %r5048, %r5050;
	add.s32 	%r5052, %r5051, 32;
	shr.u32 	%r5053, %r5052, 6;
	sub.s32 	%r5054, %r685, %r5053;
	mul.lo.s32 	%r5055, %r5054, %r5054;
	setp.lt.u32 	%p692, %r5055, %r5044;
	min.u32 	%r5056, %r5055, %r5044;
	selp.b32 	%r5057, %r5046, %r5045, %p692;
	add.s32 	%r5058, %r8218, 2;
	add.s32 	%r5059, %r5035, 2;
	cvt.u64.u32 	%rd735, %r5059;
	add.s64 	%rd736, %rd731, %rd735;
	ld.const.u8 	%r5060, [%rd736];
	sub.s32 	%r5061, 64, %r5060;
	mul.lo.s32 	%r5062, %r5061, %r686;
	mad.lo.s32 	%r5063, %r687, %r5060, %r5062;
	add.s32 	%r5064, %r5063, 32;
	shr.u32 	%r5065, %r5064, 6;
	sub.s32 	%r5066, %r685, %r5065;
	mul.lo.s32 	%r5067, %r5066, %r5066;
	setp.lt.u32 	%p693, %r5067, %r5056;
	min.u32 	%r5068, %r5067, %r5056;
	selp.b32 	%r5069, %r5058, %r5057, %p693;
	add.s32 	%r5070, %r8218, 3;
	add.s32 	%r5071, %r5035, 3;
	cvt.u64.u32 	%rd737, %r5071;
	add.s64 	%rd738, %rd731, %rd737;
	ld.const.u8 	%r5072, [%rd738];
	sub.s32 	%r5073, 64, %r5072;
	mul.lo.s32 	%r5074, %r5073, %r686;
	mad.lo.s32 	%r5075, %r687, %r5072, %r5074;
	add.s32 	%r5076, %r5075, 32;
	shr.u32 	%r5077, %r5076, 6;
	sub.s32 	%r5078, %r685, %r5077;
	mul.lo.s32 	%r5079, %r5078, %r5078;
	setp.lt.u32 	%p694, %r5079, %r5068;
	min.u32 	%r8221, %r5079, %r5068;
	selp.b32 	%r8222, %r5070, %r5069, %p694;
	add.s32 	%r8218, %r8218, 4;
	setp.ne.s32 	%p695, %r8218, %r647;
	mov.u32 	%r8228, %r647;
	@%p695 bra 	$L__BB0_974;
$L__BB0_975:
	setp.eq.s32 	%p696, %r646, 0;
	@%p696 bra 	$L__BB0_980;
	setp.eq.s32 	%p697, %r646, 1;
	@%p697 bra 	$L__BB0_978;
	add.s32 	%r5081, %r8228, %r8155;
	cvt.u64.u32 	%rd739, %r5081;
	mov.u64 	%rd740, Palette_weights;
	add.s64 	%rd741, %rd740, %rd739;
	ld.const.u8 	%r5082, [%rd741];
	sub.s32 	%r5083, 64, %r5082;
	mul.lo.s32 	%r5084, %r5083, %r686;
	mad.lo.s32 	%r5085, %r687, %r5082, %r5084;
	add.s32 	%r5086, %r5085, 32;
	shr.u32 	%r5087, %r5086, 6;
	sub.s32 	%r5088, %r685, %r5087;
	mul.lo.s32 	%r5089, %r5088, %r5088;
	setp.lt.u32 	%p698, %r5089, %r8221;
	min.u32 	%r5090, %r5089, %r8221;
	selp.b32 	%r5091, %r8228, %r8222, %p698;
	add.s32 	%r5092, %r8228, 1;
	add.s32 	%r5093, %r5081, 1;
	cvt.u64.u32 	%rd742, %r5093;
	add.s64 	%rd743, %rd740, %rd742;
	ld.const.u8 	%r5094, [%rd743];
	sub.s32 	%r5095, 64, %r5094;
	mul.lo.s32 	%r5096, %r5095, %r686;
	mad.lo.s32 	%r5097, %r687, %r5094, %r5096;
	add.s32 	%r5098, %r5097, 32;
	shr.u32 	%r5099, %r5098, 6;
	sub.s32 	%r5100, %r685, %r5099;
	mul.lo.s32 	%r5101, %r5100, %r5100;
	setp.lt.u32 	%p699, %r5101, %r5090;
	min.u32 	%r8221, %r5101, %r5090;
	selp.b32 	%r8222, %r5092, %r5091, %p699;
	add.s32 	%r8228, %r8228, 2;
$L__BB0_978:
	setp.eq.s32 	%p700, %r648, 0;
	@%p700 bra 	$L__BB0_980;
	add.s32 	%r5102, %r8228, %r8155;
	cvt.u64.u32 	%rd744, %r5102;
	mov.u64 	%rd745, Palette_weights;
	add.s64 	%rd746, %rd745, %rd744;
	ld.const.u8 	%r5103, [%rd746];
	sub.s32 	%r5104, 64, %r5103;
	mul.lo.s32 	%r5105, %r5104, %r686;
	mad.lo.s32 	%r5106, %r687, %r5103, %r5105;
	add.s32 	%r5107, %r5106, 32;
	shr.u32 	%r5108, %r5107, 6;
	sub.s32 	%r5109, %r685, %r5108;
	mul.lo.s32 	%r5110, %r5109, %r5109;
	setp.lt.u32 	%p701, %r5110, %r8221;
	min.u32 	%r8221, %r5110, %r8221;
	selp.b32 	%r8222, %r8228, %r8222, %p701;
$L__BB0_980:
	add.s64 	%rd748, %rd12, %rd724;
	st.local.u8 	[%rd748], %r8222;
	add.s32 	%r8247, %r8221, %r8247;
	add.s32 	%r8217, %r8217, 1;
	setp.ne.s32 	%p702, %r8217, 16;
	@%p702 bra 	$L__BB0_972;
	setp.eq.s32 	%p703, %r525, 0;
	mov.b32 	%r8246, 0;
	@%p703 bra 	$L__BB0_1059;
	ld.local.u8 	%rs2060, [%rd12];
	shr.u32 	%r713, %r8157, 1;
	mov.b32 	%r8233, 0;
$L__BB0_983:
	cvt.u32.u16 	%r5113, %rs2060;
	and.b32  	%r715, %r5113, 255;
	and.b32  	%r5114, %r713, %r715;
	setp.eq.s32 	%p704, %r5114, 0;
	@%p704 bra 	$L__BB0_1058;
	mul.wide.u32 	%rd749, %r8233, 32;
	add.s64 	%rd750, %rd10, %rd749;
	ld.local.u32 	%r5115, [%rd750+12];
	ld.local.u32 	%r5116, [%rd750+28];
	st.local.u32 	[%rd750+12], %r5116;
	st.local.u32 	[%rd750+28], %r5115;
	ld.const.u32 	%r5117, [%rd16+36];
	setp.ne.s32 	%p705, %r5117, 2;
	@%p705 bra 	$L__BB0_1026;
	ld.const.u32 	%r716, [%rd16];
	setp.lt.u32 	%p706, %r716, 4;
	selp.b32 	%r717, 1, 2, %p706;
	mov.b32 	%r8235, 0;
	st.local.v2.u32 	[%rd3], {%r8235, %r8235};
	st.local.v2.u32 	[%rd3+8], {%r8235, %r8235};
	st.local.v2.u32 	[%rd3+16], {%r8235, %r8235};
	max.u32 	%r718, %r525, 1;
	and.b32  	%r719, %r718, 3;
	setp.lt.u32 	%p707, %r525, 4;
	@%p707 bra 	$L__BB0_988;
	and.b32  	%r8235, %r718, -4;
	mov.b32 	%r8234, 0;
$L__BB0_987:
	mul.wide.u32 	%rd751, %r8234, 32;
	add.s64 	%rd752, %rd10, %rd751;
	ld.local.u32 	%r5120, [%rd752+16];
	ld.local.u32 	%r5121, [%rd752];
	shl.b32 	%r5122, %r8234, 1;
	and.b32  	%r5123, %r5121, 1;
	mul.wide.u32 	%rd753, %r5122, 4;
	add.s64 	%rd754, %rd3, %rd753;
	ld.local.v2.u32 	{%r5124, %r5125}, [%rd754];
	add.s32 	%r5126, %r5124, %r5123;
	and.b32  	%r5127, %r5120, 1;
	add.s32 	%r5128, %r5125, %r5127;
	st.local.v2.u32 	[%rd754], {%r5126, %r5128};
	ld.local.u32 	%r5129, [%rd752+48];
	ld.local.u32 	%r5130, [%rd752+32];
	and.b32  	%r5131, %r5130, 1;
	ld.local.v2.u32 	{%r5132, %r5133}, [%rd754+8];
	add.s32 	%r5134, %r5132, %r5131;
	and.b32  	%r5135, %r5129, 1;
	add.s32 	%r5136, %r5133, %r5135;
	st.local.v2.u32 	[%rd754+8], {%r5134, %r5136};
	ld.local.u32 	%r5137, [%rd752+80];
	ld.local.u32 	%r5138, [%rd752+64];
	and.b32  	%r5139, %r5138, 1;
	ld.local.v2.u32 	{%r5140, %r5141}, [%rd754+16];
	add.s32 	%r5142, %r5140, %r5139;
	and.b32  	%r5143, %r5137, 1;
	add.s32 	%r5144, %r5141, %r5143;
	st.local.v2.u32 	[%rd754+16], {%r5142, %r5144};
	ld.local.u32 	%r5145, [%rd752+112];
	ld.local.u32 	%r5146, [%rd752+96];
	and.b32  	%r5147, %r5146, 1;
	ld.local.v2.u32 	{%r5148, %r5149}, [%rd754+24];
	add.s32 	%r5150, %r5148, %r5147;
	and.b32  	%r5151, %r5145, 1;
	add.s32 	%r5152, %r5149, %r5151;
	st.local.v2.u32 	[%rd754+24], {%r5150, %r5152};
	add.s32 	%r8234, %r8234, 4;
	setp.ne.s32 	%p708, %r8234, %r8235;
	@%p708 bra 	$L__BB0_987;
$L__BB0_988:
	setp.eq.s32 	%p709, %r719, 0;
	@%p709 bra 	$L__BB0_992;
	mul.wide.u32 	%rd755, %r8235, 32;
	add.s64 	%rd99, %rd10, %rd755;
	ld.local.u32 	%r5153, [%rd99+16];
	ld.local.u32 	%r5154, [%rd99];
	shl.b32 	%r724, %r8235, 1;
	and.b32  	%r5155, %r5154, 1;
	mul.wide.u32 	%rd756, %r724, 4;
	add.s64 	%rd757, %rd3, %rd756;
	ld.local.v2.u32 	{%r5156, %r5157}, [%rd757];
	add.s32 	%r5158, %r5156, %r5155;
	and.b32  	%r5159, %r5153, 1;
	add.s32 	%r5160, %r5157, %r5159;
	st.local.v2.u32 	[%rd757], {%r5158, %r5160};
	setp.eq.s32 	%p710, %r719, 1;
	@%p710 bra 	$L__BB0_992;
	ld.local.u32 	%r5161, [%rd99+48];
	ld.local.u32 	%r5162, [%rd99+32];
	add.s32 	%r5163, %r724, 2;
	and.b32  	%r5164, %r5162, 1;
	mul.wide.u32 	%rd758, %r5163, 4;
	add.s64 	%rd759, %rd3, %rd758;
	ld.local.v2.u32 	{%r5165, %r5166}, [%rd759];
	add.s32 	%r5167, %r5165, %r5164;
	and.b32  	%r5168, %r5161, 1;
	add.s32 	%r5169, %r5166, %r5168;
	st.local.v2.u32 	[%rd759], {%r5167, %r5169};
	setp.eq.s32 	%p711, %r719, 2;
	@%p711 bra 	$L__BB0_992;
	ld.local.u32 	%r5170, [%rd99+80];
	ld.local.u32 	%r5171, [%rd99+64];
	add.s32 	%r5172, %r724, 4;
	and.b32  	%r5173, %r5171, 1;
	mul.wide.u32 	%rd760, %r5172, 4;
	add.s64 	%rd761, %rd3, %rd760;
	ld.local.v2.u32 	{%r5174, %r5175}, [%rd761];
	add.s32 	%r5176, %r5174, %r5173;
	and.b32  	%r5177, %r5170, 1;
	add.s32 	%r5178, %r5175, %r5177;
	st.local.v2.u32 	[%rd761], {%r5176, %r5178};
$L__BB0_992:
	setp.lt.u32 	%p712, %r525, 4;
	mov.b32 	%r8237, 0;
	@%p712 bra 	$L__BB0_995;
	and.b32  	%r8237, %r718, -4;
	mov.b32 	%r8236, 0;
$L__BB0_994:
	mul.wide.u32 	%rd762, %r8236, 32;
	add.s64 	%rd763, %rd10, %rd762;
	ld.local.u32 	%r5181, [%rd763+20];
	ld.local.u32 	%r5182, [%rd763+4];
	shl.b32 	%r5183, %r8236, 1;
	and.b32  	%r5184, %r5182, 1;
	mul.wide.u32 	%rd764, %r5183, 4;
	add.s64 	%rd765, %rd3, %rd764;
	ld.local.v2.u32 	{%r5185, %r5186}, [%rd765];
	add.s32 	%r5187, %r5185, %r5184;
	and.b32  	%r5188, %r5181, 1;
	add.s32 	%r5189, %r5186, %r5188;
	st.local.v2.u32 	[%rd765], {%r5187, %r5189};
	ld.local.u32 	%r5190, [%rd763+52];
	ld.local.u32 	%r5191, [%rd763+36];
	and.b32  	%r5192, %r5191, 1;
	ld.local.v2.u32 	{%r5193, %r5194}, [%rd765+8];
	add.s32 	%r5195, %r5193, %r5192;
	and.b32  	%r5196, %r5190, 1;
	add.s32 	%r5197, %r5194, %r5196;
	st.local.v2.u32 	[%rd765+8], {%r5195, %r5197};
	ld.local.u32 	%r5198, [%rd763+84];
	ld.local.u32 	%r5199, [%rd763+68];
	and.b32  	%r5200, %r5199, 1;
	ld.local.v2.u32 	{%r5201, %r5202}, [%rd765+16];
	add.s32 	%r5203, %r5201, %r5200;
	and.b32  	%r5204, %r5198, 1;
	add.s32 	%r5205, %r5202, %r5204;
	st.local.v2.u32 	[%rd765+16], {%r5203, %r5205};
	ld.local.u32 	%r5206, [%rd763+116];
	ld.local.u32 	%r5207, [%rd763+100];
	and.b32  	%r5208, %r5207, 1;
	ld.local.v2.u32 	{%r5209, %r5210}, [%rd765+24];
	add.s32 	%r5211, %r5209, %r5208;
	and.b32  	%r5212, %r5206, 1;
	add.s32 	%r5213, %r5210, %r5212;
	st.local.v2.u32 	[%rd765+24], {%r5211, %r5213};
	add.s32 	%r8236, %r8236, 4;
	setp.ne.s32 	%p713, %r8236, %r8237;
	@%p713 bra 	$L__BB0_994;
$L__BB0_995:
	setp.eq.s32 	%p714, %r719, 0;
	@%p714 bra 	$L__BB0_999;
	mul.wide.u32 	%rd766, %r8237, 32;
	add.s64 	%rd100, %rd10, %rd766;
	ld.local.u32 	%r5214, [%rd100+20];
	ld.local.u32 	%r5215, [%rd100+4];
	shl.b32 	%r5216, %r8237, 1;
	and.b32  	%r5217, %r5215, 1;
	mul.wide.u32 	%rd767, %r5216, 4;
	add.s64 	%rd768, %rd3, %rd767;
	ld.local.v2.u32 	{%r5218, %r5219}, [%rd768];
	add.s32 	%r5220, %r5218, %r5217;
	and.b32  	%r5221, %r5214, 1;
	add.s32 	%r5222, %r5219, %r5221;
	st.local.v2.u32 	[%rd768], {%r5220, %r5222};
	setp.eq.s32 	%p715, %r719, 1;
	@%p715 bra 	$L__BB0_999;
	add.s32 	%r5223, %r8237, 1;
	mul.wide.u32 	%rd769, %r5223, 32;
	add.s64 	%rd770, %rd57, %rd769;
	ld.local.u32 	%r5224, [%rd770+16];
	ld.local.u32 	%r5225, [%rd100+36];
	shl.b32 	%r5226, %r5223, 1;
	and.b32  	%r5227, %r5225, 1;
	mul.wide.u32 	%rd771, %r5226, 4;
	add.s64 	%rd772, %rd3, %rd771;
	ld.local.v2.u32 	{%r5228, %r5229}, [%rd772];
	add.s32 	%r5230, %r5228, %r5227;
	and.b32  	%r5231, %r5224, 1;
	add.s32 	%r5232, %r5229, %r5231;
	st.local.v2.u32 	[%rd772], {%r5230, %r5232};
	setp.eq.s32 	%p716, %r719, 2;
	@%p716 bra 	$L__BB0_999;
	add.s32 	%r5233, %r8237, 2;
	mul.wide.u32 	%rd773, %r5233, 32;
	add.s64 	%rd774, %rd57, %rd773;
	ld.local.u32 	%r5234, [%rd774+16];
	ld.local.u32 	%r5235, [%rd100+68];
	shl.b32 	%r5236, %r5233, 1;
	and.b32  	%r5237, %r5235, 1;
	mul.wide.u32 	%rd775, %r5236, 4;
	add.s64 	%rd776, %rd3, %rd775;
	ld.local.v2.u32 	{%r5238, %r5239}, [%rd776];
	add.s32 	%r5240, %r5238, %r5237;
	and.b32  	%r5241, %r5234, 1;
	add.s32 	%r5242, %r5239, %r5241;
	st.local.v2.u32 	[%rd776], {%r5240, %r5242};
$L__BB0_999:
	setp.lt.u32 	%p717, %r525, 4;
	mov.b32 	%r8239, 0;
	@%p717 bra 	$L__BB0_1002;
	and.b32  	%r8239, %r718, -4;
	mov.b32 	%r8238, 0;
$L__BB0_1001:
	mul.wide.u32 	%rd777, %r8238, 32;
	add.s64 	%rd778, %rd10, %rd777;
	ld.local.u32 	%r5245, [%rd778+24];
	ld.local.u32 	%r5246, [%rd778+8];
	shl.b32 	%r5247, %r8238, 1;
	and.b32  	%r5248, %r5246, 1;
	mul.wide.u32 	%rd779, %r5247, 4;
	add.s64 	%rd780, %rd3, %rd779;
	ld.local.v2.u32 	{%r5249, %r5250}, [%rd780];
	add.s32 	%r5251, %r5249, %r5248;
	and.b32  	%r5252, %r5245, 1;
	add.s32 	%r5253, %r5250, %r5252;
	st.local.v2.u32 	[%rd780], {%r5251, %r5253};
	ld.local.u32 	%r5254, [%rd778+56];
	ld.local.u32 	%r5255, [%rd778+40];
	and.b32  	%r5256, %r5255, 1;
	ld.local.v2.u32 	{%r5257, %r5258}, [%rd780+8];
	add.s32 	%r5259, %r5257, %r5256;
	and.b32  	%r5260, %r5254, 1;
	add.s32 	%r5261, %r5258, %r5260;
	st.local.v2.u32 	[%rd780+8], {%r5259, %r5261};
	ld.local.u32 	%r5262, [%rd778+88];
	ld.local.u32 	%r5263, [%rd778+72];
	and.b32  	%r5264, %r5263, 1;
	ld.local.v2.u32 	{%r5265, %r5266}, [%rd780+16];
	add.s32 	%r5267, %r5265, %r5264;
	and.b32  	%r5268, %r5262, 1;
	add.s32 	%r5269, %r5266, %r5268;
	st.local.v2.u32 	[%rd780+16], {%r5267, %r5269};
	ld.local.u32 	%r5270, [%rd778+120];
	ld.local.u32 	%r5271, [%rd778+104];
	and.b32  	%r5272, %r5271, 1;
	ld.local.v2.u32 	{%r5273, %r5274}, [%rd780+24];
	add.s32 	%r5275, %r5273, %r5272;
	and.b32  	%r5276, %r5270, 1;
	add.s32 	%r5277, %r5274, %r5276;
	st.local.v2.u32 	[%rd780+24], {%r5275, %r5277};
	add.s32 	%r8238, %r8238, 4;
	setp.ne.s32 	%p718, %r8238, %r8239;
	@%p718 bra 	$L__BB0_1001;
$L__BB0_1002:
	setp.eq.s32 	%p719, %r719, 0;
	@%p719 bra 	$L__BB0_1006;
	mul.wide.u32 	%rd781, %r8239, 32;
	add.s64 	%rd101, %rd10, %rd781;
	ld.local.u32 	%r5278, [%rd101+24];
	ld.local.u32 	%r5279, [%rd101+8];
	shl.b32 	%r5280, %r8239, 1;
	and.b32  	%r5281, %r5279, 1;
	mul.wide.u32 	%rd782, %r5280, 4;
	add.s64 	%rd783, %rd3, %rd782;
	ld.local.v2.u32 	{%r5282, %r5283}, [%rd783];
	add.s32 	%r5284, %r5282, %r5281;
	and.b32  	%r5285, %r5278, 1;
	add.s32 	%r5286, %r5283, %r5285;
	st.local.v2.u32 	[%rd783], {%r5284, %r5286};
	setp.eq.s32 	%p720, %r719, 1;
	@%p720 bra 	$L__BB0_1006;
	add.s32 	%r5287, %r8239, 1;
	mul.wide.u32 	%rd784, %r5287, 32;
	add.s64 	%rd785, %rd56, %rd784;
	ld.local.u32 	%r5288, [%rd785+16];
	ld.local.u32 	%r5289, [%rd101+40];
	shl.b32 	%r5290, %r5287, 1;
	and.b32  	%r5291, %r5289, 1;
	mul.wide.u32 	%rd786, %r5290, 4;
	add.s64 	%rd787, %rd3, %rd786;
	ld.local.v2.u32 	{%r5292, %r5293}, [%rd787];
	add.s32 	%r5294, %r5292, %r5291;
	and.b32  	%r5295, %r5288, 1;
	add.s32 	%r5296, %r5293, %r5295;
	st.local.v2.u32 	[%rd787], {%r5294, %r5296};
	setp.eq.s32 	%p721, %r719, 2;
	@%p721 bra 	$L__BB0_1006;
	add.s32 	%r5297, %r8239, 2;
	mul.wide.u32 	%rd788, %r5297, 32;
	add.s64 	%rd789, %rd56, %rd788;
	ld.local.u32 	%r5298, [%rd789+16];
	ld.local.u32 	%r5299, [%rd101+72];
	shl.b32 	%r5300, %r5297, 1;
	and.b32  	%r5301, %r5299, 1;
	mul.wide.u32 	%rd790, %r5300, 4;
	add.s64 	%rd791, %rd3, %rd790;
	ld.local.v2.u32 	{%r5302, %r5303}, [%rd791];
	add.s32 	%r5304, %r5302, %r5301;
	and.b32  	%r5305, %r5298, 1;
	add.s32 	%r5306, %r5303, %r5305;
	st.local.v2.u32 	[%rd791], {%r5304, %r5306};
$L__BB0_1006:
	setp.lt.u32 	%p722, %r716, 4;
	@%p722 bra 	$L__BB0_1014;
	setp.lt.u32 	%p723, %r525, 4;
	mov.b32 	%r8241, 0;
	@%p723 bra 	$L__BB0_1010;
	and.b32  	%r8241, %r718, -4;
	mov.b32 	%r8240, 0;
$L__BB0_1009:
	mul.wide.u32 	%rd792, %r8240, 32;
	add.s64 	%rd793, %rd10, %rd792;
	ld.local.u32 	%r5309, [%rd793+28];
	ld.local.u32 	%r5310, [%rd793+12];
	shl.b32 	%r5311, %r8240, 1;
	and.b32  	%r5312, %r5310, 1;
	mul.wide.u32 	%rd794, %r5311, 4;
	add.s64 	%rd795, %rd3, %rd794;
	ld.local.v2.u32 	{%r5313, %r5314}, [%rd795];
	add.s32 	%r5315, %r5313, %r5312;
	and.b32  	%r5316, %r5309, 1;
	add.s32 	%r5317, %r5314, %r5316;
	st.local.v2.u32 	[%rd795], {%r5315, %r5317};
	ld.local.u32 	%r5318, [%rd793+60];
	ld.local.u32 	%r5319, [%rd793+44];
	and.b32  	%r5320, %r5319, 1;
	ld.local.v2.u32 	{%r5321, %r5322}, [%rd795+8];
	add.s32 	%r5323, %r5321, %r5320;
	and.b32  	%r5324, %r5318, 1;
	add.s32 	%r5325, %r5322, %r5324;
	st.local.v2.u32 	[%rd795+8], {%r5323, %r5325};
	ld.local.u32 	%r5326, [%rd793+92];
	ld.local.u32 	%r5327, [%rd793+76];
	and.b32  	%r5328, %r5327, 1;
	ld.local.v2.u32 	{%r5329, %r5330}, [%rd795+16];
	add.s32 	%r5331, %r5329, %r5328;
	and.b32  	%r5332, %r5326, 1;
	add.s32 	%r5333, %r5330, %r5332;
	st.local.v2.u32 	[%rd795+16], {%r5331, %r5333};
	ld.local.u32 	%r5334, [%rd793+124];
	ld.local.u32 	%r5335, [%rd793+108];
	and.b32  	%r5336, %r5335, 1;
	ld.local.v2.u32 	{%r5337, %r5338}, [%rd795+24];
	add.s32 	%r5339, %r5337, %r5336;
	and.b32  	%r5340, %r5334, 1;
	add.s32 	%r5341, %r5338, %r5340;
	st.local.v2.u32 	[%rd795+24], {%r5339, %r5341};
	add.s32 	%r8240, %r8240, 4;
	setp.ne.s32 	%p724, %r8240, %r8241;
	@%p724 bra 	$L__BB0_1009;
$L__BB0_1010:
	setp.eq.s32 	%p725, %r719, 0;
	@%p725 bra 	$L__BB0_1014;
	mul.wide.u32 	%rd796, %r8241, 32;
	add.s64 	%rd102, %rd10, %rd796;
	ld.local.u32 	%r5342, [%rd102+28];
	ld.local.u32 	%r5343, [%rd102+12];
	shl.b32 	%r5344, %r8241, 1;
	and.b32  	%r5345, %r5343, 1;
	mul.wide.u32 	%rd797, %r5344, 4;
	add.s64 	%rd798, %rd3, %rd797;
	ld.local.v2.u32 	{%r5346, %r5347}, [%rd798];
	add.s32 	%r5348, %r5346, %r5345;
	and.b32  	%r5349, %r5342, 1;
	add.s32 	%r5350, %r5347, %r5349;
	st.local.v2.u32 	[%rd798], {%r5348, %r5350};
	setp.eq.s32 	%p726, %r719, 1;
	@%p726 bra 	$L__BB0_1014;
	add.s32 	%r5351, %r8241, 1;
	mul.wide.u32 	%rd799, %r5351, 32;
	add.s64 	%rd800, %rd58, %rd799;
	ld.local.u32 	%r5352, [%rd800+16];
	ld.local.u32 	%r5353, [%rd102+44];
	shl.b32 	%r5354, %r5351, 1;
	and.b32  	%r5355, %r5353, 1;
	mul.wide.u32 	%rd801, %r5354, 4;
	add.s64 	%rd802, %rd3, %rd801;
	ld.local.v2.u32 	{%r5356, %r5357}, [%rd802];
	add.s32 	%r5358, %r5356, %r5355;
	and.b32  	%r5359, %r5352, 1;
	add.s32 	%r5360, %r5357, %r5359;
	st.local.v2.u32 	[%rd802], {%r5358, %r5360};
	setp.eq.s32 	%p727, %r719, 2;
	@%p727 bra 	$L__BB0_1014;
	add.s32 	%r5361, %r8241, 2;
	mul.wide.u32 	%rd803, %r5361, 32;
	add.s64 	%rd804, %rd58, %rd803;
	ld.local.u32 	%r5362, [%rd804+16];
	ld.local.u32 	%r5363, [%rd102+76];
	shl.b32 	%r5364, %r5361, 1;
	and.b32  	%r5365, %r5363, 1;
	mul.wide.u32 	%rd805, %r5364, 4;
	add.s64 	%rd806, %rd3, %rd805;
	ld.local.v2.u32 	{%r5366, %r5367}, [%rd806];
	add.s32 	%r5368, %r5366, %r5365;
	and.b32  	%r5369, %r5362, 1;
	add.s32 	%r5370, %r5367, %r5369;
	st.local.v2.u32 	[%rd806], {%r5368, %r5370};
$L__BB0_1014:
	shl.b32 	%r737, %r525, 1;
	setp.eq.s32 	%p728, %r737, 0;
	@%p728 bra 	$L__BB0_1026;
	and.b32  	%r738, %r737, 14;
	setp.lt.u32 	%p729, %r737, 16;
	mov.b32 	%r8244, 0;
	@%p729 bra 	$L__BB0_1018;
	and.b32  	%r8244, %r737, -16;
	mov.b32 	%r8242, 0;
$L__BB0_1017:
	.pragma "nounroll";
	mul.wide.u32 	%rd807, %r8242, 4;
	add.s64 	%rd808, %rd3, %rd807;
	ld.local.v2.u32 	{%r5373, %r5374}, [%rd808];
	setp.gt.u32 	%p730, %r5373, %r717;
	selp.u32 	%r5375, 1, 0, %p730;
	add.s64 	%rd809, %rd10, %rd807;
	st.local.u32 	[%rd809+96], %r5375;
	setp.gt.u32 	%p731, %r5374, %r717;
	selp.u32 	%r5376, 1, 0, %p731;
	st.local.u32 	[%rd809+100], %r5376;
	ld.local.v2.u32 	{%r5377, %r5378}, [%rd808+8];
	setp.gt.u32 	%p732, %r5377, %r717;
	selp.u32 	%r5379, 1, 0, %p732;
	st.local.u32 	[%rd809+104], %r5379;
	setp.gt.u32 	%p733, %r5378, %r717;
	selp.u32 	%r5380, 1, 0, %p733;
	st.local.u32 	[%rd809+108], %r5380;
	ld.local.v2.u32 	{%r5381, %r5382}, [%rd808+16];
	setp.gt.u32 	%p734, %r5381, %r717;
	selp.u32 	%r5383, 1, 0, %p734;
	st.local.u32 	[%rd809+112], %r5383;
	setp.gt.u32 	%p735, %r5382, %r717;
	selp.u32 	%r5384, 1, 0, %p735;
	st.local.u32 	[%rd809+116], %r5384;
	ld.local.v2.u32 	{%r5385, %r5386}, [%rd808+24];
	setp.gt.u32 	%p736, %r5385, %r717;
	selp.u32 	%r5387, 1, 0, %p736;
	st.local.u32 	[%rd809+120], %r5387;
	setp.gt.u32 	%p737, %r5386, %r717;
	selp.u32 	%r5388, 1, 0, %p737;
	st.local.u32 	[%rd809+124], %r5388;
	ld.local.v2.u32 	{%r5389, %r5390}, [%rd808+32];
	setp.gt.u32 	%p738, %r5389, %r717;
	selp.u32 	%r5391, 1, 0, %p738;
	st.local.u32 	[%rd809+128], %r5391;
	setp.gt.u32 	%p739, %r5390, %r717;
	selp.u32 	%r5392, 1, 0, %p739;
	st.local.u32 	[%rd809+132], %r5392;
	ld.local.v2.u32 	{%r5393, %r5394}, [%rd808+40];
	setp.gt.u32 	%p740, %r5393, %r717;
	selp.u32 	%r5395, 1, 0, %p740;
	st.local.u32 	[%rd809+136], %r5395;
	setp.gt.u32 	%p741, %r5394, %r717;
	selp.u32 	%r5396, 1, 0, %p741;
	st.local.u32 	[%rd809+140], %r5396;
	ld.local.v2.u32 	{%r5397, %r5398}, [%rd808+48];
	setp.gt.u32 	%p742, %r5397, %r717;
	selp.u32 	%r5399, 1, 0, %p742;
	st.local.u32 	[%rd809+144], %r5399;
	setp.gt.u32 	%p743, %r5398, %r717;
	selp.u32 	%r5400, 1, 0, %p743;
	st.local.u32 	[%rd809+148], %r5400;
	ld.local.v2.u32 	{%r5401, %r5402}, [%rd808+56];
	setp.gt.u32 	%p744, %r5401, %r717;
	selp.u32 	%r5403, 1, 0, %p744;
	st.local.u32 	[%rd809+152], %r5403;
	setp.gt.u32 	%p745, %r5402, %r717;
	selp.u32 	%r5404, 1, 0, %p745;
	st.local.u32 	[%rd809+156], %r5404;
	add.s32 	%r8242, %r8242, 16;
	setp.ne.s32 	%p746, %r8242, %r8244;
	@%p746 bra 	$L__BB0_1017;
$L__BB0_1018:
	setp.eq.s32 	%p747, %r738, 0;
	@%p747 bra 	$L__BB0_1026;
	and.b32  	%r743, %r737, 6;
	setp.lt.u32 	%p748, %r738, 8;
	@%p748 bra 	$L__BB0_1021;
	mul.wide.u32 	%rd810, %r8244, 4;
	add.s64 	%rd811, %rd3, %rd810;
	ld.local.u32 	%r5405, [%rd811];
	setp.gt.u32 	%p749, %r5405, %r717;
	selp.u32 	%r5406, 1, 0, %p749;
	add.s64 	%rd812, %rd10, %rd810;
	st.local.u32 	[%rd812+96], %r5406;
	ld.local.u32 	%r5407, [%rd811+4];
	setp.gt.u32 	%p750, %r5407, %r717;
	selp.u32 	%r5408, 1, 0, %p750;
	st.local.u32 	[%rd812+100], %r5408;
	ld.local.u32 	%r5409, [%rd811+8];
	setp.gt.u32 	%p751, %r5409, %r717;
	selp.u32 	%r5410, 1, 0, %p751;
	st.local.u32 	[%rd812+104], %r5410;
	ld.local.u32 	%r5411, [%rd811+12];
	setp.gt.u32 	%p752, %r5411, %r717;
	selp.u32 	%r5412, 1, 0, %p752;
	st.local.u32 	[%rd812+108], %r5412;
	ld.local.u32 	%r5413, [%rd811+16];
	setp.gt.u32 	%p753, %r5413, %r717;
	selp.u32 	%r5414, 1, 0, %p753;
	st.local.u32 	[%rd812+112], %r5414;
	ld.local.u32 	%r5415, [%rd811+20];
	setp.gt.u32 	%p754, %r5415, %r717;
	selp.u32 	%r5416, 1, 0, %p754;
	st.local.u32 	[%rd812+116], %r5416;
	ld.local.u32 	%r5417, [%rd811+24];
	setp.gt.u32 	%p755, %r5417, %r717;
	selp.u32 	%r5418, 1, 0, %p755;
	st.local.u32 	[%rd812+120], %r5418;
	ld.local.u32 	%r5419, [%rd811+28];
	setp.gt.u32 	%p756, %r5419, %r717;
	selp.u32 	%r5420, 1, 0, %p756;
	st.local.u32 	[%rd812+124], %r5420;
	add.s32 	%r8244, %r8244, 8;
$L__BB0_1021:
	setp.eq.s32 	%p757, %r743, 0;
	@%p757 bra 	$L__BB0_1026;
	setp.lt.u32 	%p758, %r743, 4;
	@%p758 bra 	$L__BB0_1024;
	mul.wide.u32 	%rd813, %r8244, 4;
	add.s64 	%rd814, %rd3, %rd813;
	ld.local.u32 	%r5421, [%rd814];
	setp.gt.u32 	%p759, %r5421, %r717;
	selp.u32 	%r5422, 1, 0, %p759;
	add.s64 	%rd815, %rd10, %rd813;
	st.local.u32 	[%rd815+96], %r5422;
	ld.local.u32 	%r5423, [%rd814+4];
	setp.gt.u32 	%p760, %r5423, %r717;
	selp.u32 	%r5424, 1, 0, %p760;
	st.local.u32 	[%rd815+100], %r5424;
	ld.local.u32 	%r5425, [%rd814+8];
	setp.gt.u32 	%p761, %r5425, %r717;
	selp.u32 	%r5426, 1, 0, %p761;
	st.local.u32 	[%rd815+104], %r5426;
	ld.local.u32 	%r5427, [%rd814+12];
	setp.gt.u32 	%p762, %r5427, %r717;
	selp.u32 	%r5428, 1, 0, %p762;
	st.local.u32 	[%rd815+108], %r5428;
	add.s32 	%r8244, %r8244, 4;
$L__BB0_1024:
	and.b32  	%r5429, %r525, 1;
	setp.eq.b32 	%p763, %r5429, 1;
	not.pred 	%p764, %p763;
	@%p764 bra 	$L__BB0_1026;
	mul.wide.u32 	%rd816, %r8244, 4;
	add.s64 	%rd817, %rd3, %rd816;
	ld.local.u32 	%r5430, [%rd817];
	setp.gt.u32 	%p765, %r5430, %r717;
	selp.u32 	%r5431, 1, 0, %p765;
	add.s64 	%rd818, %rd10, %rd816;
	st.local.u32 	[%rd818+96], %r5431;
	ld.local.u32 	%r5432, [%rd817+4];
	setp.gt.u32 	%p766, %r5432, %r717;
	selp.u32 	%r5433, 1, 0, %p766;
	st.local.u32 	[%rd818+100], %r5433;
$L__BB0_1026:
	ld.const.u8 	%r5434, [%rd93];
	setp.ne.s32 	%p767, %r8233, %r5434;
	@%p767 bra 	$L__BB0_1028;
	not.b32 	%r5435, %r715;
	add.s32 	%r5436, %r8157, %r5435;
	cvt.u16.u32 	%rs2060, %r5436;
	st.local.u8 	[%rd12], %rs2060;
$L__BB0_1028:
	ld.const.u8 	%r5437, [%rd93+1];
	setp.ne.s32 	%p768, %r8233, %r5437;
	@%p768 bra 	$L__BB0_1030;
	ld.local.u8 	%r5438, [%rd12+1];
	not.b32 	%r5439, %r5438;
	add.s32 	%r5440, %r8157, %r5439;
	st.local.u8 	[%rd12+1], %r5440;
$L__BB0_1030:
	ld.const.u8 	%r5441, [%rd93+2];
	setp.ne.s32 	%p769, %r8233, %r5441;
	@%p769 bra 	$L__BB0_1032;
	ld.local.u8 	%r5442, [%rd12+2];
	not.b32 	%r5443, %r5442;
	add.s32 	%r5444, %r8157, %r5443;
	st.local.u8 	[%rd12+2], %r5444;
$L__BB0_1032:
	ld.const.u8 	%r5445, [%rd93+3];
	setp.ne.s32 	%p770, %r8233, %r5445;
	@%p770 bra 	$L__BB0_1034;
	ld.local.u8 	%r5446, [%rd12+3];
	not.b32 	%r5447, %r5446;
	add.s32 	%r5448, %r8157, %r5447;
	st.local.u8 	[%rd12+3], %r5448;
$L__BB0_1034:
	ld.const.u8 	%r5449, [%rd93+4];
	setp.ne.s32 	%p771, %r8233, %r5449;
	@%p771 bra 	$L__BB0_1036;
	ld.local.u8 	%r5450, [%rd12+4];
	not.b32 	%r5451, %r5450;
	add.s32 	%r5452, %r8157, %r5451;
	st.local.u8 	[%rd12+4], %r5452;
$L__BB0_1036:
	ld.const.u8 	%r5453, [%rd93+5];
	setp.ne.s32 	%p772, %r8233, %r5453;
	@%p772 bra 	$L__BB0_1038;
	ld.local.u8 	%r5454, [%rd12+5];
	not.b32 	%r5455, %r5454;
	add.s32 	%r5456, %r8157, %r5455;
	st.local.u8 	[%rd12+5], %r5456;
$L__BB0_1038:
	ld.const.u8 	%r5457, [%rd93+6];
	setp.ne.s32 	%p773, %r8233, %r5457;
	@%p773 bra 	$L__BB0_1040;
	ld.local.u8 	%r5458, [%rd12+6];
	not.b32 	%r5459, %r5458;
	add.s32 	%r5460, %r8157, %r5459;
	st.local.u8 	[%rd12+6], %r5460;
$L__BB0_1040:
	ld.const.u8 	%r5461, [%rd93+7];
	setp.ne.s32 	%p774, %r8233, %r5461;
	@%p774 bra 	$L__BB0_1042;
	ld.local.u8 	%r5462, [%rd12+7];
	not.b32 	%r5463, %r5462;
	add.s32 	%r5464, %r8157, %r5463;
	st.local.u8 	[%rd12+7], %r5464;
$L__BB0_1042:
	ld.const.u8 	%r5465, [%rd93+8];
	setp.ne.s32 	%p775, %r8233, %r5465;
	@%p775 bra 	$L__BB0_1044;
	ld.local.u8 	%r5466, [%rd12+8];
	not.b32 	%r5467, %r5466;
	add.s32 	%r5468, %r8157, %r5467;
	st.local.u8 	[%rd12+8], %r5468;
$L__BB0_1044:
	ld.const.u8 	%r5469, [%rd93+9];
	setp.ne.s32 	%p776, %r8233, %r5469;
	@%p776 bra 	$L__BB0_1046;
	ld.local.u8 	%r5470, [%rd12+9];
	not.b32 	%r5471, %r5470;
	add.s32 	%r5472, %r8157, %r5471;
	st.local.u8 	[%rd12+9], %r5472;
$L__BB0_1046:
	ld.const.u8 	%r5473, [%rd93+10];
	setp.ne.s32 	%p777, %r8233, %r5473;
	@%p777 bra 	$L__BB0_1048;
	ld.local.u8 	%r5474, [%rd12+10];
	not.b32 	%r5475, %r5474;
	add.s32 	%r5476, %r8157, %r5475;
	st.local.u8 	[%rd12+10], %r5476;
$L__BB0_1048:
	ld.const.u8 	%r5477, [%rd93+11];
	setp.ne.s32 	%p778, %r8233, %r5477;
	@%p778 bra 	$L__BB0_1050;
	ld.local.u8 	%r5478, [%rd12+11];
	not.b32 	%r5479, %r5478;
	add.s32 	%r5480, %r8157, %r5479;
	st.local.u8 	[%rd12+11], %r5480;
$L__BB0_1050:
	ld.const.u8 	%r5481, [%rd93+12];
	setp.ne.s32 	%p779, %r8233, %r5481;
	@%p779 bra 	$L__BB0_1052;
	ld.local.u8 	%r5482, [%rd12+12];
	not.b32 	%r5483, %r5482;
	add.s32 	%r5484, %r8157, %r5483;
	st.local.u8 	[%rd12+12], %r5484;
$L__BB0_1052:
	ld.const.u8 	%r5485, [%rd93+13];
	setp.ne.s32 	%p780, %r8233, %r5485;
	@%p780 bra 	$L__BB0_1054;
	ld.local.u8 	%r5486, [%rd12+13];
	not.b32 	%r5487, %r5486;
	add.s32 	%r5488, %r8157, %r5487;
	st.local.u8 	[%rd12+13], %r5488;
$L__BB0_1054:
	ld.const.u8 	%r5489, [%rd93+14];
	setp.ne.s32 	%p781, %r8233, %r5489;
	@%p781 bra 	$L__BB0_1056;
	ld.local.u8 	%r5490, [%rd12+14];
	not.b32 	%r5491, %r5490;
	add.s32 	%r5492, %r8157, %r5491;
	st.local.u8 	[%rd12+14], %r5492;
$L__BB0_1056:
	ld.const.u8 	%r5493, [%rd93+15];
	setp.ne.s32 	%p782, %r8233, %r5493;
	@%p782 bra 	$L__BB0_1058;
	ld.local.u8 	%r5494, [%rd12+15];
	not.b32 	%r5495, %r5494;
	add.s32 	%r5496, %r8157, %r5495;
	st.local.u8 	[%rd12+15], %r5496;
$L__BB0_1058:
	add.s32 	%r8233, %r8233, 1;
	setp.ne.s32 	%p783, %r8233, %r525;
	mov.u32 	%r8246, %r525;
	@%p783 bra 	$L__BB0_983;
$L__BB0_1059:
	ld.local.u32 	%r8248, [%rd8];
	setp.ge.u32 	%p879, %r8247, %r8248;
	@%p879 bra 	$L__BB0_1061;
	cvt.u16.u32 	%rs2020, %r7960;
	cvt.u16.u32 	%rs2021, %r7962;
	st.local.v2.u8 	[%rd8+156], {%rs2020, %rs2021};
	st.local.u8 	[%rd8+158], %r7964;
	st.local.u32 	[%rd8], %r8247;
	ld.local.u32 	%r6101, [%rd10];
	ld.local.u32 	%r6102, [%rd10+4];
	ld.local.u32 	%r6103, [%rd10+8];
	ld.local.u32 	%r6104, [%rd10+12];
	ld.local.u32 	%r6105, [%rd10+16];
	ld.local.u32 	%r6106, [%rd10+20];
	ld.local.u32 	%r6107, [%rd10+24];
	ld.local.u32 	%r6108, [%rd10+28];
	ld.local.u32 	%r6109, [%rd10+32];
	ld.local.u32 	%r6110, [%rd10+36];
	ld.local.u32 	%r6111, [%rd10+40];
	ld.local.u32 	%r6112, [%rd10+44];
	ld.local.u32 	%r6113, [%rd10+48];
	ld.local.u32 	%r6114, [%rd10+52];
	ld.local.u32 	%r6115, [%rd10+56];
	ld.local.u32 	%r6116, [%rd10+60];
	ld.local.u32 	%r6117, [%rd10+64];
	ld.local.u32 	%r6118, [%rd10+68];
	ld.local.u32 	%r6119, [%rd10+72];
	ld.local.u32 	%r6120, [%rd10+76];
	ld.local.u32 	%r6121, [%rd10+80];
	ld.local.u32 	%r6122, [%rd10+84];
	ld.local.u32 	%r6123, [%rd10+88];
	ld.local.u32 	%r6124, [%rd10+92];
	ld.local.u32 	%r6125, [%rd10+96];
	ld.local.u32 	%r6126, [%rd10+100];
	ld.local.u32 	%r6127, [%rd10+104];
	ld.local.u32 	%r6128, [%rd10+108];
	ld.local.u32 	%r6129, [%rd10+112];
	ld.local.u32 	%r6130, [%rd10+116];
	st.local.u32 	[%rd8+4], %r6101;
	st.local.u32 	[%rd8+8], %r6102;
	st.local.u32 	[%rd8+12], %r6103;
	st.local.u32 	[%rd8+16], %r6104;
	st.local.u32 	[%rd8+20], %r6105;
	st.local.u32 	[%rd8+24], %r6106;
	st.local.u32 	[%rd8+28], %r6107;
	st.local.u32 	[%rd8+32], %r6108;
	st.local.u32 	[%rd8+36], %r6109;
	st.local.u32 	[%rd8+40], %r6110;
	st.local.u32 	[%rd8+44], %r6111;
	st.local.u32 	[%rd8+48], %r6112;
	st.local.u32 	[%rd8+52], %r6113;
	st.local.u32 	[%rd8+56], %r6114;
	st.local.u32 	[%rd8+60], %r6115;
	st.local.u32 	[%rd8+64], %r6116;
	st.local.u32 	[%rd8+68], %r6117;
	st.local.u32 	[%rd8+72], %r6118;
	st.local.u32 	[%rd8+76], %r6119;
	st.local.u32 	[%rd8+80], %r6120;
	st.local.u32 	[%rd8+84], %r6121;
	st.local.u32 	[%rd8+88], %r6122;
	st.local.u32 	[%rd8+92], %r6123;
	st.local.u32 	[%rd8+96], %r6124;
	st.local.u32 	[%rd8+100], %r6125;
	st.local.u32 	[%rd8+104], %r6126;
	st.local.u32 	[%rd8+108], %r6127;
	st.local.u32 	[%rd8+112], %r6128;
	st.local.u32 	[%rd8+116], %r6129;
	st.local.u32 	[%rd8+120], %r6130;
	ld.local.v4.b32 	{%r6131, %r6132, %r6133, %r6134}, [%rd11];
	ld.local.v4.b32 	{%r6135, %r6136, %r6137, %r6138}, [%rd12];
	st.local.u32 	[%rd8+124], %r6131;
	st.local.u32 	[%rd8+140], %r6135;
	st.local.u32 	[%rd8+128], %r6132;
	st.local.u32 	[%rd8+144], %r6136;
	st.local.u32 	[%rd8+132], %r6133;
	st.local.u32 	[%rd8+148], %r6137;
	st.local.u32 	[%rd8+136], %r6134;
	st.local.u32 	[%rd8+152], %r6138;
	mov.u32 	%r8248, %r8247;
$L__BB0_1061:
	add.s32 	%r7964, %r7964, 1;
	ld.const.u32 	%r6139, [%rd16+24];
	shr.u32 	%r6140, %r7964, %r6139;
	setp.eq.s32 	%p880, %r6140, 0;
	@%p880 bra 	$L__BB0_11;
	add.s32 	%r7962, %r7962, 1;
	ld.const.u32 	%r6141, [%rd16+32];
	shr.u32 	%r6142, %r7962, %r6141;
	setp.eq.s32 	%p881, %r6142, 0;
	@%p881 bra 	$L__BB0_10;
	setp.eq.s32 	%p882, %r7960, 3;
	@%p882 bra 	$L__BB0_1068;
	setp.eq.s32 	%p883, %r7960, 2;
	@%p883 bra 	$L__BB0_1067;
	setp.ne.s32 	%p884, %r7960, 1;
	@%p884 bra 	$L__BB0_1069;
	.pragma "used_bytes_mask 39321";
	ld.local.v4.b32 	{%r6188, %r6189, %r6190, %r6191}, [%rd14];
	bfe.u32 	%r6192, %r6191, 0, 8;
	bfe.u32 	%r6193, %r6191, 24, 8;
	bfe.u32 	%r6194, %r6190, 0, 8;
	bfe.u32 	%r6195, %r6190, 24, 8;
	bfe.u32 	%r6196, %r6189, 0, 8;
	bfe.u32 	%r6197, %r6189, 24, 8;
	bfe.u32 	%r6198, %r6188, 0, 8;
	bfe.u32 	%r6199, %r6188, 24, 8;
	st.local.u8 	[%rd14], %r6199;
	st.local.u8 	[%rd14+3], %r6198;
	st.local.u8 	[%rd14+4], %r6197;
	st.local.u8 	[%rd14+7], %r6196;
	st.local.u8 	[%rd14+8], %r6195;
	st.local.u8 	[%rd14+11], %r6194;
	st.local.u8 	[%rd14+12], %r6193;
	st.local.u8 	[%rd14+15], %r6192;
	.pragma "used_bytes_mask 39321";
	ld.local.v4.b32 	{%r6200, %r6201, %r6202, %r6203}, [%rd14+16];
	bfe.u32 	%r6204, %r6203, 0, 8;
	bfe.u32 	%r6205, %r6203, 24, 8;
	bfe.u32 	%r6206, %r6202, 0, 8;
	bfe.u32 	%r6207, %r6202, 24, 8;
	bfe.u32 	%r6208, %r6201, 0, 8;
	bfe.u32 	%r6209, %r6201, 24, 8;
	bfe.u32 	%r6210, %r6200, 0, 8;
	bfe.u32 	%r6211, %r6200, 24, 8;
	st.local.u8 	[%rd14+16], %r6211;
	st.local.u8 	[%rd14+19], %r6210;
	st.local.u8 	[%rd14+20], %r6209;
	st.local.u8 	[%rd14+23], %r6208;
	st.local.u8 	[%rd14+24], %r6207;
	st.local.u8 	[%rd14+27], %r6206;
	st.local.u8 	[%rd14+28], %r6205;
	st.local.u8 	[%rd14+31], %r6204;
	.pragma "used_bytes_mask 39321";
	ld.local.v4.b32 	{%r6212, %r6213, %r6214, %r6215}, [%rd14+32];
	bfe.u32 	%r6216, %r6215, 0, 8;
	bfe.u32 	%r6217, %r6215, 24, 8;
	bfe.u32 	%r6218, %r6214, 0, 8;
	bfe.u32 	%r6219, %r6214, 24, 8;
	bfe.u32 	%r6220, %r6213, 0, 8;
	bfe.u32 	%r6221, %r6213, 24, 8;
	bfe.u32 	%r6222, %r6212, 0, 8;
	bfe.u32 	%r6223, %r6212, 24, 8;
	st.local.u8 	[%rd14+32], %r6223;
	st.local.u8 	[%rd14+35], %r6222;
	st.local.u8 	[%rd14+36], %r6221;
	st.local.u8 	[%rd14+39], %r6220;
	st.local.u8 	[%rd14+40], %r6219;
	st.local.u8 	[%rd14+43], %r6218;
	st.local.u8 	[%rd14+44], %r6217;
	st.local.u8 	[%rd14+47], %r6216;
	.pragma "used_bytes_mask 39321";
	ld.local.v4.b32 	{%r6224, %r6225, %r6226, %r6227}, [%rd14+48];
	bfe.u32 	%r6228, %r6227, 0, 8;
	bfe.u32 	%r6229, %r6227, 24, 8;
	bfe.u32 	%r6230, %r6226, 0, 8;
	bfe.u32 	%r6231, %r6226, 24, 8;
	bfe.u32 	%r6232, %r6225, 0, 8;
	bfe.u32 	%r6233, %r6225, 24, 8;
	bfe.u32 	%r6234, %r6224, 0, 8;
	bfe.u32 	%r6235, %r6224, 24, 8;
	st.local.u8 	[%rd14+48], %r6235;
	st.local.u8 	[%rd14+51], %r6234;
	st.local.u8 	[%rd14+52], %r6233;
	st.local.u8 	[%rd14+55], %r6232;
	st.local.u8 	[%rd14+56], %r6231;
	st.local.u8 	[%rd14+59], %r6230;
	st.local.u8 	[%rd14+60], %r6229;
	st.local.u8 	[%rd14+63], %r6228;
	bra.uni 	$L__BB0_1069;
$L__BB0_1067:
	ld.local.u8 	%rs2022, [%rd14+1];
	ld.local.u8 	%rs2023, [%rd14+3];
	.pragma "used_bytes_mask 10";
	ld.local.u32 	%r6143, [%rd14+4];
	bfe.u32 	%r6144, %r6143, 8, 8;
	bfe.u32 	%r6145, %r6143, 24, 8;
	st.local.u8 	[%rd14+1], %rs2023;
	st.local.u8 	[%rd14+3], %rs2022;
	.pragma "used_bytes_mask 170";
	ld.local.v2.b32 	{%r6146, %r6147}, [%rd14+8];
	bfe.u32 	%r6148, %r6147, 8, 8;
	bfe.u32 	%r6149, %r6147, 24, 8;
	bfe.u32 	%r6150, %r6146, 8, 8;
	bfe.u32 	%r6151, %r6146, 24, 8;
	st.local.u8 	[%rd14+5], %r6145;
	st.local.u8 	[%rd14+7], %r6144;
	st.local.u8 	[%rd14+9], %r6151;
	st.local.u8 	[%rd14+11], %r6150;
	.pragma "used_bytes_mask 43690";
	ld.local.v4.b32 	{%r6152, %r6153, %r6154, %r6155}, [%rd14+16];
	bfe.u32 	%r6156, %r6155, 8, 8;
	bfe.u32 	%r6157, %r6155, 24, 8;
	bfe.u32 	%r6158, %r6154, 8, 8;
	bfe.u32 	%r6159, %r6154, 24, 8;
	bfe.u32 	%r6160, %r6153, 8, 8;
	bfe.u32 	%r6161, %r6153, 24, 8;
	bfe.u32 	%r6162, %r6152, 8, 8;
	bfe.u32 	%r6163, %r6152, 24, 8;
	st.local.u8 	[%rd14+13], %r6149;
	st.local.u8 	[%rd14+15], %r6148;
	st.local.u8 	[%rd14+17], %r6163;
	st.local.u8 	[%rd14+19], %r6162;
	st.local.u8 	[%rd14+21], %r6161;
	st.local.u8 	[%rd14+23], %r6160;
	st.local.u8 	[%rd14+25], %r6159;
	st.local.u8 	[%rd14+27], %r6158;
	.pragma "used_bytes_mask 43690";
	ld.local.v4.b32 	{%r6164, %r6165, %r6166, %r6167}, [%rd14+32];
	bfe.u32 	%r6168, %r6167, 8, 8;
	bfe.u32 	%r6169, %r6167, 24, 8;
	bfe.u32 	%r6170, %r6166, 8, 8;
	bfe.u32 	%r6171, %r6166, 24, 8;
	bfe.u32 	%r6172, %r6165, 8, 8;
	bfe.u32 	%r6173, %r6165, 24, 8;
	bfe.u32 	%r6174, %r6164, 8, 8;
	bfe.u32 	%r6175, %r6164, 24, 8;
	st.local.u8 	[%rd14+29], %r6157;
	st.local.u8 	[%rd14+31], %r6156;
	st.local.u8 	[%rd14+33], %r6175;
	st.local.u8 	[%rd14+35], %r6174;
	st.local.u8 	[%rd14+37], %r6173;
	st.local.u8 	[%rd14+39], %r6172;
	st.local.u8 	[%rd14+41], %r6171;
	st.local.u8 	[%rd14+43], %r6170;
	.pragma "used_bytes_mask 43690";
	ld.local.v4.b32 	{%r6176, %r6177, %r6178, %r6179}, [%rd14+48];
	bfe.u32 	%r6180, %r6179, 8, 8;
	bfe.u32 	%r6181, %r6179, 24, 8;
	bfe.u32 	%r6182, %r6178, 8, 8;
	bfe.u32 	%r6183, %r6178, 24, 8;
	bfe.u32 	%r6184, %r6177, 8, 8;
	bfe.u32 	%r6185, %r6177, 24, 8;
	bfe.u32 	%r6186, %r6176, 8, 8;
	bfe.u32 	%r6187, %r6176, 24, 8;
	st.local.u8 	[%rd14+45], %r6169;
	st.local.u8 	[%rd14+47], %r6168;
	st.local.u8 	[%rd14+49], %r6187;
	st.local.u8 	[%rd14+51], %r6186;
	st.local.u8 	[%rd14+53], %r6185;
	st.local.u8 	[%rd14+55], %r6184;
	st.local.u8 	[%rd14+57], %r6183;
	st.local.u8 	[%rd14+59], %r6182;
	st.local.u8 	[%rd14+61], %r6181;
	st.local.u8 	[%rd14+63], %r6180;
	bra.uni 	$L__BB0_1069;
$L__BB0_1068:
	ld.local.v2.u8 	{%rs2024, %rs2025}, [%rd14+2];
	st.local.v2.u8 	[%rd14+2], {%rs2025, %rs2024};
	ld.local.v2.u8 	{%rs2026, %rs2027}, [%rd14+6];
	st.local.v2.u8 	[%rd14+6], {%rs2027, %rs2026};
	ld.local.v2.u8 	{%rs2028, %rs2029}, [%rd14+10];
	st.local.v2.u8 	[%rd14+10], {%rs2029, %rs2028};
	ld.local.v2.u8 	{%rs2030, %rs2031}, [%rd14+14];
	st.local.v2.u8 	[%rd14+14], {%rs2031, %rs2030};
	ld.local.v2.u8 	{%rs2032, %rs2033}, [%rd14+18];
	st.local.v2.u8 	[%rd14+18], {%rs2033, %rs2032};
	ld.local.v2.u8 	{%rs2034, %rs2035}, [%rd14+22];
	st.local.v2.u8 	[%rd14+22], {%rs2035, %rs2034};
	ld.local.v2.u8 	{%rs2036, %rs2037}, [%rd14+26];
	st.local.v2.u8 	[%rd14+26], {%rs2037, %rs2036};
	ld.local.v2.u8 	{%rs2038, %rs2039}, [%rd14+30];
	st.local.v2.u8 	[%rd14+30], {%rs2039, %rs2038};
	ld.local.v2.u8 	{%rs2040, %rs2041}, [%rd14+34];
	st.local.v2.u8 	[%rd14+34], {%rs2041, %rs2040};
	ld.local.v2.u8 	{%rs2042, %rs2043}, [%rd14+38];
	st.local.v2.u8 	[%rd14+38], {%rs2043, %rs2042};
	ld.local.v2.u8 	{%rs2044, %rs2045}, [%rd14+42];
	st.local.v2.u8 	[%rd14+42], {%rs2045, %rs2044};
	ld.local.v2.u8 	{%rs2046, %rs2047}, [%rd14+46];
	st.local.v2.u8 	[%rd14+46], {%rs2047, %rs2046};
	ld.local.v2.u8 	{%rs2048, %rs2049}, [%rd14+50];
	st.local.v2.u8 	[%rd14+50], {%rs2049, %rs2048};
	ld.local.v2.u8 	{%rs2050, %rs2051}, [%rd14+54];
	st.local.v2.u8 	[%rd14+54], {%rs2051, %rs2050};
	ld.local.v2.u8 	{%rs2052, %rs2053}, [%rd14+58];
	st.local.v2.u8 	[%rd14+58], {%rs2053, %rs2052};
	ld.local.v2.u8 	{%rs2054, %rs2055}, [%rd14+62];
	st.local.v2.u8 	[%rd14+62], {%rs2055, %rs2054};
$L__BB0_1069:
	add.s32 	%r7960, %r7960, 1;
	ld.const.u32 	%r6236, [%rd16+28];
	shr.u32 	%r6237, %r7960, %r6236;
	setp.eq.s32 	%p885, %r6237, 0;
	@%p885 bra 	$L__BB0_3;
	setp.ge.u32 	%p886, %r8248, %r7958;
	@%p886 bra 	$L__BB0_1402;
	mov.b32 	%r8249, 0;
	st.local.u32 	[%rd1], %r8249;
	st.local.u32 	[%rd1+4], %r8249;
	st.local.u32 	[%rd1+8], %r8249;
	st.local.u32 	[%rd1+12], %r8249;
	ld.const.u32 	%r756, [%rd16];
	setp.lt.s32 	%p887, %r756, 1;
	@%p887 bra 	$L__BB0_1074;
	setp.lt.u32 	%p888, %r756, 33;
	mov.u32 	%r8249, %r756;
	@%p888 bra 	$L__BB0_1074;
	add.s32 	%r6239, %r756, -1;
	shr.u32 	%r6240, %r6239, 5;
	mul.wide.u32 	%rd930, %r6240, 4;
	add.s64 	%rd931, %rd1, %rd930;
	ld.local.u32 	%r6241, [%rd931];
	add.s32 	%r6242, %r756, -32;
	mov.b32 	%r6243, -1;
	shl.b32 	%r6244, %r6243, %r6242;
	and.b32  	%r6245, %r6241, %r6244;
	st.local.u32 	[%rd931], %r6245;
$L__BB0_1074:
	shr.u32 	%r6246, %r8249, 5;
	and.b32  	%r6247, %r8249, 31;
	mul.wide.u32 	%rd932, %r6246, 4;
	add.s64 	%rd933, %rd1, %rd932;
	ld.local.u32 	%r6248, [%rd933];
	mov.b32 	%r6249, 1;
	shl.b32 	%r6250, %r6249, %r6247;
	or.b32  	%r6251, %r6250, %r6248;
	st.local.u32 	[%rd933], %r6251;
	add.s32 	%r8262, %r8249, 1;
	ld.const.u32 	%r759, [%rd16+24];
	ld.local.u8 	%rs10, [%rd8+158];
	cvt.u32.u16 	%r6252, %rs10;
	and.b32  	%r760, %r6252, 255;
	setp.lt.s32 	%p889, %r759, 1;
	@%p889 bra 	$L__BB0_1079;
	shr.u32 	%r761, %r8262, 5;
	add.s32 	%r762, %r759, %r8249;
	shr.u32 	%r763, %r762, 5;
	and.b32  	%r764, %r8262, 31;
	setp.eq.s32 	%p890, %r761, %r763;
	@%p890 bra 	$L__BB0_1077;
	mul.wide.u32 	%rd934, %r761, 4;
	add.s64 	%rd935, %rd1, %rd934;
	ld.local.u32 	%r6253, [%rd935];
	mul.wide.u32 	%rd936, %r763, 4;
	add.s64 	%rd937, %rd1, %rd936;
	ld.local.u32 	%r6254, [%rd937];
	sub.s32 	%r6255, 32, %r764;
	sub.s32 	%r6256, %r759, %r6255;
	mov.b32 	%r6257, -1;
	shl.b32 	%r6258, %r6257, %r6255;
	not.b32 	%r6259, %r6258;
	shl.b32 	%r6260, %r6257, %r6256;
	shl.b32 	%r6261, %r6259, %r764;
	not.b32 	%r6262, %r6261;
	and.b32  	%r6263, %r6253, %r6262;
	and.b32  	%r6264, %r6254, %r6260;
	shl.b32 	%r6265, %r760, %r764;
	or.b32  	%r6266, %r6263, %r6265;
	shr.u32 	%r6267, %r760, %r6255;
	or.b32  	%r6268, %r6264, %r6267;
	st.local.u32 	[%rd935], %r6266;
	st.local.u32 	[%rd937], %r6268;
	bra.uni 	$L__BB0_1078;
$L__BB0_1077:
	mul.wide.u32 	%rd938, %r761, 4;
	add.s64 	%rd939, %rd1, %rd938;
	ld.local.u32 	%r6269, [%rd939];
	mov.b32 	%r6270, -1;
	shl.b32 	%r6271, %r6270, %r759;
	not.b32 	%r6272, %r6271;
	shl.b32 	%r6273, %r6272, %r764;
	not.b32 	%r6274, %r6273;
	and.b32  	%r6275, %r6269, %r6274;
	shl.b32 	%r6276, %r760, %r764;
	or.b32  	%r6277, %r6275, %r6276;
	st.local.u32 	[%rd939], %r6277;
$L__BB0_1078:
	add.s32 	%r8262, %r762, 1;
$L__BB0_1079:
	ld.const.u32 	%r767, [%rd16+28];
	ld.local.u8 	%r768, [%rd8+156];
	setp.lt.s32 	%p891, %r767, 1;
	@%p891 bra 	$L__BB0_1083;
	shr.u32 	%r769, %r8262, 5;
	add.s32 	%r770, %r767, %r8262;
	add.s32 	%r6278, %r770, -1;
	shr.u32 	%r771, %r6278, 5;
	and.b32  	%r772, %r8262, 31;
	setp.eq.s32 	%p892, %r769, %r771;
	@%p892 bra 	$L__BB0_1082;
	mul.wide.u32 	%rd940, %r769, 4;
	add.s64 	%rd941, %rd1, %rd940;
	ld.local.u32 	%r6279, [%rd941];
	mul.wide.u32 	%rd942, %r771, 4;
	add.s64 	%rd943, %rd1, %rd942;
	ld.local.u32 	%r6280, [%rd943];
	sub.s32 	%r6281, 32, %r772;
	sub.s32 	%r6282, %r767, %r6281;
	mov.b32 	%r6283, -1;
	shl.b32 	%r6284, %r6283, %r6281;
	not.b32 	%r6285, %r6284;
	shl.b32 	%r6286, %r6283, %r6282;
	shl.b32 	%r6287, %r6285, %r772;
	not.b32 	%r6288, %r6287;
	and.b32  	%r6289, %r6279, %r6288;
	and.b32  	%r6290, %r6280, %r6286;
	shl.b32 	%r6291, %r768, %r772;
	or.b32  	%r6292, %r6289, %r6291;
	shr.u32 	%r6293, %r768, %r6281;
	or.b32  	%r6294, %r6290, %r6293;
	st.local.u32 	[%rd941], %r6292;
	st.local.u32 	[%rd943], %r6294;
	mov.u32 	%r8262, %r770;
	bra.uni 	$L__BB0_1083;
$L__BB0_1082:
	mul.wide.u32 	%rd944, %r769, 4;
	add.s64 	%rd945, %rd1, %rd944;
	ld.local.u32 	%r6295, [%rd945];
	mov.b32 	%r6296, -1;
	shl.b32 	%r6297, %r6296, %r767;
	not.b32 	%r6298, %r6297;
	shl.b32 	%r6299, %r6298, %r772;
	not.b32 	%r6300, %r6299;
	and.b32  	%r6301, %r6295, %r6300;
	shl.b32 	%r6302, %r768, %r772;
	or.b32  	%r6303, %r6301, %r6302;
	st.local.u32 	[%rd945], %r6303;
	mov.u32 	%r8262, %r770;
$L__BB0_1083:
	ld.const.u32 	%r774, [%rd16+32];
	ld.local.u8 	%rs11, [%rd8+157];
	cvt.u32.u16 	%r6304, %rs11;
	and.b32  	%r775, %r6304, 255;
	setp.lt.s32 	%p893, %r774, 1;
	@%p893 bra 	$L__BB0_1087;
	shr.u32 	%r776, %r8262, 5;
	add.s32 	%r777, %r774, %r8262;
	add.s32 	%r6305, %r777, -1;
	shr.u32 	%r778, %r6305, 5;
	and.b32  	%r779, %r8262, 31;
	setp.eq.s32 	%p894, %r776, %r778;
	@%p894 bra 	$L__BB0_1086;
	mul.wide.u32 	%rd946, %r776, 4;
	add.s64 	%rd947, %rd1, %rd946;
	ld.local.u32 	%r6306, [%rd947];
	mul.wide.u32 	%rd948, %r778, 4;
	add.s64 	%rd949, %rd1, %rd948;
	ld.local.u32 	%r6307, [%rd949];
	sub.s32 	%r6308, 32, %r779;
	sub.s32 	%r6309, %r774, %r6308;
	mov.b32 	%r6310, -1;
	shl.b32 	%r6311, %r6310, %r6308;
	not.b32 	%r6312, %r6311;
	shl.b32 	%r6313, %r6310, %r6309;
	shl.b32 	%r6314, %r6312, %r779;
	not.b32 	%r6315, %r6314;
	and.b32  	%r6316, %r6306, %r6315;
	and.b32  	%r6317, %r6307, %r6313;
	shl.b32 	%r6318, %r775, %r779;
	or.b32  	%r6319, %r6316, %r6318;
	shr.u32 	%r6320, %r775, %r6308;
	or.b32  	%r6321, %r6317, %r6320;
	st.local.u32 	[%rd947], %r6319;
	st.local.u32 	[%rd949], %r6321;
	mov.u32 	%r8262, %r777;
	bra.uni 	$L__BB0_1087;
$L__BB0_1086:
	mul.wide.u32 	%rd950, %r776, 4;
	add.s64 	%rd951, %rd1, %rd950;
	ld.local.u32 	%r6322, [%rd951];
	mov.b32 	%r6323, -1;
	shl.b32 	%r6324, %r6323, %r774;
	not.b32 	%r6325, %r6324;
	shl.b32 	%r6326, %r6325, %r779;
	not.b32 	%r6327, %r6326;
	and.b32  	%r6328, %r6322, %r6327;
	shl.b32 	%r6329, %r775, %r779;
	or.b32  	%r6330, %r6328, %r6329;
	st.local.u32 	[%rd951], %r6330;
	mov.u32 	%r8262, %r777;
$L__BB0_1087:
	ld.const.u32 	%r781, [%rd16+20];
	setp.eq.s32 	%p895, %r781, 0;
	@%p895 bra 	$L__BB0_1185;
	ld.const.u32 	%r6331, [%rd16+4];
	ld.const.u32 	%r6332, [%rd16+36];
	setp.ne.s32 	%p896, %r6332, 0;
	selp.s32 	%r782, -1, 0, %p896;
	add.s32 	%r783, %r6331, %r782;
	selp.u32 	%r784, 1, 0, %p896;
	setp.lt.s32 	%p897, %r783, 1;
	mov.b32 	%r6333, -1;
	shl.b32 	%r6334, %r6333, %r783;
	not.b32 	%r785, %r6334;
	@%p897 bra 	$L__BB0_1112;
	setp.eq.s32 	%p898, %r781, 1;
	mov.b64 	%rd1404, 0;
	@%p898 bra 	$L__BB0_1105;
	and.b32  	%r786, %r781, -2;
	mov.b32 	%r8253, 0;
$L__BB0_1091:
	mul.wide.u32 	%rd953, %r8253, 32;
	add.s64 	%rd103, %rd8, %rd953;
	ld.local.u32 	%r6337, [%rd103+4];
	ld.local.u32 	%r6338, [%rd103+20];
	shr.u32 	%r789, %r6337, %r784;
	shr.u32 	%r790, %r6338, %r784;
	shr.u32 	%r791, %r8262, 5;
	add.s32 	%r792, %r783, %r8262;
	add.s32 	%r793, %r792, -1;
	shr.u32 	%r794, %r793, 5;
	and.b32  	%r795, %r8262, 31;
	setp.eq.s32 	%p899, %r791, %r794;
	@%p899 bra 	$L__BB0_1093;
	mul.wide.u32 	%rd954, %r791, 4;
	add.s64 	%rd955, %rd1, %rd954;
	ld.local.u32 	%r6339, [%rd955];
	mul.wide.u32 	%rd956, %r794, 4;
	add.s64 	%rd957, %rd1, %rd956;
	ld.local.u32 	%r6340, [%rd957];
	sub.s32 	%r6341, 32, %r795;
	sub.s32 	%r6342, %r783, %r6341;
	mov.b32 	%r6343, -1;
	shl.b32 	%r6344, %r6343, %r6341;
	not.b32 	%r6345, %r6344;
	shl.b32 	%r6346, %r6343, %r6342;
	shl.b32 	%r6347, %r6345, %r795;
	not.b32 	%r6348, %r6347;
	and.b32  	%r6349, %r6339, %r6348;
	and.b32  	%r6350, %r6340, %r6346;
	shl.b32 	%r6351, %r789, %r795;
	or.b32  	%r6352, %r6349, %r6351;
	shr.u32 	%r6353, %r789, %r6341;
	or.b32  	%r6354, %r6350, %r6353;
	st.local.u32 	[%rd955], %r6352;
	st.local.u32 	[%rd957], %r6354;
	bra.uni 	$L__BB0_1094;
$L__BB0_1093:
	mul.wide.u32 	%rd958, %r791, 4;
	add.s64 	%rd959, %rd1, %rd958;
	ld.local.u32 	%r6355, [%rd959];
	shl.b32 	%r6356, %r785, %r795;
	not.b32 	%r6357, %r6356;
	and.b32  	%r6358, %r6355, %r6357;
	shl.b32 	%r6359, %r789, %r795;
	or.b32  	%r6360, %r6358, %r6359;
	st.local.u32 	[%rd959], %r6360;
$L__BB0_1094:
	shr.u32 	%r796, %r792, 5;
	add.s32 	%r797, %r793, %r783;
	shr.u32 	%r798, %r797, 5;
	and.b32  	%r799, %r792, 31;
	setp.eq.s32 	%p900, %r796, %r798;
	@%p900 bra 	$L__BB0_1096;
	mul.wide.u32 	%rd960, %r796, 4;
	add.s64 	%rd961, %rd1, %rd960;
	ld.local.u32 	%r6361, [%rd961];
	mul.wide.u32 	%rd962, %r798, 4;
	add.s64 	%rd963, %rd1, %rd962;
	ld.local.u32 	%r6362, [%rd963];
	sub.s32 	%r6363, 32, %r799;
	sub.s32 	%r6364, %r783, %r6363;
	mov.b32 	%r6365, -1;
	shl.b32 	%r6366, %r6365, %r6363;
	not.b32 	%r6367, %r6366;
	shl.b32 	%r6368, %r6365, %r6364;
	shl.b32 	%r6369, %r6367, %r799;
	not.b32 	%r6370, %r6369;
	and.b32  	%r6371, %r6361, %r6370;
	and.b32  	%r6372, %r6362, %r6368;
	shl.b32 	%r6373, %r790, %r799;
	or.b32  	%r6374, %r6371, %r6373;
	shr.u32 	%r6375, %r790, %r6363;
	or.b32  	%r6376, %r6372, %r6375;
	st.local.u32 	[%rd961], %r6374;
	st.local.u32 	[%rd963], %r6376;
	bra.uni 	$L__BB0_1097;
$L__BB0_1096:
	mul.wide.u32 	%rd964, %r796, 4;
	add.s64 	%rd965, %rd1, %rd964;
	ld.local.u32 	%r6377, [%rd965];
	shl.b32 	%r6378, %r785, %r799;
	not.b32 	%r6379, %r6378;
	and.b32  	%r6380, %r6377, %r6379;
	shl.b32 	%r6381, %r790, %r799;
	or.b32  	%r6382, %r6380, %r6381;
	st.local.u32 	[%rd965], %r6382;
$L__BB0_1097:
	add.s32 	%r800, %r792, %r783;
	ld.local.u32 	%r6383, [%rd103+36];
	ld.local.u32 	%r6384, [%rd103+52];
	shr.u32 	%r801, %r6383, %r784;
	shr.u32 	%r802, %r6384, %r784;
	shr.u32 	%r803, %r800, 5;
	add.s32 	%r804, %r797, %r783;
	shr.u32 	%r805, %r804, 5;
	and.b32  	%r806, %r800, 31;
	setp.eq.s32 	%p901, %r803, %r805;
	@%p901 bra 	$L__BB0_1099;
	mul.wide.u32 	%rd966, %r803, 4;
	add.s64 	%rd967, %rd1, %rd966;
	ld.local.u32 	%r6385, [%rd967];
	mul.wide.u32 	%rd968, %r805, 4;
	add.s64 	%rd969, %rd1, %rd968;
	ld.local.u32 	%r6386, [%rd969];
	sub.s32 	%r6387, 32, %r806;
	sub.s32 	%r6388, %r783, %r6387;
	mov.b32 	%r6389, -1;
	shl.b32 	%r6390, %r6389, %r6387;
	not.b32 	%r6391, %r6390;
	shl.b32 	%r6392, %r6389, %r6388;
	shl.b32 	%r6393, %r6391, %r806;
	not.b32 	%r6394, %r6393;
	and.b32  	%r6395, %r6385, %r6394;
	and.b32  	%r6396, %r6386, %r6392;
	shl.b32 	%r6397, %r801, %r806;
	or.b32  	%r6398, %r6395, %r6397;
	shr.u32 	%r6399, %r801, %r6387;
	or.b32  	%r6400, %r6396, %r6399;
	st.local.u32 	[%rd967], %r6398;
	st.local.u32 	[%rd969], %r6400;
	bra.uni 	$L__BB0_1100;
$L__BB0_1099:
	mul.wide.u32 	%rd970, %r803, 4;
	add.s64 	%rd971, %rd1, %rd970;
	ld.local.u32 	%r6401, [%rd971];
	shl.b32 	%r6402, %r785, %r806;
	not.b32 	%r6403, %r6402;
	and.b32  	%r6404, %r6401, %r6403;
	shl.b32 	%r6405, %r801, %r806;
	or.b32  	%r6406, %r6404, %r6405;
	st.local.u32 	[%rd971], %r6406;
$L__BB0_1100:
	add.s32 	%r6407, %r800, %r783;
	shr.u32 	%r807, %r6407, 5;
	add.s32 	%r8262, %r6407, %r783;
	add.s32 	%r6408, %r804, %r783;
	shr.u32 	%r809, %r6408, 5;
	and.b32  	%r810, %r6407, 31;
	setp.eq.s32 	%p902, %r807, %r809;
	@%p902 bra 	$L__BB0_1102;
	mul.wide.u32 	%rd972, %r807, 4;
	add.s64 	%rd973, %rd1, %rd972;
	ld.local.u32 	%r6409, [%rd973];
	mul.wide.u32 	%rd974, %r809, 4;
	add.s64 	%rd975, %rd1, %rd974;
	ld.local.u32 	%r6410, [%rd975];
	sub.s32 	%r6411, 32, %r810;
	sub.s32 	%r6412, %r783, %r6411;
	mov.b32 	%r6413, -1;
	shl.b32 	%r6414, %r6413, %r6411;
	not.b32 	%r6415, %r6414;
	shl.b32 	%r6416, %r6413, %r6412;
	shl.b32 	%r6417, %r6415, %r810;
	not.b32 	%r6418, %r6417;
	and.b32  	%r6419, %r6409, %r6418;
	and.b32  	%r6420, %r6410, %r6416;
	shl.b32 	%r6421, %r802, %r810;
	or.b32  	%r6422, %r6419, %r6421;
	shr.u32 	%r6423, %r802, %r6411;
	or.b32  	%r6424, %r6420, %r6423;
	st.local.u32 	[%rd973], %r6422;
	st.local.u32 	[%rd975], %r6424;
	bra.uni 	$L__BB0_1103;
$L__BB0_1102:
	mul.wide.u32 	%rd976, %r807, 4;
	add.s64 	%rd977, %rd1, %rd976;
	ld.local.u32 	%r6425, [%rd977];
	shl.b32 	%r6426, %r785, %r810;
	not.b32 	%r6427, %r6426;
	and.b32  	%r6428, %r6425, %r6427;
	shl.b32 	%r6429, %r802, %r810;
	or.b32  	%r6430, %r6428, %r6429;
	st.local.u32 	[%rd977], %r6430;
$L__BB0_1103:
	add.s32 	%r8253, %r8253, 2;
	setp.ne.s32 	%p903, %r8253, %r786;
	@%p903 bra 	$L__BB0_1091;
	cvt.u64.u32 	%rd1404, %r786;
$L__BB0_1105:
	and.b32  	%r6431, %r781, 1;
	setp.eq.b32 	%p904, %r6431, 1;
	not.pred 	%p905, %p904;
	@%p905 bra 	$L__BB0_1112;
	shl.b64 	%rd978, %rd1404, 5;
	add.s64 	%rd979, %rd8, %rd978;
	ld.local.u32 	%r6432, [%rd979+4];
	ld.local.u32 	%r6433, [%rd979+20];
	shr.u32 	%r814, %r6432, %r784;
	shr.u32 	%r815, %r6433, %r784;
	shr.u32 	%r816, %r8262, 5;
	add.s32 	%r817, %r783, %r8262;
	add.s32 	%r818, %r817, -1;
	shr.u32 	%r819, %r818, 5;
	and.b32  	%r820, %r8262, 31;
	setp.eq.s32 	%p906, %r816, %r819;
	@%p906 bra 	$L__BB0_1108;
	mul.wide.u32 	%rd980, %r816, 4;
	add.s64 	%rd981, %rd1, %rd980;
	ld.local.u32 	%r6434, [%rd981];
	mul.wide.u32 	%rd982, %r819, 4;
	add.s64 	%rd983, %rd1, %rd982;
	ld.local.u32 	%r6435, [%rd983];
	sub.s32 	%r6436, 32, %r820;
	sub.s32 	%r6437, %r783, %r6436;
	mov.b32 	%r6438, -1;
	shl.b32 	%r6439, %r6438, %r6436;
	not.b32 	%r6440, %r6439;
	shl.b32 	%r6441, %r6438, %r6437;
	shl.b32 	%r6442, %r6440, %r820;
	not.b32 	%r6443, %r6442;
	and.b32  	%r6444, %r6434, %r6443;
	and.b32  	%r6445, %r6435, %r6441;
	shl.b32 	%r6446, %r814, %r820;
	or.b32  	%r6447, %r6444, %r6446;
	shr.u32 	%r6448, %r814, %r6436;
	or.b32  	%r6449, %r6445, %r6448;
	st.local.u32 	[%rd981], %r6447;
	st.local.u32 	[%rd983], %r6449;
	bra.uni 	$L__BB0_1109;
$L__BB0_1108:
	mul.wide.u32 	%rd984, %r816, 4;
	add.s64 	%rd985, %rd1, %rd984;
	ld.local.u32 	%r6450, [%rd985];
	shl.b32 	%r6451, %r785, %r820;
	not.b32 	%r6452, %r6451;
	and.b32  	%r6453, %r6450, %r6452;
	shl.b32 	%r6454, %r814, %r820;
	or.b32  	%r6455, %r6453, %r6454;
	st.local.u32 	[%rd985], %r6455;
$L__BB0_1109:
	shr.u32 	%r821, %r817, 5;
	add.s32 	%r8262, %r817, %r783;
	add.s32 	%r6456, %r818, %r783;
	shr.u32 	%r823, %r6456, 5;
	and.b32  	%r824, %r817, 31;
	setp.eq.s32 	%p907, %r821, %r823;
	@%p907 bra 	$L__BB0_1111;
	mul.wide.u32 	%rd986, %r821, 4;
	add.s64 	%rd987, %rd1, %rd986;
	ld.local.u32 	%r6457, [%rd987];
	mul.wide.u32 	%rd988, %r823, 4;
	add.s64 	%rd989, %rd1, %rd988;
	ld.local.u32 	%r6458, [%rd989];
	sub.s32 	%r6459, 32, %r824;
	sub.s32 	%r6460, %r783, %r6459;
	mov.b32 	%r6461, -1;
	shl.b32 	%r6462, %r6461, %r6459;
	not.b32 	%r6463, %r6462;
	shl.b32 	%r6464, %r6461, %r6460;
	shl.b32 	%r6465, %r6463, %r824;
	not.b32 	%r6466, %r6465;
	and.b32  	%r6467, %r6457, %r6466;
	and.b32  	%r6468, %r6458, %r6464;
	shl.b32 	%r6469, %r815, %r824;
	or.b32  	%r6470, %r6467, %r6469;
	shr.u32 	%r6471, %r815, %r6459;
	or.b32  	%r6472, %r6468, %r6471;
	st.local.u32 	[%rd987], %r6470;
	st.local.u32 	[%rd989], %r6472;
	bra.uni 	$L__BB0_1112;
$L__BB0_1111:
	mul.wide.u32 	%rd990, %r821, 4;
	add.s64 	%rd991, %rd1, %rd990;
	ld.local.u32 	%r6473, [%rd991];
	shl.b32 	%r6474, %r785, %r824;
	not.b32 	%r6475, %r6474;
	and.b32  	%r6476, %r6473, %r6475;
	shl.b32 	%r6477, %r815, %r824;
	or.b32  	%r6478, %r6476, %r6477;
	st.local.u32 	[%rd991], %r6478;
$L__BB0_1112:
	ld.const.u32 	%r6479, [%rd16+8];
	add.s32 	%r826, %r6479, %r782;
	setp.lt.s32 	%p908, %r826, 1;
	mov.b32 	%r6480, -1;
	shl.b32 	%r6481, %r6480, %r826;
	not.b32 	%r827, %r6481;
	@%p908 bra 	$L__BB0_1136;
	max.u32 	%r828, %r781, 1;
	setp.eq.s32 	%p909, %r781, 1;
	mov.b64 	%rd1405, 0;
	@%p909 bra 	$L__BB0_1129;
	and.b32  	%r829, %r828, -2;
	mov.b32 	%r8258, 0;
$L__BB0_1115:
	mul.wide.u32 	%rd993, %r8258, 32;
	add.s64 	%rd106, %rd8, %rd993;
	ld.local.u32 	%r6484, [%rd106+8];
	ld.local.u32 	%r6485, [%rd106+24];
	shr.u32 	%r832, %r6484, %r784;
	shr.u32 	%r833, %r6485, %r784;
	shr.u32 	%r834, %r8262, 5;
	add.s32 	%r835, %r826, %r8262;
	add.s32 	%r836, %r835, -1;
	shr.u32 	%r837, %r836, 5;
	and.b32  	%r838, %r8262, 31;
	setp.eq.s32 	%p910, %r834, %r837;
	@%p910 bra 	$L__BB0_1117;
	mul.wide.u32 	%rd994, %r834, 4;
	add.s64 	%rd995, %rd1, %rd994;
	ld.local.u32 	%r6486, [%rd995];
	mul.wide.u32 	%rd996, %r837, 4;
	add.s64 	%rd997, %rd1, %rd996;
	ld.local.u32 	%r6487, [%rd997];
	sub.s32 	%r6488, 32, %r838;
	sub.s32 	%r6489, %r826, %r6488;
	mov.b32 	%r6490, -1;
	shl.b32 	%r6491, %r6490, %r6488;
	not.b32 	%r6492, %r6491;
	shl.b32 	%r6493, %r6490, %r6489;
	shl.b32 	%r6494, %r6492, %r838;
	not.b32 	%r6495, %r6494;
	and.b32  	%r6496, %r6486, %r6495;
	and.b32  	%r6497, %r6487, %r6493;
	shl.b32 	%r6498, %r832, %r838;
	or.b32  	%r6499, %r6496, %r6498;
	shr.u32 	%r6500, %r832, %r6488;
	or.b32  	%r6501, %r6497, %r6500;
	st.local.u32 	[%rd995], %r6499;
	st.local.u32 	[%rd997], %r6501;
	bra.uni 	$L__BB0_1118;
$L__BB0_1117:
	mul.wide.u32 	%rd998, %r834, 4;
	add.s64 	%rd999, %rd1, %rd998;
	ld.local.u32 	%r6502, [%rd999];
	shl.b32 	%r6503, %r827, %r838;
	not.b32 	%r6504, %r6503;
	and.b32  	%r6505, %r6502, %r6504;
	shl.b32 	%r6506, %r832, %r838;
	or.b32  	%r6507, %r6505, %r6506;
	st.local.u32 	[%rd999], %r6507;
$L__BB0_1118:
	shr.u32 	%r839, %r835, 5;
	add.s32 	%r840, %r836, %r826;
	shr.u32 	%r841, %r840, 5;
	and.b32  	%r842, %r835, 31;
	setp.eq.s32 	%p911, %r839, %r841;
	@%p911 bra 	$L__BB0_1120;
	mul.wide.u32 	%rd1000, %r839, 4;
	add.s64 	%rd1001, %rd1, %rd1000;
	ld.local.u32 	%r6508, [%rd1001];
	mul.wide.u32 	%rd1002, %r841, 4;
	add.s64 	%rd1003, %rd1, %rd1002;
	ld.local.u32 	%r6509, [%rd1003];
	sub.s32 	%r6510, 32, %r842;
	sub.s32 	%r6511, %r826, %r6510;
	mov.b32 	%r6512, -1;
	shl.b32 	%r6513, %r6512, %r6510;
	not.b32 	%r6514, %r6513;
	shl.b32 	%r6515, %r6512, %r6511;
	shl.b32 	%r6516, %r6514, %r842;
	not.b32 	%r6517, %r6516;
	and.b32  	%r6518, %r6508, %r6517;
	and.b32  	%r6519, %r6509, %r6515;
	shl.b32 	%r6520, %r833, %r842;
	or.b32  	%r6521, %r6518, %r6520;
	shr.u32 	%r6522, %r833, %r6510;
	or.b32  	%r6523, %r6519, %r6522;
	st.local.u32 	[%rd1001], %r6521;
	st.local.u32 	[%rd1003], %r6523;
	bra.uni 	$L__BB0_1121;
$L__BB0_1120:
	mul.wide.u32 	%rd1004, %r839, 4;
	add.s64 	%rd1005, %rd1, %rd1004;
	ld.local.u32 	%r6524, [%rd1005];
	shl.b32 	%r6525, %r827, %r842;
	not.b32 	%r6526, %r6525;
	and.b32  	%r6527, %r6524, %r6526;
	shl.b32 	%r6528, %r833, %r842;
	or.b32  	%r6529, %r6527, %r6528;
	st.local.u32 	[%rd1005], %r6529;
$L__BB0_1121:
	add.s32 	%r843, %r835, %r826;
	ld.local.u32 	%r6530, [%rd106+40];
	ld.local.u32 	%r6531, [%rd106+56];
	shr.u32 	%r844, %r6530, %r784;
	shr.u32 	%r845, %r6531, %r784;
	shr.u32 	%r846, %r843, 5;
	add.s32 	%r847, %r840, %r826;
	shr.u32 	%r848, %r847, 5;
	and.b32  	%r849, %r843, 31;
	setp.eq.s32 	%p912, %r846, %r848;
	@%p912 bra 	$L__BB0_1123;
	mul.wide.u32 	%rd1006, %r846, 4;
	add.s64 	%rd1007, %rd1, %rd1006;
	ld.local.u32 	%r6532, [%rd1007];
	mul.wide.u32 	%rd1008, %r848, 4;
	add.s64 	%rd1009, %rd1, %rd1008;
	ld.local.u32 	%r6533, [%rd1009];
	sub.s32 	%r6534, 32, %r849;
	sub.s32 	%r6535, %r826, %r6534;
	mov.b32 	%r6536, -1;
	shl.b32 	%r6537, %r6536, %r6534;
	not.b32 	%r6538, %r6537;
	shl.b32 	%r6539, %r6536, %r6535;
	shl.b32 	%r6540, %r6538, %r849;
	not.b32 	%r6541, %r6540;
	and.b32  	%r6542, %r6532, %r6541;
	and.b32  	%r6543, %r6533, %r6539;
	shl.b32 	%r6544, %r844, %r849;
	or.b32  	%r6545, %r6542, %r6544;
	shr.u32 	%r6546, %r844, %r6534;
	or.b32  	%r6547, %r6543, %r6546;
	st.local.u32 	[%rd1007], %r6545;
	st.local.u32 	[%rd1009], %r6547;
	bra.uni 	$L__BB0_1124;
$L__BB0_1123:
	mul.wide.u32 	%rd1010, %r846, 4;
	add.s64 	%rd1011, %rd1, %rd1010;
	ld.local.u32 	%r6548, [%rd1011];
	shl.b32 	%r6549, %r827, %r849;
	not.b32 	%r6550, %r6549;
	and.b32  	%r6551, %r6548, %r6550;
	shl.b32 	%r6552, %r844, %r849;
	or.b32  	%r6553, %r6551, %r6552;
	st.local.u32 	[%rd1011], %r6553;
$L__BB0_1124:
	add.s32 	%r6554, %r843, %r826;
	shr.u32 	%r850, %r6554, 5;
	add.s32 	%r8262, %r6554, %r826;
	add.s32 	%r6555, %r847, %r826;
	shr.u32 	%r852, %r6555, 5;
	and.b32  	%r853, %r6554, 31;
	setp.eq.s32 	%p913, %r850, %r852;
	@%p913 bra 	$L__BB0_1126;
	mul.wide.u32 	%rd1012, %r850, 4;
	add.s64 	%rd1013, %rd1, %rd1012;
	ld.local.u32 	%r6556, [%rd1013];
	mul.wide.u32 	%rd1014, %r852, 4;
	add.s64 	%rd1015, %rd1, %rd1014;
	ld.local.u32 	%r6557, [%rd1015];
	sub.s32 	%r6558, 32, %r853;
	sub.s32 	%r6559, %r826, %r6558;
	mov.b32 	%r6560, -1;
	shl.b32 	%r6561, %r6560, %r6558;
	not.b32 	%r6562, %r6561;
	shl.b32 	%r6563, %r6560, %r6559;
	shl.b32 	%r6564, %r6562, %r853;
	not.b32 	%r6565, %r6564;
	and.b32  	%r6566, %r6556, %r6565;
	and.b32  	%r6567, %r6557, %r6563;
	shl.b32 	%r6568, %r845, %r853;
	or.b32  	%r6569, %r6566, %r6568;
	shr.u32 	%r6570, %r845, %r6558;
	or.b32  	%r6571, %r6567, %r6570;
	st.local.u32 	[%rd1013], %r6569;
	st.local.u32 	[%rd1015], %r6571;
	bra.uni 	$L__BB0_1127;
$L__BB0_1126:
	mul.wide.u32 	%rd1016, %r850, 4;
	add.s64 	%rd1017, %rd1, %rd1016;
	ld.local.u32 	%r6572, [%rd1017];
	shl.b32 	%r6573, %r827, %r853;
	not.b32 	%r6574, %r6573;
	and.b32  	%r6575, %r6572, %r6574;
	shl.b32 	%r6576, %r845, %r853;
	or.b32  	%r6577, %r6575, %r6576;
	st.local.u32 	[%rd1017], %r6577;
$L__BB0_1127:
	add.s32 	%r8258, %r8258, 2;
	setp.ne.s32 	%p914, %r8258, %r829;
	@%p914 bra 	$L__BB0_1115;
	cvt.u64.u32 	%rd1405, %r829;
$L__BB0_1129:
	and.b32  	%r6578, %r828, 1;
	setp.eq.b32 	%p915, %r6578, 1;
	not.pred 	%p916, %p915;
	@%p916 bra 	$L__BB0_1136;
	shl.b64 	%rd1018, %rd1405, 5;
	add.s64 	%rd1019, %rd8, %rd1018;
	ld.local.u32 	%r6579, [%rd1019+8];
	ld.local.u32 	%r6580, [%rd1019+24];
	shr.u32 	%r857, %r6579, %r784;
	shr.u32 	%r858, %r6580, %r784;
	shr.u32 	%r859, %r8262, 5;
	add.s32 	%r860, %r826, %r8262;
	add.s32 	%r861, %r860, -1;
	shr.u32 	%r862, %r861, 5;
	and.b32  	%r863, %r8262, 31;
	setp.eq.s32 	%p917, %r859, %r862;
	@%p917 bra 	$L__BB0_1132;
	mul.wide.u32 	%rd1020, %r859, 4;
	add.s64 	%rd1021, %rd1, %rd1020;
	ld.local.u32 	%r6581, [%rd1021];
	mul.wide.u32 	%rd1022, %r862, 4;
	add.s64 	%rd1023, %rd1, %rd1022;
	ld.local.u32 	%r6582, [%rd1023];
	sub.s32 	%r6583, 32, %r863;
	sub.s32 	%r6584, %r826, %r6583;
	mov.b32 	%r6585, -1;
	shl.b32 	%r6586, %r6585, %r6583;
	not.b32 	%r6587, %r6586;
	shl.b32 	%r6588, %r6585, %r6584;
	shl.b32 	%r6589, %r6587, %r863;
	not.b32 	%r6590, %r6589;
	and.b32  	%r6591, %r6581, %r6590;
	and.b32  	%r6592, %r6582, %r6588;
	shl.b32 	%r6593, %r857, %r863;
	or.b32  	%r6594, %r6591, %r6593;
	shr.u32 	%r6595, %r857, %r6583;
	or.b32  	%r6596, %r6592, %r6595;
	st.local.u32 	[%rd1021], %r6594;
	st.local.u32 	[%rd1023], %r6596;
	bra.uni 	$L__BB0_1133;
$L__BB0_1132:
	mul.wide.u32 	%rd1024, %r859, 4;
	add.s64 	%rd1025, %rd1, %rd1024;
	ld.local.u32 	%r6597, [%rd1025];
	shl.b32 	%r6598, %r827, %r863;
	not.b32 	%r6599, %r6598;
	and.b32  	%r6600, %r6597, %r6599;
	shl.b32 	%r6601, %r857, %r863;
	or.b32  	%r6602, %r6600, %r6601;
	st.local.u32 	[%rd1025], %r6602;
$L__BB0_1133:
	shr.u32 	%r864, %r860, 5;
	add.s32 	%r8262, %r860, %r826;
	add.s32 	%r6603, %r861, %r826;
	shr.u32 	%r866, %r6603, 5;
	and.b32  	%r867, %r860, 31;
	setp.eq.s32 	%p918, %r864, %r866;
	@%p918 bra 	$L__BB0_1135;
	mul.wide.u32 	%rd1026, %r864, 4;
	add.s64 	%rd1027, %rd1, %rd1026;
	ld.local.u32 	%r6604, [%rd1027];
	mul.wide.u32 	%rd1028, %r866, 4;
	add.s64 	%rd1029, %rd1, %rd1028;
	ld.local.u32 	%r6605, [%rd1029];
	sub.s32 	%r6606, 32, %r867;
	sub.s32 	%r6607, %r826, %r6606;
	mov.b32 	%r6608, -1;
	shl.b32 	%r6609, %r6608, %r6606;
	not.b32 	%r6610, %r6609;
	shl.b32 	%r6611, %r6608, %r6607;
	shl.b32 	%r6612, %r6610, %r867;
	not.b32 	%r6613, %r6612;
	and.b32  	%r6614, %r6604, %r6613;
	and.b32  	%r6615, %r6605, %r6611;
	shl.b32 	%r6616, %r858, %r867;
	or.b32  	%r6617, %r6614, %r6616;
	shr.u32 	%r6618, %r858, %r6606;
	or.b32  	%r6619, %r6615, %r6618;
	st.local.u32 	[%rd1027], %r6617;
	st.local.u32 	[%rd1029], %r6619;
	bra.uni 	$L__BB0_1136;
$L__BB0_1135:
	mul.wide.u32 	%rd1030, %r864, 4;
	add.s64 	%rd1031, %rd1, %rd1030;
	ld.local.u32 	%r6620, [%rd1031];
	shl.b32 	%r6621, %r827, %r867;
	not.b32 	%r6622, %r6621;
	and.b32  	%r6623, %r6620, %r6622;
	shl.b32 	%r6624, %r858, %r867;
	or.b32  	%r6625, %r6623, %r6624;
	st.local.u32 	[%rd1031], %r6625;
$L__BB0_1136:
	ld.const.u32 	%r6626, [%rd16+12];
	add.s32 	%r869, %r6626, %r782;
	setp.lt.s32 	%p919, %r869, 1;
	mov.b32 	%r6627, -1;
	shl.b32 	%r6628, %r6627, %r869;
	not.b32 	%r870, %r6628;
	@%p919 bra 	$L__BB0_1160;
	max.u32 	%r871, %r781, 1;
	setp.eq.s32 	%p920, %r781, 1;
	mov.b64 	%rd1406, 0;
	@%p920 bra 	$L__BB0_1153;
	and.b32  	%r872, %r871, -2;
	mov.b32 	%r8263, 0;
$L__BB0_1139:
	mul.wide.u32 	%rd1033, %r8263, 32;
	add.s64 	%rd109, %rd8, %rd1033;
	ld.local.u32 	%r6631, [%rd109+12];
	ld.local.u32 	%r6632, [%rd109+28];
	shr.u32 	%r875, %r6631, %r784;
	shr.u32 	%r876, %r6632, %r784;
	shr.u32 	%r877, %r8262, 5;
	add.s32 	%r878, %r869, %r8262;
	add.s32 	%r879, %r878, -1;
	shr.u32 	%r880, %r879, 5;
	and.b32  	%r881, %r8262, 31;
	setp.eq.s32 	%p921, %r877, %r880;
	@%p921 bra 	$L__BB0_1141;
	mul.wide.u32 	%rd1034, %r877, 4;
	add.s64 	%rd1035, %rd1, %rd1034;
	ld.local.u32 	%r6633, [%rd1035];
	mul.wide.u32 	%rd1036, %r880, 4;
	add.s64 	%rd1037, %rd1, %rd1036;
	ld.local.u32 	%r6634, [%rd1037];
	sub.s32 	%r6635, 32, %r881;
	sub.s32 	%r6636, %r869, %r6635;
	mov.b32 	%r6637, -1;
	shl.b32 	%r6638, %r6637, %r6635;
	not.b32 	%r6639, %r6638;
	shl.b32 	%r6640, %r6637, %r6636;
	shl.b32 	%r6641, %r6639, %r881;
	not.b32 	%r6642, %r6641;
	and.b32  	%r6643, %r6633, %r6642;
	and.b32  	%r6644, %r6634, %r6640;
	shl.b32 	%r6645, %r875, %r881;
	or.b32  	%r6646, %r6643, %r6645;
	shr.u32 	%r6647, %r875, %r6635;
	or.b32  	%r6648, %r6644, %r6647;
	st.local.u32 	[%rd1035], %r6646;
	st.local.u32 	[%rd1037], %r6648;
	bra.uni 	$L__BB0_1142;
$L__BB0_1141:
	mul.wide.u32 	%rd1038, %r877, 4;
	add.s64 	%rd1039, %rd1, %rd1038;
	ld.local.u32 	%r6649, [%rd1039];
	shl.b32 	%r6650, %r870, %r881;
	not.b32 	%r6651, %r6650;
	and.b32  	%r6652, %r6649, %r6651;
	shl.b32 	%r6653, %r875, %r881;
	or.b32  	%r6654, %r6652, %r6653;
	st.local.u32 	[%rd1039], %r6654;
$L__BB0_1142:
	shr.u32 	%r882, %r878, 5;
	add.s32 	%r883, %r879, %r869;
	shr.u32 	%r884, %r883, 5;
	and.b32  	%r885, %r878, 31;
	setp.eq.s32 	%p922, %r882, %r884;
	@%p922 bra 	$L__BB0_1144;
	mul.wide.u32 	%rd1040, %r882, 4;
	add.s64 	%rd1041, %rd1, %rd1040;
	ld.local.u32 	%r6655, [%rd1041];
	mul.wide.u32 	%rd1042, %r884, 4;
	add.s64 	%rd1043, %rd1, %rd1042;
	ld.local.u32 	%r6656, [%rd1043];
	sub.s32 	%r6657, 32, %r885;
	sub.s32 	%r6658, %r869, %r6657;
	mov.b32 	%r6659, -1;
	shl.b32 	%r6660, %r6659, %r6657;
	not.b32 	%r6661, %r6660;
	shl.b32 	%r6662, %r6659, %r6658;
	shl.b32 	%r6663, %r6661, %r885;
	not.b32 	%r6664, %r6663;
	and.b32  	%r6665, %r6655, %r6664;
	and.b32  	%r6666, %r6656, %r6662;
	shl.b32 	%r6667, %r876, %r885;
	or.b32  	%r6668, %r6665, %r6667;
	shr.u32 	%r6669, %r876, %r6657;
	or.b32  	%r6670, %r6666, %r6669;
	st.local.u32 	[%rd1041], %r6668;
	st.local.u32 	[%rd1043], %r6670;
	bra.uni 	$L__BB0_1145;
$L__BB0_1144:
	mul.wide.u32 	%rd1044, %r882, 4;
	add.s64 	%rd1045, %rd1, %rd1044;
	ld.local.u32 	%r6671, [%rd1045];
	shl.b32 	%r6672, %r870, %r885;
	not.b32 	%r6673, %r6672;
	and.b32  	%r6674, %r6671, %r6673;
	shl.b32 	%r6675, %r876, %r885;
	or.b32  	%r6676, %r6674, %r6675;
	st.local.u32 	[%rd1045], %r6676;
$L__BB0_1145:
	add.s32 	%r886, %r878, %r869;
	ld.local.u32 	%r6677, [%rd109+44];
	ld.local.u32 	%r6678, [%rd109+60];
	shr.u32 	%r887, %r6677, %r784;
	shr.u32 	%r888, %r6678, %r784;
	shr.u32 	%r889, %r886, 5;
	add.s32 	%r890, %r883, %r869;
	shr.u32 	%r891, %r890, 5;
	and.b32  	%r892, %r886, 31;
	setp.eq.s32 	%p923, %r889, %r891;
	@%p923 bra 	$L__BB0_1147;
	mul.wide.u32 	%rd1046, %r889, 4;
	add.s64 	%rd1047, %rd1, %rd1046;
	ld.local.u32 	%r6679, [%rd1047];
	mul.wide.u32 	%rd1048, %r891, 4;
	add.s64 	%rd1049, %rd1, %rd1048;
	ld.local.u32 	%r6680, [%rd1049];
	sub.s32 	%r6681, 32, %r892;
	sub.s32 	%r6682, %r869, %r6681;
	mov.b32 	%r6683, -1;
	shl.b32 	%r6684, %r6683, %r6681;
	not.b32 	%r6685, %r6684;
	shl.b32 	%r6686, %r6683, %r6682;
	shl.b32 	%r6687, %r6685, %r892;
	not.b32 	%r6688, %r6687;
	and.b32  	%r6689, %r6679, %r6688;
	and.b32  	%r6690, %r6680, %r6686;
	shl.b32 	%r6691, %r887, %r892;
	or.b32  	%r6692, %r6689, %r6691;
	shr.u32 	%r6693, %r887, %r6681;
	or.b32  	%r6694, %r6690, %r6693;
	st.local.u32 	[%rd1047], %r6692;
	st.local.u32 	[%rd1049], %r6694;
	bra.uni 	$L__BB0_1148;
$L__BB0_1147:
	mul.wide.u32 	%rd1050, %r889, 4;
	add.s64 	%rd1051, %rd1, %rd1050;
	ld.local.u32 	%r6695, [%rd1051];
	shl.b32 	%r6696, %r870, %r892;
	not.b32 	%r6697, %r6696;
	and.b32  	%r6698, %r6695, %r6697;
	shl.b32 	%r6699, %r887, %r892;
	or.b32  	%r6700, %r6698, %r6699;
	st.local.u32 	[%rd1051], %r6700;
$L__BB0_1148:
	add.s32 	%r6701, %r886, %r869;
	shr.u32 	%r893, %r6701, 5;
	add.s32 	%r8262, %r6701, %r869;
	add.s32 	%r6702, %r890, %r869;
	shr.u32 	%r895, %r6702, 5;
	and.b32  	%r896, %r6701, 31;
	setp.eq.s32 	%p924, %r893, %r895;
	@%p924 bra 	$L__BB0_1150;
	mul.wide.u32 	%rd1052, %r893, 4;
	add.s64 	%rd1053, %rd1, %rd1052;
	ld.local.u32 	%r6703, [%rd1053];
	mul.wide.u32 	%rd1054, %r895, 4;
	add.s64 	%rd1055, %rd1, %rd1054;
	ld.local.u32 	%r6704, [%rd1055];
	sub.s32 	%r6705, 32, %r896;
	sub.s32 	%r6706, %r869, %r6705;
	mov.b32 	%r6707, -1;
	shl.b32 	%r6708, %r6707, %r6705;
	not.b32 	%r6709, %r6708;
	shl.b32 	%r6710, %r6707, %r6706;
	shl.b32 	%r6711, %r6709, %r896;
	not.b32 	%r6712, %r6711;
	and.b32  	%r6713, %r6703, %r6712;
	and.b32  	%r6714, %r6704, %r6710;
	shl.b32 	%r6715, %r888, %r896;
	or.b32  	%r6716, %r6713, %r6715;
	shr.u32 	%r6717, %r888, %r6705;
	or.b32  	%r6718, %r6714, %r6717;
	st.local.u32 	[%rd1053], %r6716;
	st.local.u32 	[%rd1055], %r6718;
	bra.uni 	$L__BB0_1151;
$L__BB0_1150:
	mul.wide.u32 	%rd1056, %r893, 4;
	add.s64 	%rd1057, %rd1, %rd1056;
	ld.local.u32 	%r6719, [%rd1057];
	shl.b32 	%r6720, %r870, %r896;
	not.b32 	%r6721, %r6720;
	and.b32  	%r6722, %r6719, %r6721;
	shl.b32 	%r6723, %r888, %r896;
	or.b32  	%r6724, %r6722, %r6723;
	st.local.u32 	[%rd1057], %r6724;
$L__BB0_1151:
	add.s32 	%r8263, %r8263, 2;
	setp.ne.s32 	%p925, %r8263, %r872;
	@%p925 bra 	$L__BB0_1139;
	cvt.u64.u32 	%rd1406, %r872;
$L__BB0_1153:
	and.b32  	%r6725, %r871, 1;
	setp.eq.b32 	%p926, %r6725, 1;
	not.pred 	%p927, %p926;
	@%p927 bra 	$L__BB0_1160;
	shl.b64 	%rd1058, %rd1406, 5;
	add.s64 	%rd1059, %rd8, %rd1058;
	ld.local.u32 	%r6726, [%rd1059+12];
	ld.local.u32 	%r6727, [%rd1059+28];
	shr.u32 	%r900, %r6726, %r784;
	shr.u32 	%r901, %r6727, %r784;
	shr.u32 	%r902, %r8262, 5;
	add.s32 	%r903, %r869, %r8262;
	add.s32 	%r904, %r903, -1;
	shr.u32 	%r905, %r904, 5;
	and.b32  	%r906, %r8262, 31;
	setp.eq.s32 	%p928, %r902, %r905;
	@%p928 bra 	$L__BB0_1156;
	mul.wide.u32 	%rd1060, %r902, 4;
	add.s64 	%rd1061, %rd1, %rd1060;
	ld.local.u32 	%r6728, [%rd1061];
	mul.wide.u32 	%rd1062, %r905, 4;
	add.s64 	%rd1063, %rd1, %rd1062;
	ld.local.u32 	%r6729, [%rd1063];
	sub.s32 	%r6730, 32, %r906;
	sub.s32 	%r6731, %r869, %r6730;
	mov.b32 	%r6732, -1;
	shl.b32 	%r6733, %r6732, %r6730;
	not.b32 	%r6734, %r6733;
	shl.b32 	%r6735, %r6732, %r6731;
	shl.b32 	%r6736, %r6734, %r906;
	not.b32 	%r6737, %r6736;
	and.b32  	%r6738, %r6728, %r6737;
	and.b32  	%r6739, %r6729, %r6735;
	shl.b32 	%r6740, %r900, %r906;
	or.b32  	%r6741, %r6738, %r6740;
	shr.u32 	%r6742, %r900, %r6730;
	or.b32  	%r6743, %r6739, %r6742;
	st.local.u32 	[%rd1061], %r6741;
	st.local.u32 	[%rd1063], %r6743;
	bra.uni 	$L__BB0_1157;
$L__BB0_1156:
	mul.wide.u32 	%rd1064, %r902, 4;
	add.s64 	%rd1065, %rd1, %rd1064;
	ld.local.u32 	%r6744, [%rd1065];
	shl.b32 	%r6745, %r870, %r906;
	not.b32 	%r6746, %r6745;
	and.b32  	%r6747, %r6744, %r6746;
	shl.b32 	%r6748, %r900, %r906;
	or.b32  	%r6749, %r6747, %r6748;
	st.local.u32 	[%rd1065], %r6749;
$L__BB0_1157:
	shr.u32 	%r907, %r903, 5;
	add.s32 	%r8262, %r903, %r869;
	add.s32 	%r6750, %r904, %r869;
	shr.u32 	%r909, %r6750, 5;
	and.b32  	%r910, %r903, 31;
	setp.eq.s32 	%p929, %r907, %r909;
	@%p929 bra 	$L__BB0_1159;
	mul.wide.u32 	%rd1066, %r907, 4;
	add.s64 	%rd1067, %rd1, %rd1066;
	ld.local.u32 	%r6751, [%rd1067];
	mul.wide.u32 	%rd1068, %r909, 4;
	add.s64 	%rd1069, %rd1, %rd1068;
	ld.local.u32 	%r6752, [%rd1069];
	sub.s32 	%r6753, 32, %r910;
	sub.s32 	%r6754, %r869, %r6753;
	mov.b32 	%r6755, -1;
	shl.b32 	%r6756, %r6755, %r6753;
	not.b32 	%r6757, %r6756;
	shl.b32 	%r6758, %r6755, %r6754;
	shl.b32 	%r6759, %r6757, %r910;
	not.b32 	%r6760, %r6759;
	and.b32  	%r6761, %r6751, %r6760;
	and.b32  	%r6762, %r6752, %r6758;
	shl.b32 	%r6763, %r901, %r910;
	or.b32  	%r6764, %r6761, %r6763;
	shr.u32 	%r6765, %r901, %r6753;
	or.b32  	%r6766, %r6762, %r6765;
	st.local.u32 	[%rd1067], %r6764;
	st.local.u32 	[%rd1069], %r6766;
	bra.uni 	$L__BB0_1160;
$L__BB0_1159:
	mul.wide.u32 	%rd1070, %r907, 4;
	add.s64 	%rd1071, %rd1, %rd1070;
	ld.local.u32 	%r6767, [%rd1071];
	shl.b32 	%r6768, %r870, %r910;
	not.b32 	%r6769, %r6768;
	and.b32  	%r6770, %r6767, %r6769;
	shl.b32 	%r6771, %r901, %r910;
	or.b32  	%r6772, %r6770, %r6771;
	st.local.u32 	[%rd1071], %r6772;
$L__BB0_1160:
	setp.lt.u32 	%p930, %r756, 4;
	@%p930 bra 	$L__BB0_1185;
	ld.const.u32 	%r6773, [%rd16+16];
	add.s32 	%r912, %r6773, %r782;
	setp.lt.s32 	%p931, %r912, 1;
	mov.b32 	%r6774, -1;
	shl.b32 	%r6775, %r6774, %r912;
	not.b32 	%r913, %r6775;
	@%p931 bra 	$L__BB0_1185;
	max.u32 	%r914, %r781, 1;
	setp.eq.s32 	%p932, %r781, 1;
	mov.b64 	%rd1407, 0;
	@%p932 bra 	$L__BB0_1178;
	and.b32  	%r915, %r914, -2;
	mov.b32 	%r8268, 0;
$L__BB0_1164:
	mul.wide.u32 	%rd1073, %r8268, 32;
	add.s64 	%rd112, %rd8, %rd1073;
	ld.local.u32 	%r6778, [%rd112+16];
	ld.local.u32 	%r6779, [%rd112+32];
	shr.u32 	%r918, %r6778, %r784;
	shr.u32 	%r919, %r6779, %r784;
	shr.u32 	%r920, %r8262, 5;
	add.s32 	%r921, %r912, %r8262;
	add.s32 	%r922, %r921, -1;
	shr.u32 	%r923, %r922, 5;
	and.b32  	%r924, %r8262, 31;
	setp.eq.s32 	%p933, %r920, %r923;
	@%p933 bra 	$L__BB0_1166;
	mul.wide.u32 	%rd1074, %r920, 4;
	add.s64 	%rd1075, %rd1, %rd1074;
	ld.local.u32 	%r6780, [%rd1075];
	mul.wide.u32 	%rd1076, %r923, 4;
	add.s64 	%rd1077, %rd1, %rd1076;
	ld.local.u32 	%r6781, [%rd1077];
	sub.s32 	%r6782, 32, %r924;
	sub.s32 	%r6783, %r912, %r6782;
	mov.b32 	%r6784, -1;
	shl.b32 	%r6785, %r6784, %r6782;
	not.b32 	%r6786, %r6785;
	shl.b32 	%r6787, %r6784, %r6783;
	shl.b32 	%r6788, %r6786, %r924;
	not.b32 	%r6789, %r6788;
	and.b32  	%r6790, %r6780, %r6789;
	and.b32  	%r6791, %r6781, %r6787;
	shl.b32 	%r6792, %r918, %r924;
	or.b32  	%r6793, %r6790, %r6792;
	shr.u32 	%r6794, %r918, %r6782;
	or.b32  	%r6795, %r6791, %r6794;
	st.local.u32 	[%rd1075], %r6793;
	st.local.u32 	[%rd1077], %r6795;
	bra.uni 	$L__BB0_1167;
$L__BB0_1166:
	mul.wide.u32 	%rd1078, %r920, 4;
	add.s64 	%rd1079, %rd1, %rd1078;
	ld.local.u32 	%r6796, [%rd1079];
	shl.b32 	%r6797, %r913, %r924;
	not.b32 	%r6798, %r6797;
	and.b32  	%r6799, %r6796, %r6798;
	shl.b32 	%r6800, %r918, %r924;
	or.b32  	%r6801, %r6799, %r6800;
	st.local.u32 	[%rd1079], %r6801;
$L__BB0_1167:
	shr.u32 	%r925, %r921, 5;
	add.s32 	%r926, %r922, %r912;
	shr.u32 	%r927, %r926, 5;
	and.b32  	%r928, %r921, 31;
	setp.eq.s32 	%p934, %r925, %r927;
	@%p934 bra 	$L__BB0_1169;
	mul.wide.u32 	%rd1080, %r925, 4;
	add.s64 	%rd1081, %rd1, %rd1080;
	ld.local.u32 	%r6802, [%rd1081];
	mul.wide.u32 	%rd1082, %r927, 4;
	add.s64 	%rd1083, %rd1, %rd1082;
	ld.local.u32 	%r6803, [%rd1083];
	sub.s32 	%r6804, 32, %r928;
	sub.s32 	%r6805, %r912, %r6804;
	mov.b32 	%r6806, -1;
	shl.b32 	%r6807, %r6806, %r6804;
	not.b32 	%r6808, %r6807;
	shl.b32 	%r6809, %r6806, %r6805;
	shl.b32 	%r6810, %r6808, %r928;
	not.b32 	%r6811, %r6810;
	and.b32  	%r6812, %r6802, %r6811;
	and.b32  	%r6813, %r6803, %r6809;
	shl.b32 	%r6814, %r919, %r928;
	or.b32  	%r6815, %r6812, %r6814;
	shr.u32 	%r6816, %r919, %r6804;
	or.b32  	%r6817, %r6813, %r6816;
	st.local.u32 	[%rd1081], %r6815;
	st.local.u32 	[%rd1083], %r6817;
	bra.uni 	$L__BB0_1170;
$L__BB0_1169:
	mul.wide.u32 	%rd1084, %r925, 4;
	add.s64 	%rd1085, %rd1, %rd1084;
	ld.local.u32 	%r6818, [%rd1085];
	shl.b32 	%r6819, %r913, %r928;
	not.b32 	%r6820, %r6819;
	and.b32  	%r6821, %r6818, %r6820;
	shl.b32 	%r6822, %r919, %r928;
	or.b32  	%r6823, %r6821, %r6822;
	st.local.u32 	[%rd1085], %r6823;
$L__BB0_1170:
	add.s32 	%r929, %r921, %r912;
	ld.local.u32 	%r6824, [%rd112+48];
	ld.local.u32 	%r6825, [%rd112+64];
	shr.u32 	%r930, %r6824, %r784;
	shr.u32 	%r931, %r6825, %r784;
	shr.u32 	%r932, %r929, 5;
	add.s32 	%r933, %r926, %r912;
	shr.u32 	%r934, %r933, 5;
	and.b32  	%r935, %r929, 31;
	setp.eq.s32 	%p935, %r932, %r934;
	@%p935 bra 	$L__BB0_1172;
	mul.wide.u32 	%rd1086, %r932, 4;
	add.s64 	%rd1087, %rd1, %rd1086;
	ld.local.u32 	%r6826, [%rd1087];
	mul.wide.u32 	%rd1088, %r934, 4;
	add.s64 	%rd1089, %rd1, %rd1088;
	ld.local.u32 	%r6827, [%rd1089];
	sub.s32 	%r6828, 32, %r935;
	sub.s32 	%r6829, %r912, %r6828;
	mov.b32 	%r6830, -1;
	shl.b32 	%r6831, %r6830, %r6828;
	not.b32 	%r6832, %r6831;
	shl.b32 	%r6833, %r6830, %r6829;
	shl.b32 	%r6834, %r6832, %r935;
	not.b32 	%r6835, %r6834;
	and.b32  	%r6836, %r6826, %r6835;
	and.b32  	%r6837, %r6827, %r6833;
	shl.b32 	%r6838, %r930, %r935;
	or.b32  	%r6839, %r6836, %r6838;
	shr.u32 	%r6840, %r930, %r6828;
	or.b32  	%r6841, %r6837, %r6840;
	st.local.u32 	[%rd1087], %r6839;
	st.local.u32 	[%rd1089], %r6841;
	bra.uni 	$L__BB0_1173;
$L__BB0_1172:
	mul.wide.u32 	%rd1090, %r932, 4;
	add.s64 	%rd1091, %rd1, %rd1090;
	ld.local.u32 	%r6842, [%rd1091];
	shl.b32 	%r6843, %r913, %r935;
	not.b32 	%r6844, %r6843;
	and.b32  	%r6845, %r6842, %r6844;
	shl.b32 	%r6846, %r930, %r935;
	or.b32  	%r6847, %r6845, %r6846;
	st.local.u32 	[%rd1091], %r6847;
$L__BB0_1173:
	add.s32 	%r6848, %r929, %r912;
	shr.u32 	%r936, %r6848, 5;
	add.s32 	%r8262, %r6848, %r912;
	add.s32 	%r6849, %r933, %r912;
	shr.u32 	%r938, %r6849, 5;
	and.b32  	%r939, %r6848, 31;
	setp.eq.s32 	%p936, %r936, %r938;
	@%p936 bra 	$L__BB0_1175;
	mul.wide.u32 	%rd1092, %r936, 4;
	add.s64 	%rd1093, %rd1, %rd1092;
	ld.local.u32 	%r6850, [%rd1093];
	mul.wide.u32 	%rd1094, %r938, 4;
	add.s64 	%rd1095, %rd1, %rd1094;
	ld.local.u32 	%r6851, [%rd1095];
	sub.s32 	%r6852, 32, %r939;
	sub.s32 	%r6853, %r912, %r6852;
	mov.b32 	%r6854, -1;
	shl.b32 	%r6855, %r6854, %r6852;
	not.b32 	%r6856, %r6855;
	shl.b32 	%r6857, %r6854, %r6853;
	shl.b32 	%r6858, %r6856, %r939;
	not.b32 	%r6859, %r6858;
	and.b32  	%r6860, %r6850, %r6859;
	and.b32  	%r6861, %r6851, %r6857;
	shl.b32 	%r6862, %r931, %r939;
	or.b32  	%r6863, %r6860, %r6862;
	shr.u32 	%r6864, %r931, %r6852;
	or.b32  	%r6865, %r6861, %r6864;
	st.local.u32 	[%rd1093], %r6863;
	st.local.u32 	[%rd1095], %r6865;
	bra.uni 	$L__BB0_1176;
$L__BB0_1175:
	mul.wide.u32 	%rd1096, %r936, 4;
	add.s64 	%rd1097, %rd1, %rd1096;
	ld.local.u32 	%r6866, [%rd1097];
	shl.b32 	%r6867, %r913, %r939;
	not.b32 	%r6868, %r6867;
	and.b32  	%r6869, %r6866, %r6868;
	shl.b32 	%r6870, %r931, %r939;
	or.b32  	%r6871, %r6869, %r6870;
	st.local.u32 	[%rd1097], %r6871;
$L__BB0_1176:
	add.s32 	%r8268, %r8268, 2;
	setp.ne.s32 	%p937, %r8268, %r915;
	@%p937 bra 	$L__BB0_1164;
	cvt.u64.u32 	%rd1407, %r915;
$L__BB0_1178:
	and.b32  	%r6872, %r914, 1;
	setp.eq.b32 	%p938, %r6872, 1;
	not.pred 	%p939, %p938;
	@%p939 bra 	$L__BB0_1185;
	shl.b64 	%rd1098, %rd1407, 5;
	add.s64 	%rd1099, %rd8, %rd1098;
	ld.local.u32 	%r6873, [%rd1099+16];
	ld.local.u32 	%r6874, [%rd1099+32];
	shr.u32 	%r943, %r6873, %r784;
	shr.u32 	%r944, %r6874, %r784;
	shr.u32 	%r945, %r8262, 5;
	add.s32 	%r946, %r912, %r8262;
	add.s32 	%r947, %r946, -1;
	shr.u32 	%r948, %r947, 5;
	and.b32  	%r949, %r8262, 31;
	setp.eq.s32 	%p940, %r945, %r948;
	@%p940 bra 	$L__BB0_1181;
	mul.wide.u32 	%rd1100, %r945, 4;
	add.s64 	%rd1101, %rd1, %rd1100;
	ld.local.u32 	%r6875, [%rd1101];
	mul.wide.u32 	%rd1102, %r948, 4;
	add.s64 	%rd1103, %rd1, %rd1102;
	ld.local.u32 	%r6876, [%rd1103];
	sub.s32 	%r6877, 32, %r949;
	sub.s32 	%r6878, %r912, %r6877;
	mov.b32 	%r6879, -1;
	shl.b32 	%r6880, %r6879, %r6877;
	not.b32 	%r6881, %r6880;
	shl.b32 	%r6882, %r6879, %r6878;
	shl.b32 	%r6883, %r6881, %r949;
	not.b32 	%r6884, %r6883;
	and.b32  	%r6885, %r6875, %r6884;
	and.b32  	%r6886, %r6876, %r6882;
	shl.b32 	%r6887, %r943, %r949;
	or.b32  	%r6888, %r6885, %r6887;
	shr.u32 	%r6889, %r943, %r6877;
	or.b32  	%r6890, %r6886, %r6889;
	st.local.u32 	[%rd1101], %r6888;
	st.local.u32 	[%rd1103], %r6890;
	bra.uni 	$L__BB0_1182;
$L__BB0_1181:
	mul.wide.u32 	%rd1104, %r945, 4;
	add.s64 	%rd1105, %rd1, %rd1104;
	ld.local.u32 	%r6891, [%rd1105];
	shl.b32 	%r6892, %r913, %r949;
	not.b32 	%r6893, %r6892;
	and.b32  	%r6894, %r6891, %r6893;
	shl.b32 	%r6895, %r943, %r949;
	or.b32  	%r6896, %r6894, %r6895;
	st.local.u32 	[%rd1105], %r6896;
$L__BB0_1182:
	shr.u32 	%r950, %r946, 5;
	add.s32 	%r8262, %r946, %r912;
	add.s32 	%r6897, %r947, %r912;
	shr.u32 	%r952, %r6897, 5;
	and.b32  	%r953, %r946, 31;
	setp.eq.s32 	%p941, %r950, %r952;
	@%p941 bra 	$L__BB0_1184;
	mul.wide.u32 	%rd1106, %r950, 4;
	add.s64 	%rd1107, %rd1, %rd1106;
	ld.local.u32 	%r6898, [%rd1107];
	mul.wide.u32 	%rd1108, %r952, 4;
	add.s64 	%rd1109, %rd1, %rd1108;
	ld.local.u32 	%r6899, [%rd1109];
	sub.s32 	%r6900, 32, %r953;
	sub.s32 	%r6901, %r912, %r6900;
	mov.b32 	%r6902, -1;
	shl.b32 	%r6903, %r6902, %r6900;
	not.b32 	%r6904, %r6903;
	shl.b32 	%r6905, %r6902, %r6901;
	shl.b32 	%r6906, %r6904, %r953;
	not.b32 	%r6907, %r6906;
	and.b32  	%r6908, %r6898, %r6907;
	and.b32  	%r6909, %r6899, %r6905;
	shl.b32 	%r6910, %r944, %r953;
	or.b32  	%r6911, %r6908, %r6910;
	shr.u32 	%r6912, %r944, %r6900;
	or.b32  	%r6913, %r6909, %r6912;
	st.local.u32 	[%rd1107], %r6911;
	st.local.u32 	[%rd1109], %r6913;
	bra.uni 	$L__BB0_1185;
$L__BB0_1184:
	mul.wide.u32 	%rd1110, %r950, 4;
	add.s64 	%rd1111, %rd1, %rd1110;
	ld.local.u32 	%r6914, [%rd1111];
	shl.b32 	%r6915, %r913, %r953;
	not.b32 	%r6916, %r6915;
	and.b32  	%r6917, %r6914, %r6916;
	shl.b32 	%r6918, %r944, %r953;
	or.b32  	%r6919, %r6917, %r6918;
	st.local.u32 	[%rd1111], %r6919;
$L__BB0_1185:
	ld.const.u32 	%r6920, [%rd16+36];
	setp.eq.s32 	%p942, %r6920, 0;
	@%p942 bra 	$L__BB0_1200;
	setp.eq.s32 	%p943, %r6920, 1;
	mov.u32 	%r8273, %r781;
	@%p943 bra 	$L__BB0_1188;
	shl.b32 	%r8273, %r781, 1;
$L__BB0_1188:
	setp.eq.s32 	%p944, %r8273, 0;
	@%p944 bra 	$L__BB0_1200;
	and.b32  	%r957, %r8273, 7;
	setp.lt.u32 	%p945, %r8273, 8;
	mov.b32 	%r8280, 0;
	@%p945 bra 	$L__BB0_1192;
	and.b32  	%r8280, %r8273, -8;
	mov.b32 	%r8274, 0;
$L__BB0_1191:
	.pragma "nounroll";
	mul.wide.u32 	%rd1112, %r8274, 4;
	add.s64 	%rd1113, %rd8, %rd1112;
	ld.local.u32 	%r6924, [%rd1113+100];
	shr.u32 	%r6925, %r8262, 5;
	and.b32  	%r6926, %r8262, 31;
	mul.wide.u32 	%rd1114, %r6925, 4;
	add.s64 	%rd1115, %rd1, %rd1114;
	ld.local.u32 	%r6927, [%rd1115];
	mov.b32 	%r6928, 1;
	shl.b32 	%r6929, %r6928, %r6926;
	not.b32 	%r6930, %r6929;
	and.b32  	%r6931, %r6927, %r6930;
	shl.b32 	%r6932, %r6924, %r6926;
	or.b32  	%r6933, %r6931, %r6932;
	st.local.u32 	[%rd1115], %r6933;
	add.s32 	%r6934, %r8262, 1;
	ld.local.u32 	%r6935, [%rd1113+104];
	shr.u32 	%r6936, %r6934, 5;
	and.b32  	%r6937, %r6934, 31;
	mul.wide.u32 	%rd1116, %r6936, 4;
	add.s64 	%rd1117, %rd1, %rd1116;
	ld.local.u32 	%r6938, [%rd1117];
	shl.b32 	%r6939, %r6928, %r6937;
	not.b32 	%r6940, %r6939;
	and.b32  	%r6941, %r6938, %r6940;
	shl.b32 	%r6942, %r6935, %r6937;
	or.b32  	%r6943, %r6941, %r6942;
	st.local.u32 	[%rd1117], %r6943;
	add.s32 	%r6944, %r8262, 2;
	ld.local.u32 	%r6945, [%rd1113+108];
	shr.u32 	%r6946, %r6944, 5;
	and.b32  	%r6947, %r6944, 31;
	mul.wide.u32 	%rd1118, %r6946, 4;
	add.s64 	%rd1119, %rd1, %rd1118;
	ld.local.u32 	%r6948, [%rd1119];
	shl.b32 	%r6949, %r6928, %r6947;
	not.b32 	%r6950, %r6949;
	and.b32  	%r6951, %r6948, %r6950;
	shl.b32 	%r6952, %r6945, %r6947;
	or.b32  	%r6953, %r6951, %r6952;
	st.local.u32 	[%rd1119], %r6953;
	add.s32 	%r6954, %r8262, 3;
	ld.local.u32 	%r6955, [%rd1113+112];
	shr.u32 	%r6956, %r6954, 5;
	and.b32  	%r6957, %r6954, 31;
	mul.wide.u32 	%rd1120, %r6956, 4;
	add.s64 	%rd1121, %rd1, %rd1120;
	ld.local.u32 	%r6958, [%rd1121];
	shl.b32 	%r6959, %r6928, %r6957;
	not.b32 	%r6960, %r6959;
	and.b32  	%r6961, %r6958, %r6960;
	shl.b32 	%r6962, %r6955, %r6957;
	or.b32  	%r6963, %r6961, %r6962;
	st.local.u32 	[%rd1121], %r6963;
	add.s32 	%r6964, %r8262, 4;
	ld.local.u32 	%r6965, [%rd1113+116];
	shr.u32 	%r6966, %r6964, 5;
	and.b32  	%r6967, %r6964, 31;
	mul.wide.u32 	%rd1122, %r6966, 4;
	add.s64 	%rd1123, %rd1, %rd1122;
	ld.local.u32 	%r6968, [%rd1123];
	shl.b32 	%r6969, %r6928, %r6967;
	not.b32 	%r6970, %r6969;
	and.b32  	%r6971, %r6968, %r6970;
	shl.b32 	%r6972, %r6965, %r6967;
	or.b32  	%r6973, %r6971, %r6972;
	st.local.u32 	[%rd1123], %r6973;
	add.s32 	%r6974, %r8262, 5;
	ld.local.u32 	%r6975, [%rd1113+120];
	shr.u32 	%r6976, %r6974, 5;
	and.b32  	%r6977, %r6974, 31;
	mul.wide.u32 	%rd1124, %r6976, 4;
	add.s64 	%rd1125, %rd1, %rd1124;
	ld.local.u32 	%r6978, [%rd1125];
	shl.b32 	%r6979, %r6928, %r6977;
	not.b32 	%r6980, %r6979;
	and.b32  	%r6981, %r6978, %r6980;
	shl.b32 	%r6982, %r6975, %r6977;
	or.b32  	%r6983, %r6981, %r6982;
	st.local.u32 	[%rd1125], %r6983;
	add.s32 	%r6984, %r8262, 6;
	ld.local.u32 	%r6985, [%rd1113+124];
	shr.u32 	%r6986, %r6984, 5;
	and.b32  	%r6987, %r6984, 31;
	mul.wide.u32 	%rd1126, %r6986, 4;
	add.s64 	%rd1127, %rd1, %rd1126;
	ld.local.u32 	%r6988, [%rd1127];
	shl.b32 	%r6989, %r6928, %r6987;
	not.b32 	%r6990, %r6989;
	and.b32  	%r6991, %r6988, %r6990;
	shl.b32 	%r6992, %r6985, %r6987;
	or.b32  	%r6993, %r6991, %r6992;
	st.local.u32 	[%rd1127], %r6993;
	add.s32 	%r6994, %r8262, 7;
	ld.local.u32 	%r6995, [%rd1113+128];
	shr.u32 	%r6996, %r6994, 5;
	and.b32  	%r6997, %r6994, 31;
	mul.wide.u32 	%rd1128, %r6996, 4;
	add.s64 	%rd1129, %rd1, %rd1128;
	ld.local.u32 	%r6998, [%rd1129];
	shl.b32 	%r6999, %r6928, %r6997;
	not.b32 	%r7000, %r6999;
	and.b32  	%r7001, %r6998, %r7000;
	shl.b32 	%r7002, %r6995, %r6997;
	or.b32  	%r7003, %r7001, %r7002;
	st.local.u32 	[%rd1129], %r7003;
	add.s32 	%r8262, %r8262, 8;
	add.s32 	%r8274, %r8274, 8;
	setp.ne.s32 	%p946, %r8274, %r8280;
	@%p946 bra 	$L__BB0_1191;
$L__BB0_1192:
	setp.eq.s32 	%p947, %r957, 0;
	@%p947 bra 	$L__BB0_1200;
	and.b32  	%r966, %r8273, 3;
	setp.lt.u32 	%p948, %r957, 4;
	@%p948 bra 	$L__BB0_1195;
	mul.wide.u32 	%rd1130, %r8280, 4;
	add.s64 	%rd1131, %rd8, %rd1130;
	ld.local.u32 	%r7005, [%rd1131+100];
	shr.u32 	%r7006, %r8262, 5;
	and.b32  	%r7007, %r8262, 31;
	mul.wide.u32 	%rd1132, %r7006, 4;
	add.s64 	%rd1133, %rd1, %rd1132;
	ld.local.u32 	%r7008, [%rd1133];
	mov.b32 	%r7009, 1;
	shl.b32 	%r7010, %r7009, %r7007;
	not.b32 	%r7011, %r7010;
	and.b32  	%r7012, %r7008, %r7011;
	shl.b32 	%r7013, %r7005, %r7007;
	or.b32  	%r7014, %r7012, %r7013;
	st.local.u32 	[%rd1133], %r7014;
	add.s32 	%r7015, %r8262, 1;
	ld.local.u32 	%r7016, [%rd1131+104];
	shr.u32 	%r7017, %r7015, 5;
	and.b32  	%r7018, %r7015, 31;
	mul.wide.u32 	%rd1134, %r7017, 4;
	add.s64 	%rd1135, %rd1, %rd1134;
	ld.local.u32 	%r7019, [%rd1135];
	shl.b32 	%r7020, %r7009, %r7018;
	not.b32 	%r7021, %r7020;
	and.b32  	%r7022, %r7019, %r7021;
	shl.b32 	%r7023, %r7016, %r7018;
	or.b32  	%r7024, %r7022, %r7023;
	st.local.u32 	[%rd1135], %r7024;
	add.s32 	%r7025, %r8262, 2;
	ld.local.u32 	%r7026, [%rd1131+108];
	shr.u32 	%r7027, %r7025, 5;
	and.b32  	%r7028, %r7025, 31;
	mul.wide.u32 	%rd1136, %r7027, 4;
	add.s64 	%rd1137, %rd1, %rd1136;
	ld.local.u32 	%r7029, [%rd1137];
	shl.b32 	%r7030, %r7009, %r7028;
	not.b32 	%r7031, %r7030;
	and.b32  	%r7032, %r7029, %r7031;
	shl.b32 	%r7033, %r7026, %r7028;
	or.b32  	%r7034, %r7032, %r7033;
	st.local.u32 	[%rd1137], %r7034;
	add.s32 	%r7035, %r8262, 3;
	ld.local.u32 	%r7036, [%rd1131+112];
	shr.u32 	%r7037, %r7035, 5;
	and.b32  	%r7038, %r7035, 31;
	mul.wide.u32 	%rd1138, %r7037, 4;
	add.s64 	%rd1139, %rd1, %rd1138;
	ld.local.u32 	%r7039, [%rd1139];
	shl.b32 	%r7040, %r7009, %r7038;
	not.b32 	%r7041, %r7040;
	and.b32  	%r7042, %r7039, %r7041;
	shl.b32 	%r7043, %r7036, %r7038;
	or.b32  	%r7044, %r7042, %r7043;
	st.local.u32 	[%rd1139], %r7044;
	add.s32 	%r8262, %r8262, 4;
	add.s32 	%r8280, %r8280, 4;
$L__BB0_1195:
	setp.eq.s32 	%p949, %r966, 0;
	@%p949 bra 	$L__BB0_1200;
	setp.eq.s32 	%p950, %r966, 1;
	@%p950 bra 	$L__BB0_1198;
	mul.wide.u32 	%rd1140, %r8280, 4;
	add.s64 	%rd1141, %rd8, %rd1140;
	ld.local.u32 	%r7046, [%rd1141+100];
	shr.u32 	%r7047, %r8262, 5;
	and.b32  	%r7048, %r8262, 31;
	mul.wide.u32 	%rd1142, %r7047, 4;
	add.s64 	%rd1143, %rd1, %rd1142;
	ld.local.u32 	%r7049, [%rd1143];
	mov.b32 	%r7050, 1;
	shl.b32 	%r7051, %r7050, %r7048;
	not.b32 	%r7052, %r7051;
	and.b32  	%r7053, %r7049, %r7052;
	shl.b32 	%r7054, %r7046, %r7048;
	or.b32  	%r7055, %r7053, %r7054;
	st.local.u32 	[%rd1143], %r7055;
	add.s32 	%r7056, %r8262, 1;
	ld.local.u32 	%r7057, [%rd1141+104];
	shr.u32 	%r7058, %r7056, 5;
	and.b32  	%r7059, %r7056, 31;
	mul.wide.u32 	%rd1144, %r7058, 4;
	add.s64 	%rd1145, %rd1, %rd1144;
	ld.local.u32 	%r7060, [%rd1145];
	shl.b32 	%r7061, %r7050, %r7059;
	not.b32 	%r7062, %r7061;
	and.b32  	%r7063, %r7060, %r7062;
	shl.b32 	%r7064, %r7057, %r7059;
	or.b32  	%r7065, %r7063, %r7064;
	st.local.u32 	[%rd1145], %r7065;
	add.s32 	%r8262, %r8262, 2;
	add.s32 	%r8280, %r8280, 2;
$L__BB0_1198:
	and.b32  	%r7066, %r8273, 1;
	setp.eq.b32 	%p951, %r7066, 1;
	not.pred 	%p952, %p951;
	@%p952 bra 	$L__BB0_1200;
	mul.wide.u32 	%rd1146, %r8280, 4;
	add.s64 	%rd1147, %rd8, %rd1146;
	ld.local.u32 	%r7067, [%rd1147+100];
	shr.u32 	%r7068, %r8262, 5;
	and.b32  	%r7069, %r8262, 31;
	mul.wide.u32 	%rd1148, %r7068, 4;
	add.s64 	%rd1149, %rd1, %rd1148;
	ld.local.u32 	%r7070, [%rd1149];
	mov.b32 	%r7071, 1;
	shl.b32 	%r7072, %r7071, %r7069;
	not.b32 	%r7073, %r7072;
	and.b32  	%r7074, %r7070, %r7073;
	shl.b32 	%r7075, %r7067, %r7069;
	or.b32  	%r7076, %r7074, %r7075;
	st.local.u32 	[%rd1149], %r7076;
	add.s32 	%r8262, %r8262, 1;
$L__BB0_1200:
	setp.eq.s32 	%p953, %r781, 0;
	@%p953 bra 	$L__BB0_1208;
	add.s32 	%r7078, %r781, -1;
	mul.wide.u32 	%rd1150, %r7078, 192;
	mov.u64 	%rd1151, Anchor_table;
	add.s64 	%rd1152, %rd1151, %rd1150;
	mul.wide.u32 	%rd1153, %r760, 3;
	add.s64 	%rd115, %rd1152, %rd1153;
	and.b32  	%r979, %r781, 3;
	setp.lt.u32 	%p954, %r781, 4;
	mov.b32 	%r8286, 0;
	@%p954 bra 	$L__BB0_1204;
	and.b32  	%r8286, %r781, -4;
	mov.b32 	%r8287, 0;
$L__BB0_1203:
	cvt.u64.u32 	%rd1154, %r8287;
	add.s64 	%rd1155, %rd115, %rd1154;
	ld.const.u8 	%r7082, [%rd1155];
	mul.wide.u32 	%rd1156, %r8287, 4;
	add.s64 	%rd1157, %rd2, %rd1156;
	st.local.u32 	[%rd1157], %r7082;
	ld.const.u8 	%r7083, [%rd1155+1];
	st.local.u32 	[%rd1157+4], %r7083;
	ld.const.u8 	%r7084, [%rd1155+2];
	st.local.u32 	[%rd1157+8], %r7084;
	ld.const.u8 	%r7085, [%rd1155+3];
	st.local.u32 	[%rd1157+12], %r7085;
	add.s32 	%r8287, %r8287, 4;
	setp.eq.s32 	%p955, %r8287, %r8286;
	@%p955 bra 	$L__BB0_1204;
	bra.uni 	$L__BB0_1203;
$L__BB0_1204:
	setp.eq.s32 	%p956, %r979, 0;
	@%p956 bra 	$L__BB0_1208;
	cvt.u64.u32 	%rd1158, %r8286;
	add.s64 	%rd116, %rd115, %rd1158;
	ld.const.u8 	%r7086, [%rd116];
	mul.wide.u32 	%rd1159, %r8286, 4;
	add.s64 	%rd117, %rd2, %rd1159;
	st.local.u32 	[%rd117], %r7086;
	setp.eq.s32 	%p957, %r979, 1;
	@%p957 bra 	$L__BB0_1208;
	ld.const.u8 	%r7087, [%rd116+1];
	st.local.u32 	[%rd117+4], %r7087;
	setp.eq.s32 	%p958, %r979, 2;
	@%p958 bra 	$L__BB0_1208;
	ld.const.u8 	%r7088, [%rd116+2];
	st.local.u32 	[%rd117+8], %r7088;
$L__BB0_1208:
	setp.eq.s32 	%p959, %r781, 0;
	ld.const.u32 	%r982, [%rd16+40];
	add.s32 	%r983, %r982, -1;
	mov.u32 	%r8289, %r982;
	@%p959 bra 	$L__BB0_1212;
	mov.b32 	%r8288, 0;
	bra.uni 	$L__BB0_1211;
$L__BB0_1210:
	add.s32 	%r8288, %r8288, 1;
	setp.ge.u32 	%p961, %r8288, %r781;
	mov.u32 	%r8289, %r982;
	@%p961 bra 	$L__BB0_1212;
$L__BB0_1211:
	mul.wide.u32 	%rd1160, %r8288, 4;
	add.s64 	%rd1161, %rd2, %rd1160;
	ld.local.u32 	%r7090, [%rd1161];
	setp.ne.s32 	%p960, %r7090, 0;
	mov.u32 	%r8289, %r983;
	@%p960 bra 	$L__BB0_1210;
$L__BB0_1212:
	setp.eq.s16 	%p962, %rs11, 0;
	selp.b64 	%rd1162, 124, 140, %p962;
	add.s64 	%rd118, %rd8, %rd1162;
	ld.local.u8 	%r989, [%rd118];
	setp.lt.s32 	%p963, %r8289, 1;
	@%p963 bra 	$L__BB0_1216;
	shr.u32 	%r990, %r8262, 5;
	add.s32 	%r991, %r8289, %r8262;
	add.s32 	%r7091, %r991, -1;
	shr.u32 	%r992, %r7091, 5;
	and.b32  	%r993, %r8262, 31;
	setp.eq.s32 	%p964, %r990, %r992;
	@%p964 bra 	$L__BB0_1215;
	mul.wide.u32 	%rd1163, %r990, 4;
	add.s64 	%rd1164, %rd1, %rd1163;
	ld.local.u32 	%r7092, [%rd1164];
	mul.wide.u32 	%rd1165, %r992, 4;
	add.s64 	%rd1166, %rd1, %rd1165;
	ld.local.u32 	%r7093, [%rd1166];
	sub.s32 	%r7094, 32, %r993;
	sub.s32 	%r7095, %r8289, %r7094;
	mov.b32 	%r7096, -1;
	shl.b32 	%r7097, %r7096, %r7094;
	not.b32 	%r7098, %r7097;
	shl.b32 	%r7099, %r7096, %r7095;
	shl.b32 	%r7100, %r7098, %r993;
	not.b32 	%r7101, %r7100;
	and.b32  	%r7102, %r7092, %r7101;
	and.b32  	%r7103, %r7093, %r7099;
	shl.b32 	%r7104, %r989, %r993;
	or.b32  	%r7105, %r7102, %r7104;
	shr.u32 	%r7106, %r989, %r7094;
	or.b32  	%r7107, %r7103, %r7106;
	st.local.u32 	[%rd1164], %r7105;
	st.local.u32 	[%rd1166], %r7107;
	mov.u32 	%r8262, %r991;
	bra.uni 	$L__BB0_1216;
$L__BB0_1215:
	mul.wide.u32 	%rd1167, %r990, 4;
	add.s64 	%rd1168, %rd1, %rd1167;
	ld.local.u32 	%r7108, [%rd1168];
	mov.b32 	%r7109, -1;
	shl.b32 	%r7110, %r7109, %r8289;
	not.b32 	%r7111, %r7110;
	shl.b32 	%r7112, %r7111, %r993;
	not.b32 	%r7113, %r7112;
	and.b32  	%r7114, %r7108, %r7113;
	shl.b32 	%r7115, %r989, %r993;
	or.b32  	%r7116, %r7114, %r7115;
	st.local.u32 	[%rd1168], %r7116;
	mov.u32 	%r8262, %r991;
$L__BB0_1216:
	setp.eq.s32 	%p965, %r781, 0;
	mov.u32 	%r8292, %r982;
	@%p965 bra 	$L__BB0_1220;
	mov.b32 	%r8291, 0;
$L__BB0_1218:
	mul.wide.u32 	%rd1169, %r8291, 4;
	add.s64 	%rd1170, %rd2, %rd1169;
	ld.local.u32 	%r7118, [%rd1170];
	setp.eq.s32 	%p966, %r7118, 1;
	mov.u32 	%r8292, %r983;
	@%p966 bra 	$L__BB0_1220;
	add.s32 	%r8291, %r8291, 1;
	setp.lt.u32 	%p967, %r8291, %r781;
	mov.u32 	%r8292, %r982;
	@%p967 bra 	$L__BB0_1218;
$L__BB0_1220:
	ld.local.u8 	%r998, [%rd118+1];
	setp.lt.s32 	%p968, %r8292, 1;
	@%p968 bra 	$L__BB0_1224;
	shr.u32 	%r999, %r8262, 5;
	add.s32 	%r1000, %r8292, %r8262;
	add.s32 	%r7119, %r1000, -1;
	shr.u32 	%r1001, %r7119, 5;
	and.b32  	%r1002, %r8262, 31;
	setp.eq.s32 	%p969, %r999, %r1001;
	@%p969 bra 	$L__BB0_1223;
	mul.wide.u32 	%rd1171, %r999, 4;
	add.s64 	%rd1172, %rd1, %rd1171;
	ld.local.u32 	%r7120, [%rd1172];
	mul.wide.u32 	%rd1173, %r1001, 4;
	add.s64 	%rd1174, %rd1, %rd1173;
	ld.local.u32 	%r7121, [%rd1174];
	sub.s32 	%r7122, 32, %r1002;
	sub.s32 	%r7123, %r8292, %r7122;
	mov.b32 	%r7124, -1;
	shl.b32 	%r7125, %r7124, %r7122;
	not.b32 	%r7126, %r7125;
	shl.b32 	%r7127, %r7124, %r7123;
	shl.b32 	%r7128, %r7126, %r1002;
	not.b32 	%r7129, %r7128;
	and.b32  	%r7130, %r7120, %r7129;
	and.b32  	%r7131, %r7121, %r7127;
	shl.b32 	%r7132, %r998, %r1002;
	or.b32  	%r7133, %r7130, %r7132;
	shr.u32 	%r7134, %r998, %r7122;
	or.b32  	%r7135, %r7131, %r7134;
	st.local.u32 	[%rd1172], %r7133;
	st.local.u32 	[%rd1174], %r7135;
	mov.u32 	%r8262, %r1000;
	bra.uni 	$L__BB0_1224;
$L__BB0_1223:
	mul.wide.u32 	%rd1175, %r999, 4;
	add.s64 	%rd1176, %rd1, %rd1175;
	ld.local.u32 	%r7136, [%rd1176];
	mov.b32 	%r7137, -1;
	shl.b32 	%r7138, %r7137, %r8292;
	not.b32 	%r7139, %r7138;
	shl.b32 	%r7140, %r7139, %r1002;
	not.b32 	%r7141, %r7140;
	and.b32  	%r7142, %r7136, %r7141;
	shl.b32 	%r7143, %r998, %r1002;
	or.b32  	%r7144, %r7142, %r7143;
	st.local.u32 	[%rd1176], %r7144;
	mov.u32 	%r8262, %r1000;
$L__BB0_1224:
	setp.eq.s32 	%p970, %r781, 0;
	mov.u32 	%r8295, %r982;
	@%p970 bra 	$L__BB0_1228;
	mov.b32 	%r8294, 0;
$L__BB0_1226:
	mul.wide.u32 	%rd1177, %r8294, 4;
	add.s64 	%rd1178, %rd2, %rd1177;
	ld.local.u32 	%r7146, [%rd1178];
	setp.eq.s32 	%p971, %r7146, 2;
	mov.u32 	%r8295, %r983;
	@%p971 bra 	$L__BB0_1228;
	add.s32 	%r8294, %r8294, 1;
	setp.lt.u32 	%p972, %r8294, %r781;
	mov.u32 	%r8295, %r982;
	@%p972 bra 	$L__BB0_1226;
$L__BB0_1228:
	ld.local.u8 	%r1007, [%rd118+2];
	setp.lt.s32 	%p973, %r8295, 1;
	@%p973 bra 	$L__BB0_1232;
	shr.u32 	%r1008, %r8262, 5;
	add.s32 	%r1009, %r8295, %r8262;
	add.s32 	%r7147, %r1009, -1;
	shr.u32 	%r1010, %r7147, 5;
	and.b32  	%r1011, %r8262, 31;
	setp.eq.s32 	%p974, %r1008, %r1010;
	@%p974 bra 	$L__BB0_1231;
	mul.wide.u32 	%rd1179, %r1008, 4;
	add.s64 	%rd1180, %rd1, %rd1179;
	ld.local.u32 	%r7148, [%rd1180];
	mul.wide.u32 	%rd1181, %r1010, 4;
	add.s64 	%rd1182, %rd1, %rd1181;
	ld.local.u32 	%r7149, [%rd1182];
	sub.s32 	%r7150, 32, %r1011;
	sub.s32 	%r7151, %r8295, %r7150;
	mov.b32 	%r7152, -1;
	shl.b32 	%r7153, %r7152, %r7150;
	not.b32 	%r7154, %r7153;
	shl.b32 	%r7155, %r7152, %r7151;
	shl.b32 	%r7156, %r7154, %r1011;
	not.b32 	%r7157, %r7156;
	and.b32  	%r7158, %r7148, %r7157;
	and.b32  	%r7159, %r7149, %r7155;
	shl.b32 	%r7160, %r1007, %r1011;
	or.b32  	%r7161, %r7158, %r7160;
	shr.u32 	%r7162, %r1007, %r7150;
	or.b32  	%r7163, %r7159, %r7162;
	st.local.u32 	[%rd1180], %r7161;
	st.local.u32 	[%rd1182], %r7163;
	mov.u32 	%r8262, %r1009;
	bra.uni 	$L__BB0_1232;
$L__BB0_1231:
	mul.wide.u32 	%rd1183, %r1008, 4;
	add.s64 	%rd1184, %rd1, %rd1183;
	ld.local.u32 	%r7164, [%rd1184];
	mov.b32 	%r7165, -1;
	shl.b32 	%r7166, %r7165, %r8295;
	not.b32 	%r7167, %r7166;
	shl.b32 	%r7168, %r7167, %r1011;
	not.b32 	%r7169, %r7168;
	and.b32  	%r7170, %r7164, %r7169;
	shl.b32 	%r7171, %r1007, %r1011;
	or.b32  	%r7172, %r7170, %r7171;
	st.local.u32 	[%rd1184], %r7172;
	mov.u32 	%r8262, %r1009;
$L__BB0_1232:
	setp.eq.s32 	%p975, %r781, 0;
	mov.u32 	%r8298, %r982;
	@%p975 bra 	$L__BB0_1236;
	mov.b32 	%r8297, 0;
$L__BB0_1234:
	mul.wide.u32 	%rd1185, %r8297, 4;
	add.s64 	%rd1186, %rd2, %rd1185;
	ld.local.u32 	%r7174, [%rd1186];
	setp.eq.s32 	%p976, %r7174, 3;
	mov.u32 	%r8298, %r983;
	@%p976 bra 	$L__BB0_1236;
	add.s32 	%r8297, %r8297, 1;
	setp.lt.u32 	%p977, %r8297, %r781;
	mov.u32 	%r8298, %r982;
	@%p977 bra 	$L__BB0_1234;
$L__BB0_1236:
	ld.local.u8 	%r1016, [%rd118+3];
	setp.lt.s32 	%p978, %r8298, 1;
	@%p978 bra 	$L__BB0_1240;
	shr.u32 	%r1017, %r8262, 5;
	add.s32 	%r1018, %r8298, %r8262;
	add.s32 	%r7175, %r1018, -1;
	shr.u32 	%r1019, %r7175, 5;
	and.b32  	%r1020, %r8262, 31;
	setp.eq.s32 	%p979, %r1017, %r1019;
	@%p979 bra 	$L__BB0_1239;
	mul.wide.u32 	%rd1187, %r1017, 4;
	add.s64 	%rd1188, %rd1, %rd1187;
	ld.local.u32 	%r7176, [%rd1188];
	mul.wide.u32 	%rd1189, %r1019, 4;
	add.s64 	%rd1190, %rd1, %rd1189;
	ld.local.u32 	%r7177, [%rd1190];
	sub.s32 	%r7178, 32, %r1020;
	sub.s32 	%r7179, %r8298, %r7178;
	mov.b32 	%r7180, -1;
	shl.b32 	%r7181, %r7180, %r7178;
	not.b32 	%r7182, %r7181;
	shl.b32 	%r7183, %r7180, %r7179;
	shl.b32 	%r7184, %r7182, %r1020;
	not.b32 	%r7185, %r7184;
	and.b32  	%r7186, %r7176, %r7185;
	and.b32  	%r7187, %r7177, %r7183;
	shl.b32 	%r7188, %r1016, %r1020;
	or.b32  	%r7189, %r7186, %r7188;
	shr.u32 	%r7190, %r1016, %r7178;
	or.b32  	%r7191, %r7187, %r7190;
	st.local.u32 	[%rd1188], %r7189;
	st.local.u32 	[%rd1190], %r7191;
	mov.u32 	%r8262, %r1018;
	bra.uni 	$L__BB0_1240;
$L__BB0_1239:
	mul.wide.u32 	%rd1191, %r1017, 4;
	add.s64 	%rd1192, %rd1, %rd1191;
	ld.local.u32 	%r7192, [%rd1192];
	mov.b32 	%r7193, -1;
	shl.b32 	%r7194, %r7193, %r8298;
	not.b32 	%r7195, %r7194;
	shl.b32 	%r7196, %r7195, %r1020;
	not.b32 	%r7197, %r7196;
	and.b32  	%r7198, %r7192, %r7197;
	shl.b32 	%r7199, %r1016, %r1020;
	or.b32  	%r7200, %r7198, %r7199;
	st.local.u32 	[%rd1192], %r7200;
	mov.u32 	%r8262, %r1018;
$L__BB0_1240:
	setp.eq.s32 	%p980, %r781, 0;
	mov.u32 	%r8301, %r982;
	@%p980 bra 	$L__BB0_1244;
	mov.b32 	%r8300, 0;
$L__BB0_1242:
	mul.wide.u32 	%rd1193, %r8300, 4;
	add.s64 	%rd1194, %rd2, %rd1193;
	ld.local.u32 	%r7202, [%rd1194];
	setp.eq.s32 	%p981, %r7202, 4;
	mov.u32 	%r8301, %r983;
	@%p981 bra 	$L__BB0_1244;
	add.s32 	%r8300, %r8300, 1;
	setp.lt.u32 	%p982, %r8300, %r781;
	mov.u32 	%r8301, %r982;
	@%p982 bra 	$L__BB0_1242;
$L__BB0_1244:
	ld.local.u8 	%r1025, [%rd118+4];
	setp.lt.s32 	%p983, %r8301, 1;
	@%p983 bra 	$L__BB0_1248;
	shr.u32 	%r1026, %r8262, 5;
	add.s32 	%r1027, %r8301, %r8262;
	add.s32 	%r7203, %r1027, -1;
	shr.u32 	%r1028, %r7203, 5;
	and.b32  	%r1029, %r8262, 31;
	setp.eq.s32 	%p984, %r1026, %r1028;
	@%p984 bra 	$L__BB0_1247;
	mul.wide.u32 	%rd1195, %r1026, 4;
	add.s64 	%rd1196, %rd1, %rd1195;
	ld.local.u32 	%r7204, [%rd1196];
	mul.wide.u32 	%rd1197, %r1028, 4;
	add.s64 	%rd1198, %rd1, %rd1197;
	ld.local.u32 	%r7205, [%rd1198];
	sub.s32 	%r7206, 32, %r1029;
	sub.s32 	%r7207, %r8301, %r7206;
	mov.b32 	%r7208, -1;
	shl.b32 	%r7209, %r7208, %r7206;
	not.b32 	%r7210, %r7209;
	shl.b32 	%r7211, %r7208, %r7207;
	shl.b32 	%r7212, %r7210, %r1029;
	not.b32 	%r7213, %r7212;
	and.b32  	%r7214, %r7204, %r7213;
	and.b32  	%r7215, %r7205, %r7211;
	shl.b32 	%r7216, %r1025, %r1029;
	or.b32  	%r7217, %r7214, %r7216;
	shr.u32 	%r7218, %r1025, %r7206;
	or.b32  	%r7219, %r7215, %r7218;
	st.local.u32 	[%rd1196], %r7217;
	st.local.u32 	[%rd1198], %r7219;
	mov.u32 	%r8262, %r1027;
	bra.uni 	$L__BB0_1248;
$L__BB0_1247:
	mul.wide.u32 	%rd1199, %r1026, 4;
	add.s64 	%rd1200, %rd1, %rd1199;
	ld.local.u32 	%r7220, [%rd1200];
	mov.b32 	%r7221, -1;
	shl.b32 	%r7222, %r7221, %r8301;
	not.b32 	%r7223, %r7222;
	shl.b32 	%r7224, %r7223, %r1029;
	not.b32 	%r7225, %r7224;
	and.b32  	%r7226, %r7220, %r7225;
	shl.b32 	%r7227, %r1025, %r1029;
	or.b32  	%r7228, %r7226, %r7227;
	st.local.u32 	[%rd1200], %r7228;
	mov.u32 	%r8262, %r1027;
$L__BB0_1248:
	setp.eq.s32 	%p985, %r781, 0;
	mov.u32 	%r8304, %r982;
	@%p985 bra 	$L__BB0_1252;
	mov.b32 	%r8303, 0;
$L__BB0_1250:
	mul.wide.u32 	%rd1201, %r8303, 4;
	add.s64 	%rd1202, %rd2, %rd1201;
	ld.local.u32 	%r7230, [%rd1202];
	setp.eq.s32 	%p986, %r7230, 5;
	mov.u32 	%r8304, %r983;
	@%p986 bra 	$L__BB0_1252;
	add.s32 	%r8303, %r8303, 1;
	setp.lt.u32 	%p987, %r8303, %r781;
	mov.u32 	%r8304, %r982;
	@%p987 bra 	$L__BB0_1250;
$L__BB0_1252:
	ld.local.u8 	%r1034, [%rd118+5];
	setp.lt.s32 	%p988, %r8304, 1;
	@%p988 bra 	$L__BB0_1256;
	shr.u32 	%r1035, %r8262, 5;
	add.s32 	%r1036, %r8304, %r8262;
	add.s32 	%r7231, %r1036, -1;
	shr.u32 	%r1037, %r7231, 5;
	and.b32  	%r1038, %r8262, 31;
	setp.eq.s32 	%p989, %r1035, %r1037;
	@%p989 bra 	$L__BB0_1255;
	mul.wide.u32 	%rd1203, %r1035, 4;
	add.s64 	%rd1204, %rd1, %rd1203;
	ld.local.u32 	%r7232, [%rd1204];
	mul.wide.u32 	%rd1205, %r1037, 4;
	add.s64 	%rd1206, %rd1, %rd1205;
	ld.local.u32 	%r7233, [%rd1206];
	sub.s32 	%r7234, 32, %r1038;
	sub.s32 	%r7235, %r8304, %r7234;
	mov.b32 	%r7236, -1;
	shl.b32 	%r7237, %r7236, %r7234;
	not.b32 	%r7238, %r7237;
	shl.b32 	%r7239, %r7236, %r7235;
	shl.b32 	%r7240, %r7238, %r1038;
	not.b32 	%r7241, %r7240;
	and.b32  	%r7242, %r7232, %r7241;
	and.b32  	%r7243, %r7233, %r7239;
	shl.b32 	%r7244, %r1034, %r1038;
	or.b32  	%r7245, %r7242, %r7244;
	shr.u32 	%r7246, %r1034, %r7234;
	or.b32  	%r7247, %r7243, %r7246;
	st.local.u32 	[%rd1204], %r7245;
	st.local.u32 	[%rd1206], %r7247;
	mov.u32 	%r8262, %r1036;
	bra.uni 	$L__BB0_1256;
$L__BB0_1255:
	mul.wide.u32 	%rd1207, %r1035, 4;
	add.s64 	%rd1208, %rd1, %rd1207;
	ld.local.u32 	%r7248, [%rd1208];
	mov.b32 	%r7249, -1;
	shl.b32 	%r7250, %r7249, %r8304;
	not.b32 	%r7251, %r7250;
	shl.b32 	%r7252, %r7251, %r1038;
	not.b32 	%r7253, %r7252;
	and.b32  	%r7254, %r7248, %r7253;
	shl.b32 	%r7255, %r1034, %r1038;
	or.b32  	%r7256, %r7254, %r7255;
	st.local.u32 	[%rd1208], %r7256;
	mov.u32 	%r8262, %r1036;
$L__BB0_1256:
	setp.eq.s32 	%p990, %r781, 0;
	mov.u32 	%r8307, %r982;
	@%p990 bra 	$L__BB0_1260;
	mov.b32 	%r8306, 0;
$L__BB0_1258:
	mul.wide.u32 	%rd1209, %r8306, 4;
	add.s64 	%rd1210, %rd2, %rd1209;
	ld.local.u32 	%r7258, [%rd1210];
	setp.eq.s32 	%p991, %r7258, 6;
	mov.u32 	%r8307, %r983;
	@%p991 bra 	$L__BB0_1260;
	add.s32 	%r8306, %r8306, 1;
	setp.lt.u32 	%p992, %r8306, %r781;
	mov.u32 	%r8307, %r982;
	@%p992 bra 	$L__BB0_1258;
$L__BB0_1260:
	ld.local.u8 	%r1043, [%rd118+6];
	setp.lt.s32 	%p993, %r8307, 1;
	@%p993 bra 	$L__BB0_1264;
	shr.u32 	%r1044, %r8262, 5;
	add.s32 	%r1045, %r8307, %r8262;
	add.s32 	%r7259, %r1045, -1;
	shr.u32 	%r1046, %r7259, 5;
	and.b32  	%r1047, %r8262, 31;
	setp.eq.s32 	%p994, %r1044, %r1046;
	@%p994 bra 	$L__BB0_1263;
	mul.wide.u32 	%rd1211, %r1044, 4;
	add.s64 	%rd1212, %rd1, %rd1211;
	ld.local.u32 	%r7260, [%rd1212];
	mul.wide.u32 	%rd1213, %r1046, 4;
	add.s64 	%rd1214, %rd1, %rd1213;
	ld.local.u32 	%r7261, [%rd1214];
	sub.s32 	%r7262, 32, %r1047;
	sub.s32 	%r7263, %r8307, %r7262;
	mov.b32 	%r7264, -1;
	shl.b32 	%r7265, %r7264, %r7262;
	not.b32 	%r7266, %r7265;
	shl.b32 	%r7267, %r7264, %r7263;
	shl.b32 	%r7268, %r7266, %r1047;
	not.b32 	%r7269, %r7268;
	and.b32  	%r7270, %r7260, %r7269;
	and.b32  	%r7271, %r7261, %r7267;
	shl.b32 	%r7272, %r1043, %r1047;
	or.b32  	%r7273, %r7270, %r7272;
	shr.u32 	%r7274, %r1043, %r7262;
	or.b32  	%r7275, %r7271, %r7274;
	st.local.u32 	[%rd1212], %r7273;
	st.local.u32 	[%rd1214], %r7275;
	mov.u32 	%r8262, %r1045;
	bra.uni 	$L__BB0_1264;
$L__BB0_1263:
	mul.wide.u32 	%rd1215, %r1044, 4;
	add.s64 	%rd1216, %rd1, %rd1215;
	ld.local.u32 	%r7276, [%rd1216];
	mov.b32 	%r7277, -1;
	shl.b32 	%r7278, %r7277, %r8307;
	not.b32 	%r7279, %r7278;
	shl.b32 	%r7280, %r7279, %r1047;
	not.b32 	%r7281, %r7280;
	and.b32  	%r7282, %r7276, %r7281;
	shl.b32 	%r7283, %r1043, %r1047;
	or.b32  	%r7284, %r7282, %r7283;
	st.local.u32 	[%rd1216], %r7284;
	mov.u32 	%r8262, %r1045;
$L__BB0_1264:
	setp.eq.s32 	%p995, %r781, 0;
	mov.u32 	%r8310, %r982;
	@%p995 bra 	$L__BB0_1268;
	mov.b32 	%r8309, 0;
$L__BB0_1266:
	mul.wide.u32 	%rd1217, %r8309, 4;
	add.s64 	%rd1218, %rd2, %rd1217;
	ld.local.u32 	%r7286, [%rd1218];
	setp.eq.s32 	%p996, %r7286, 7;
	mov.u32 	%r8310, %r983;
	@%p996 bra 	$L__BB0_1268;
	add.s32 	%r8309, %r8309, 1;
	setp.lt.u32 	%p997, %r8309, %r781;
	mov.u32 	%r8310, %r982;
	@%p997 bra 	$L__BB0_1266;
$L__BB0_1268:
	ld.local.u8 	%r1052, [%rd118+7];
	setp.lt.s32 	%p998, %r8310, 1;
	@%p998 bra 	$L__BB0_1272;
	shr.u32 	%r1053, %r8262, 5;
	add.s32 	%r1054, %r8310, %r8262;
	add.s32 	%r7287, %r1054, -1;
	shr.u32 	%r1055, %r7287, 5;
	and.b32  	%r1056, %r8262, 31;
	setp.eq.s32 	%p999, %r1053, %r1055;
	@%p999 bra 	$L__BB0_1271;
	mul.wide.u32 	%rd1219, %r1053, 4;
	add.s64 	%rd1220, %rd1, %rd1219;
	ld.local.u32 	%r7288, [%rd1220];
	mul.wide.u32 	%rd1221, %r1055, 4;
	add.s64 	%rd1222, %rd1, %rd1221;
	ld.local.u32 	%r7289, [%rd1222];
	sub.s32 	%r7290, 32, %r1056;
	sub.s32 	%r7291, %r8310, %r7290;
	mov.b32 	%r7292, -1;
	shl.b32 	%r7293, %r7292, %r7290;
	not.b32 	%r7294, %r7293;
	shl.b32 	%r7295, %r7292, %r7291;
	shl.b32 	%r7296, %r7294, %r1056;
	not.b32 	%r7297, %r7296;
	and.b32  	%r7298, %r7288, %r7297;
	and.b32  	%r7299, %r7289, %r7295;
	shl.b32 	%r7300, %r1052, %r1056;
	or.b32  	%r7301, %r7298, %r7300;
	shr.u32 	%r7302, %r1052, %r7290;
	or.b32  	%r7303, %r7299, %r7302;
	st.local.u32 	[%rd1220], %r7301;
	st.local.u32 	[%rd1222], %r7303;
	mov.u32 	%r8262, %r1054;
	bra.uni 	$L__BB0_1272;
$L__BB0_1271:
	mul.wide.u32 	%rd1223, %r1053, 4;
	add.s64 	%rd1224, %rd1, %rd1223;
	ld.local.u32 	%r7304, [%rd1224];
	mov.b32 	%r7305, -1;
	shl.b32 	%r7306, %r7305, %r8310;
	not.b32 	%r7307, %r7306;
	shl.b32 	%r7308, %r7307, %r1056;
	not.b32 	%r7309, %r7308;
	and.b32  	%r7310, %r7304, %r7309;
	shl.b32 	%r7311, %r1052, %r1056;
	or.b32  	%r7312, %r7310, %r7311;
	st.local.u32 	[%rd1224], %r7312;
	mov.u32 	%r8262, %r1054;
$L__BB0_1272:
	setp.eq.s32 	%p1000, %r781, 0;
	mov.u32 	%r8313, %r982;
	@%p1000 bra 	$L__BB0_1276;
	mov.b32 	%r8312, 0;
$L__BB0_1274:
	mul.wide.u32 	%rd1225, %r8312, 4;
	add.s64 	%rd1226, %rd2, %rd1225;
	ld.local.u32 	%r7314, [%rd1226];
	setp.eq.s32 	%p1001, %r7314, 8;
	mov.u32 	%r8313, %r983;
	@%p1001 bra 	$L__BB0_1276;
	add.s32 	%r8312, %r8312, 1;
	setp.lt.u32 	%p1002, %r8312, %r781;
	mov.u32 	%r8313, %r982;
	@%p1002 bra 	$L__BB0_1274;
$L__BB0_1276:
	ld.local.u8 	%r1061, [%rd118+8];
	setp.lt.s32 	%p1003, %r8313, 1;
	@%p1003 bra 	$L__BB0_1280;
	shr.u32 	%r1062, %r8262, 5;
	add.s32 	%r1063, %r8313, %r8262;
	add.s32 	%r7315, %r1063, -1;
	shr.u32 	%r1064, %r7315, 5;
	and.b32  	%r1065, %r8262, 31;
	setp.eq.s32 	%p1004, %r1062, %r1064;
	@%p1004 bra 	$L__BB0_1279;
	mul.wide.u32 	%rd1227, %r1062, 4;
	add.s64 	%rd1228, %rd1, %rd1227;
	ld.local.u32 	%r7316, [%rd1228];
	mul.wide.u32 	%rd1229, %r1064, 4;
	add.s64 	%rd1230, %rd1, %rd1229;
	ld.local.u32 	%r7317, [%rd1230];
	sub.s32 	%r7318, 32, %r1065;
	sub.s32 	%r7319, %r8313, %r7318;
	mov.b32 	%r7320, -1;
	shl.b32 	%r7321, %r7320, %r7318;
	not.b32 	%r7322, %r7321;
	shl.b32 	%r7323, %r7320, %r7319;
	shl.b32 	%r7324, %r7322, %r1065;
	not.b32 	%r7325, %r7324;
	and.b32  	%r7326, %r7316, %r7325;
	and.b32  	%r7327, %r7317, %r7323;
	shl.b32 	%r7328, %r1061, %r1065;
	or.b32  	%r7329, %r7326, %r7328;
	shr.u32 	%r7330, %r1061, %r7318;
	or.b32  	%r7331, %r7327, %r7330;
	st.local.u32 	[%rd1228], %r7329;
	st.local.u32 	[%rd1230], %r7331;
	mov.u32 	%r8262, %r1063;
	bra.uni 	$L__BB0_1280;
$L__BB0_1279:
	mul.wide.u32 	%rd1231, %r1062, 4;
	add.s64 	%rd1232, %rd1, %rd1231;
	ld.local.u32 	%r7332, [%rd1232];
	mov.b32 	%r7333, -1;
	shl.b32 	%r7334, %r7333, %r8313;
	not.b32 	%r7335, %r7334;
	shl.b32 	%r7336, %r7335, %r1065;
	not.b32 	%r7337, %r7336;
	and.b32  	%r7338, %r7332, %r7337;
	shl.b32 	%r7339, %r1061, %r1065;
	or.b32  	%r7340, %r7338, %r7339;
	st.local.u32 	[%rd1232], %r7340;
	mov.u32 	%r8262, %r1063;
$L__BB0_1280:
	setp.eq.s32 	%p1005, %r781, 0;
	mov.u32 	%r8316, %r982;
	@%p1005 bra 	$L__BB0_1284;
	mov.b32 	%r8315, 0;
$L__BB0_1282:
	mul.wide.u32 	%rd1233, %r8315, 4;
	add.s64 	%rd1234, %rd2, %rd1233;
	ld.local.u32 	%r7342, [%rd1234];
	setp.eq.s32 	%p1006, %r7342, 9;
	mov.u32 	%r8316, %r983;
	@%p1006 bra 	$L__BB0_1284;
	add.s32 	%r8315, %r8315, 1;
	setp.lt.u32 	%p1007, %r8315, %r781;
	mov.u32 	%r8316, %r982;
	@%p1007 bra 	$L__BB0_1282;
$L__BB0_1284:
	ld.local.u8 	%r1070, [%rd118+9];
	setp.lt.s32 	%p1008, %r8316, 1;
	@%p1008 bra 	$L__BB0_1288;
	shr.u32 	%r1071, %r8262, 5;
	add.s32 	%r1072, %r8316, %r8262;
	add.s32 	%r7343, %r1072, -1;
	shr.u32 	%r1073, %r7343, 5;
	and.b32  	%r1074, %r8262, 31;
	setp.eq.s32 	%p1009, %r1071, %r1073;
	@%p1009 bra 	$L__BB0_1287;
	mul.wide.u32 	%rd1235, %r1071, 4;
	add.s64 	%rd1236, %rd1, %rd1235;
	ld.local.u32 	%r7344, [%rd1236];
	mul.wide.u32 	%rd1237, %r1073, 4;
	add.s64 	%rd1238, %rd1, %rd1237;
	ld.local.u32 	%r7345, [%rd1238];
	sub.s32 	%r7346, 32, %r1074;
	sub.s32 	%r7347, %r8316, %r7346;
	mov.b32 	%r7348, -1;
	shl.b32 	%r7349, %r7348, %r7346;
	not.b32 	%r7350, %r7349;
	shl.b32 	%r7351, %r7348, %r7347;
	shl.b32 	%r7352, %r7350, %r1074;
	not.b32 	%r7353, %r7352;
	and.b32  	%r7354, %r7344, %r7353;
	and.b32  	%r7355, %r7345, %r7351;
	shl.b32 	%r7356, %r1070, %r1074;
	or.b32  	%r7357, %r7354, %r7356;
	shr.u32 	%r7358, %r1070, %r7346;
	or.b32  	%r7359, %r7355, %r7358;
	st.local.u32 	[%rd1236], %r7357;
	st.local.u32 	[%rd1238], %r7359;
	mov.u32 	%r8262, %r1072;
	bra.uni 	$L__BB0_1288;
$L__BB0_1287:
	mul.wide.u32 	%rd1239, %r1071, 4;
	add.s64 	%rd1240, %rd1, %rd1239;
	ld.local.u32 	%r7360, [%rd1240];
	mov.b32 	%r7361, -1;
	shl.b32 	%r7362, %r7361, %r8316;
	not.b32 	%r7363, %r7362;
	shl.b32 	%r7364, %r7363, %r1074;
	not.b32 	%r7365, %r7364;
	and.b32  	%r7366, %r7360, %r7365;
	shl.b32 	%r7367, %r1070, %r1074;
	or.b32  	%r7368, %r7366, %r7367;
	st.local.u32 	[%rd1240], %r7368;
	mov.u32 	%r8262, %r1072;
$L__BB0_1288:
	setp.eq.s32 	%p1010, %r781, 0;
	mov.u32 	%r8319, %r982;
	@%p1010 bra 	$L__BB0_1292;
	mov.b32 	%r8318, 0;
$L__BB0_1290:
	mul.wide.u32 	%rd1241, %r8318, 4;
	add.s64 	%rd1242, %rd2, %rd1241;
	ld.local.u32 	%r7370, [%rd1242];
	setp.eq.s32 	%p1011, %r7370, 10;
	mov.u32 	%r8319, %r983;
	@%p1011 bra 	$L__BB0_1292;
	add.s32 	%r8318, %r8318, 1;
	setp.lt.u32 	%p1012, %r8318, %r781;
	mov.u32 	%r8319, %r982;
	@%p1012 bra 	$L__BB0_1290;
$L__BB0_1292:
	ld.local.u8 	%r1079, [%rd118+10];
	setp.lt.s32 	%p1013, %r8319, 1;
	@%p1013 bra 	$L__BB0_1296;
	shr.u32 	%r1080, %r8262, 5;
	add.s32 	%r1081, %r8319, %r8262;
	add.s32 	%r7371, %r1081, -1;
	shr.u32 	%r1082, %r7371, 5;
	and.b32  	%r1083, %r8262, 31;
	setp.eq.s32 	%p1014, %r1080, %r1082;
	@%p1014 bra 	$L__BB0_1295;
	mul.wide.u32 	%rd1243, %r1080, 4;
	add.s64 	%rd1244, %rd1, %rd1243;
	ld.local.u32 	%r7372, [%rd1244];
	mul.wide.u32 	%rd1245, %r1082, 4;
	add.s64 	%rd1246, %rd1, %rd1245;
	ld.local.u32 	%r7373, [%rd1246];
	sub.s32 	%r7374, 32, %r1083;
	sub.s32 	%r7375, %r8319, %r7374;
	mov.b32 	%r7376, -1;
	shl.b32 	%r7377, %r7376, %r7374;
	not.b32 	%r7378, %r7377;
	shl.b32 	%r7379, %r7376, %r7375;
	shl.b32 	%r7380, %r7378, %r1083;
	not.b32 	%r7381, %r7380;
	and.b32  	%r7382, %r7372, %r7381;
	and.b32  	%r7383, %r7373, %r7379;
	shl.b32 	%r7384, %r1079, %r1083;
	or.b32  	%r7385, %r7382, %r7384;
	shr.u32 	%r7386, %r1079, %r7374;
	or.b32  	%r7387, %r7383, %r7386;
	st.local.u32 	[%rd1244], %r7385;
	st.local.u32 	[%rd1246], %r7387;
	mov.u32 	%r8262, %r1081;
	bra.uni 	$L__BB0_1296;
$L__BB0_1295:
	mul.wide.u32 	%rd1247, %r1080, 4;
	add.s64 	%rd1248, %rd1, %rd1247;
	ld.local.u32 	%r7388, [%rd1248];
	mov.b32 	%r7389, -1;
	shl.b32 	%r7390, %r7389, %r8319;
	not.b32 	%r7391, %r7390;
	shl.b32 	%r7392, %r7391, %r1083;
	not.b32 	%r7393, %r7392;
	and.b32  	%r7394, %r7388, %r7393;
	shl.b32 	%r7395, %r1079, %r1083;
	or.b32  	%r7396, %r7394, %r7395;
	st.local.u32 	[%rd1248], %r7396;
	mov.u32 	%r8262, %r1081;
$L__BB0_1296:
	setp.eq.s32 	%p1015, %r781, 0;
	mov.u32 	%r8322, %r982;
	@%p1015 bra 	$L__BB0_1300;
	mov.b32 	%r8321, 0;
$L__BB0_1298:
	mul.wide.u32 	%rd1249, %r8321, 4;
	add.s64 	%rd1250, %rd2, %rd1249;
	ld.local.u32 	%r7398, [%rd1250];
	setp.eq.s32 	%p1016, %r7398, 11;
	mov.u32 	%r8322, %r983;
	@%p1016 bra 	$L__BB0_1300;
	add.s32 	%r8321, %r8321, 1;
	setp.lt.u32 	%p1017, %r8321, %r781;
	mov.u32 	%r8322, %r982;
	@%p1017 bra 	$L__BB0_1298;
$L__BB0_1300:
	ld.local.u8 	%r1088, [%rd118+11];
	setp.lt.s32 	%p1018, %r8322, 1;
	@%p1018 bra 	$L__BB0_1304;
	shr.u32 	%r1089, %r8262, 5;
	add.s32 	%r1090, %r8322, %r8262;
	add.s32 	%r7399, %r1090, -1;
	shr.u32 	%r1091, %r7399, 5;
	and.b32  	%r1092, %r8262, 31;
	setp.eq.s32 	%p1019, %r1089, %r1091;
	@%p1019 bra 	$L__BB0_1303;
	mul.wide.u32 	%rd1251, %r1089, 4;
	add.s64 	%rd1252, %rd1, %rd1251;
	ld.local.u32 	%r7400, [%rd1252];
	mul.wide.u32 	%rd1253, %r1091, 4;
	add.s64 	%rd1254, %rd1, %rd1253;
	ld.local.u32 	%r7401, [%rd1254];
	sub.s32 	%r7402, 32, %r1092;
	sub.s32 	%r7403, %r8322, %r7402;
	mov.b32 	%r7404, -1;
	shl.b32 	%r7405, %r7404, %r7402;
	not.b32 	%r7406, %r7405;
	shl.b32 	%r7407, %r7404, %r7403;
	shl.b32 	%r7408, %r7406, %r1092;
	not.b32 	%r7409, %r7408;
	and.b32  	%r7410, %r7400, %r7409;
	and.b32  	%r7411, %r7401, %r7407;
	shl.b32 	%r7412, %r1088, %r1092;
	or.b32  	%r7413, %r7410, %r7412;
	shr.u32 	%r7414, %r1088, %r7402;
	or.b32  	%r7415, %r7411, %r7414;
	st.local.u32 	[%rd1252], %r7413;
	st.local.u32 	[%rd1254], %r7415;
	mov.u32 	%r8262, %r1090;
	bra.uni 	$L__BB0_1304;
$L__BB0_1303:
	mul.wide.u32 	%rd1255, %r1089, 4;
	add.s64 	%rd1256, %rd1, %rd1255;
	ld.local.u32 	%r7416, [%rd1256];
	mov.b32 	%r7417, -1;
	shl.b32 	%r7418, %r7417, %r8322;
	not.b32 	%r7419, %r7418;
	shl.b32 	%r7420, %r7419, %r1092;
	not.b32 	%r7421, %r7420;
	and.b32  	%r7422, %r7416, %r7421;
	shl.b32 	%r7423, %r1088, %r1092;
	or.b32  	%r7424, %r7422, %r7423;
	st.local.u32 	[%rd1256], %r7424;
	mov.u32 	%r8262, %r1090;
$L__BB0_1304:
	setp.eq.s32 	%p1020, %r781, 0;
	mov.u32 	%r8325, %r982;
	@%p1020 bra 	$L__BB0_1308;
	mov.b32 	%r8324, 0;
$L__BB0_1306:
	mul.wide.u32 	%rd1257, %r8324, 4;
	add.s64 	%rd1258, %rd2, %rd1257;
	ld.local.u32 	%r7426, [%rd1258];
	setp.eq.s32 	%p1021, %r7426, 12;
	mov.u32 	%r8325, %r983;
	@%p1021 bra 	$L__BB0_1308;
	add.s32 	%r8324, %r8324, 1;
	setp.lt.u32 	%p1022, %r8324, %r781;
	mov.u32 	%r8325, %r982;
	@%p1022 bra 	$L__BB0_1306;
$L__BB0_1308:
	ld.local.u8 	%r1097, [%rd118+12];
	setp.lt.s32 	%p1023, %r8325, 1;
	@%p1023 bra 	$L__BB0_1312;
	shr.u32 	%r1098, %r8262, 5;
	add.s32 	%r1099, %r8325, %r8262;
	add.s32 	%r7427, %r1099, -1;
	shr.u32 	%r1100, %r7427, 5;
	and.b32  	%r1101, %r8262, 31;
	setp.eq.s32 	%p1024, %r1098, %r1100;
	@%p1024 bra 	$L__BB0_1311;
	mul.wide.u32 	%rd1259, %r1098, 4;
	add.s64 	%rd1260, %rd1, %rd1259;
	ld.local.u32 	%r7428, [%rd1260];
	mul.wide.u32 	%rd1261, %r1100, 4;
	add.s64 	%rd1262, %rd1, %rd1261;
	ld.local.u32 	%r7429, [%rd1262];
	sub.s32 	%r7430, 32, %r1101;
	sub.s32 	%r7431, %r8325, %r7430;
	mov.b32 	%r7432, -1;
	shl.b32 	%r7433, %r7432, %r7430;
	not.b32 	%r7434, %r7433;
	shl.b32 	%r7435, %r7432, %r7431;
	shl.b32 	%r7436, %r7434, %r1101;
	not.b32 	%r7437, %r7436;
	and.b32  	%r7438, %r7428, %r7437;
	and.b32  	%r7439, %r7429, %r7435;
	shl.b32 	%r7440, %r1097, %r1101;
	or.b32  	%r7441, %r7438, %r7440;
	shr.u32 	%r7442, %r1097, %r7430;
	or.b32  	%r7443, %r7439, %r7442;
	st.local.u32 	[%rd1260], %r7441;
	st.local.u32 	[%rd1262], %r7443;
	mov.u32 	%r8262, %r1099;
	bra.uni 	$L__BB0_1312;
$L__BB0_1311:
	mul.wide.u32 	%rd1263, %r1098, 4;
	add.s64 	%rd1264, %rd1, %rd1263;
	ld.local.u32 	%r7444, [%rd1264];
	mov.b32 	%r7445, -1;
	shl.b32 	%r7446, %r7445, %r8325;
	not.b32 	%r7447, %r7446;
	shl.b32 	%r7448, %r7447, %r1101;
	not.b32 	%r7449, %r7448;
	and.b32  	%r7450, %r7444, %r7449;
	shl.b32 	%r7451, %r1097, %r1101;
	or.b32  	%r7452, %r7450, %r7451;
	st.local.u32 	[%rd1264], %r7452;
	mov.u32 	%r8262, %r1099;
$L__BB0_1312:
	setp.eq.s32 	%p1025, %r781, 0;
	mov.u32 	%r8328, %r982;
	@%p1025 bra 	$L__BB0_1316;
	mov.b32 	%r8327, 0;
$L__BB0_1314:
	mul.wide.u32 	%rd1265, %r8327, 4;
	add.s64 	%rd1266, %rd2, %rd1265;
	ld.local.u32 	%r7454, [%rd1266];
	setp.eq.s32 	%p1026, %r7454, 13;
	mov.u32 	%r8328, %r983;
	@%p1026 bra 	$L__BB0_1316;
	add.s32 	%r8327, %r8327, 1;
	setp.lt.u32 	%p1027, %r8327, %r781;
	mov.u32 	%r8328, %r982;
	@%p1027 bra 	$L__BB0_1314;
$L__BB0_1316:
	ld.local.u8 	%r1106, [%rd118+13];
	setp.lt.s32 	%p1028, %r8328, 1;
	@%p1028 bra 	$L__BB0_1320;
	shr.u32 	%r1107, %r8262, 5;
	add.s32 	%r1108, %r8328, %r8262;
	add.s32 	%r7455, %r1108, -1;
	shr.u32 	%r1109, %r7455, 5;
	and.b32  	%r1110, %r8262, 31;
	setp.eq.s32 	%p1029, %r1107, %r1109;
	@%p1029 bra 	$L__BB0_1319;
	mul.wide.u32 	%rd1267, %r1107, 4;
	add.s64 	%rd1268, %rd1, %rd1267;
	ld.local.u32 	%r7456, [%rd1268];
	mul.wide.u32 	%rd1269, %r1109, 4;
	add.s64 	%rd1270, %rd1, %rd1269;
	ld.local.u32 	%r7457, [%rd1270];
	sub.s32 	%r7458, 32, %r1110;
	sub.s32 	%r7459, %r8328, %r7458;
	mov.b32 	%r7460, -1;
	shl.b32 	%r7461, %r7460, %r7458;
	not.b32 	%r7462, %r7461;
	shl.b32 	%r7463, %r7460, %r7459;
	shl.b32 	%r7464, %r7462, %r1110;
	not.b32 	%r7465, %r7464;
	and.b32  	%r7466, %r7456, %r7465;
	and.b32  	%r7467, %r7457, %r7463;
	shl.b32 	%r7468, %r1106, %r1110;
	or.b32  	%r7469, %r7466, %r7468;
	shr.u32 	%r7470, %r1106, %r7458;
	or.b32  	%r7471, %r7467, %r7470;
	st.local.u32 	[%rd1268], %r7469;
	st.local.u32 	[%rd1270], %r7471;
	mov.u32 	%r8262, %r1108;
	bra.uni 	$L__BB0_1320;
$L__BB0_1319:
	mul.wide.u32 	%rd1271, %r1107, 4;
	add.s64 	%rd1272, %rd1, %rd1271;
	ld.local.u32 	%r7472, [%rd1272];
	mov.b32 	%r7473, -1;
	shl.b32 	%r7474, %r7473, %r8328;
	not.b32 	%r7475, %r7474;
	shl.b32 	%r7476, %r7475, %r1110;
	not.b32 	%r7477, %r7476;
	and.b32  	%r7478, %r7472, %r7477;
	shl.b32 	%r7479, %r1106, %r1110;
	or.b32  	%r7480, %r7478, %r7479;
	st.local.u32 	[%rd1272], %r7480;
	mov.u32 	%r8262, %r1108;
$L__BB0_1320:
	setp.eq.s32 	%p1030, %r781, 0;
	mov.u32 	%r8331, %r982;
	@%p1030 bra 	$L__BB0_1324;
	mov.b32 	%r8330, 0;
$L__BB0_1322:
	mul.wide.u32 	%rd1273, %r8330, 4;
	add.s64 	%rd1274, %rd2, %rd1273;
	ld.local.u32 	%r7482, [%rd1274];
	setp.eq.s32 	%p1031, %r7482, 14;
	mov.u32 	%r8331, %r983;
	@%p1031 bra 	$L__BB0_1324;
	add.s32 	%r8330, %r8330, 1;
	setp.lt.u32 	%p1032, %r8330, %r781;
	mov.u32 	%r8331, %r982;
	@%p1032 bra 	$L__BB0_1322;
$L__BB0_1324:
	ld.local.u8 	%r1115, [%rd118+14];
	setp.lt.s32 	%p1033, %r8331, 1;
	@%p1033 bra 	$L__BB0_1328;
	shr.u32 	%r1116, %r8262, 5;
	add.s32 	%r1117, %r8331, %r8262;
	add.s32 	%r7483, %r1117, -1;
	shr.u32 	%r1118, %r7483, 5;
	and.b32  	%r1119, %r8262, 31;
	setp.eq.s32 	%p1034, %r1116, %r1118;
	@%p1034 bra 	$L__BB0_1327;
	mul.wide.u32 	%rd1275, %r1116, 4;
	add.s64 	%rd1276, %rd1, %rd1275;
	ld.local.u32 	%r7484, [%rd1276];
	mul.wide.u32 	%rd1277, %r1118, 4;
	add.s64 	%rd1278, %rd1, %rd1277;
	ld.local.u32 	%r7485, [%rd1278];
	sub.s32 	%r7486, 32, %r1119;
	sub.s32 	%r7487, %r8331, %r7486;
	mov.b32 	%r7488, -1;
	shl.b32 	%r7489, %r7488, %r7486;
	not.b32 	%r7490, %r7489;
	shl.b32 	%r7491, %r7488, %r7487;
	shl.b32 	%r7492, %r7490, %r1119;
	not.b32 	%r7493, %r7492;
	and.b32  	%r7494, %r7484, %r7493;
	and.b32  	%r7495, %r7485, %r7491;
	shl.b32 	%r7496, %r1115, %r1119;
	or.b32  	%r7497, %r7494, %r7496;
	shr.u32 	%r7498, %r1115, %r7486;
	or.b32  	%r7499, %r7495, %r7498;
	st.local.u32 	[%rd1276], %r7497;
	st.local.u32 	[%rd1278], %r7499;
	mov.u32 	%r8262, %r1117;
	bra.uni 	$L__BB0_1328;
$L__BB0_1327:
	mul.wide.u32 	%rd1279, %r1116, 4;
	add.s64 	%rd1280, %rd1, %rd1279;
	ld.local.u32 	%r7500, [%rd1280];
	mov.b32 	%r7501, -1;
	shl.b32 	%r7502, %r7501, %r8331;
	not.b32 	%r7503, %r7502;
	shl.b32 	%r7504, %r7503, %r1119;
	not.b32 	%r7505, %r7504;
	and.b32  	%r7506, %r7500, %r7505;
	shl.b32 	%r7507, %r1115, %r1119;
	or.b32  	%r7508, %r7506, %r7507;
	st.local.u32 	[%rd1280], %r7508;
	mov.u32 	%r8262, %r1117;
$L__BB0_1328:
	setp.eq.s32 	%p1035, %r781, 0;
	mov.u32 	%r8334, %r982;
	@%p1035 bra 	$L__BB0_1332;
	mov.b32 	%r8333, 0;
$L__BB0_1330:
	mul.wide.u32 	%rd1281, %r8333, 4;
	add.s64 	%rd1282, %rd2, %rd1281;
	ld.local.u32 	%r7510, [%rd1282];
	setp.eq.s32 	%p1036, %r7510, 15;
	mov.u32 	%r8334, %r983;
	@%p1036 bra 	$L__BB0_1332;
	add.s32 	%r8333, %r8333, 1;
	setp.lt.u32 	%p1037, %r8333, %r781;
	mov.u32 	%r8334, %r982;
	@%p1037 bra 	$L__BB0_1330;
$L__BB0_1332:
	ld.local.u8 	%r1124, [%rd118+15];
	setp.lt.s32 	%p1038, %r8334, 1;
	@%p1038 bra 	$L__BB0_1336;
	shr.u32 	%r1125, %r8262, 5;
	add.s32 	%r1126, %r8334, %r8262;
	add.s32 	%r7511, %r1126, -1;
	shr.u32 	%r1127, %r7511, 5;
	and.b32  	%r1128, %r8262, 31;
	setp.eq.s32 	%p1039, %r1125, %r1127;
	@%p1039 bra 	$L__BB0_1335;
	mul.wide.u32 	%rd1283, %r1125, 4;
	add.s64 	%rd1284, %rd1, %rd1283;
	ld.local.u32 	%r7512, [%rd1284];
	mul.wide.u32 	%rd1285, %r1127, 4;
	add.s64 	%rd1286, %rd1, %rd1285;
	ld.local.u32 	%r7513, [%rd1286];
	sub.s32 	%r7514, 32, %r1128;
	sub.s32 	%r7515, %r8334, %r7514;
	mov.b32 	%r7516, -1;
	shl.b32 	%r7517, %r7516, %r7514;
	not.b32 	%r7518, %r7517;
	shl.b32 	%r7519, %r7516, %r7515;
	shl.b32 	%r7520, %r7518, %r1128;
	not.b32 	%r7521, %r7520;
	and.b32  	%r7522, %r7512, %r7521;
	and.b32  	%r7523, %r7513, %r7519;
	shl.b32 	%r7524, %r1124, %r1128;
	or.b32  	%r7525, %r7522, %r7524;
	shr.u32 	%r7526, %r1124, %r7514;
	or.b32  	%r7527, %r7523, %r7526;
	st.local.u32 	[%rd1284], %r7525;
	st.local.u32 	[%rd1286], %r7527;
	mov.u32 	%r8262, %r1126;
	bra.uni 	$L__BB0_1336;
$L__BB0_1335:
	mul.wide.u32 	%rd1287, %r1125, 4;
	add.s64 	%rd1288, %rd1, %rd1287;
	ld.local.u32 	%r7528, [%rd1288];
	mov.b32 	%r7529, -1;
	shl.b32 	%r7530, %r7529, %r8334;
	not.b32 	%r7531, %r7530;
	shl.b32 	%r7532, %r7531, %r1128;
	not.b32 	%r7533, %r7532;
	and.b32  	%r7534, %r7528, %r7533;
	shl.b32 	%r7535, %r1124, %r1128;
	or.b32  	%r7536, %r7534, %r7535;
	st.local.u32 	[%rd1288], %r7536;
	mov.u32 	%r8262, %r1126;
$L__BB0_1336:
	ld.const.u32 	%r1130, [%rd16+52];
	setp.eq.s32 	%p1040, %r1130, 0;
	@%p1040 bra 	$L__BB0_1401;
	setp.eq.s16 	%p1041, %rs11, 0;
	selp.b64 	%rd1289, 140, 124, %p1041;
	add.s32 	%r1131, %r1130, -1;
	add.s64 	%rd119, %rd8, %rd1289;
	ld.local.u8 	%r1132, [%rd119];
	setp.lt.s32 	%p1042, %r1131, 1;
	@%p1042 bra 	$L__BB0_1341;
	shr.u32 	%r1133, %r8262, 5;
	add.s32 	%r1134, %r1131, %r8262;
	add.s32 	%r7537, %r1134, -1;
	shr.u32 	%r1135, %r7537, 5;
	and.b32  	%r1136, %r8262, 31;
	setp.eq.s32 	%p1043, %r1133, %r1135;
	@%p1043 bra 	$L__BB0_1340;
	mul.wide.u32 	%rd1290, %r1133, 4;
	add.s64 	%rd1291, %rd1, %rd1290;
	ld.local.u32 	%r7538, [%rd1291];
	mul.wide.u32 	%rd1292, %r1135, 4;
	add.s64 	%rd1293, %rd1, %rd1292;
	ld.local.u32 	%r7539, [%rd1293];
	sub.s32 	%r7540, 32, %r1136;
	sub.s32 	%r7541, %r1131, %r7540;
	mov.b32 	%r7542, -1;
	shl.b32 	%r7543, %r7542, %r7540;
	not.b32 	%r7544, %r7543;
	shl.b32 	%r7545, %r7542, %r7541;
	shl.b32 	%r7546, %r7544, %r1136;
	not.b32 	%r7547, %r7546;
	and.b32  	%r7548, %r7538, %r7547;
	and.b32  	%r7549, %r7539, %r7545;
	shl.b32 	%r7550, %r1132, %r1136;
	or.b32  	%r7551, %r7548, %r7550;
	shr.u32 	%r7552, %r1132, %r7540;
	or.b32  	%r7553, %r7549, %r7552;
	st.local.u32 	[%rd1291], %r7551;
	st.local.u32 	[%rd1293], %r7553;
	mov.u32 	%r8262, %r1134;
	bra.uni 	$L__BB0_1341;
$L__BB0_1340:
	mul.wide.u32 	%rd1294, %r1133, 4;
	add.s64 	%rd1295, %rd1, %rd1294;
	ld.local.u32 	%r7554, [%rd1295];
	mov.b32 	%r7555, -1;
	shl.b32 	%r7556, %r7555, %r1131;
	not.b32 	%r7557, %r7556;
	shl.b32 	%r7558, %r7557, %r1136;
	not.b32 	%r7559, %r7558;
	and.b32  	%r7560, %r7554, %r7559;
	shl.b32 	%r7561, %r1132, %r1136;
	or.b32  	%r7562, %r7560, %r7561;
	st.local.u32 	[%rd1295], %r7562;
	mov.u32 	%r8262, %r1134;
$L__BB0_1341:
	ld.local.u8 	%r1138, [%rd119+1];
	setp.lt.s32 	%p1044, %r1130, 1;
	@%p1044 bra 	$L__BB0_1345;
	shr.u32 	%r1139, %r8262, 5;
	add.s32 	%r1140, %r1130, %r8262;
	add.s32 	%r7563, %r1131, %r8262;
	shr.u32 	%r1141, %r7563, 5;
	and.b32  	%r1142, %r8262, 31;
	setp.eq.s32 	%p1045, %r1139, %r1141;
	@%p1045 bra 	$L__BB0_1344;
	mul.wide.u32 	%rd1296, %r1139, 4;
	add.s64 	%rd1297, %rd1, %rd1296;
	ld.local.u32 	%r7564, [%rd1297];
	mul.wide.u32 	%rd1298, %r1141, 4;
	add.s64 	%rd1299, %rd1, %rd1298;
	ld.local.u32 	%r7565, [%rd1299];
	sub.s32 	%r7566, 32, %r1142;
	sub.s32 	%r7567, %r1130, %r7566;
	mov.b32 	%r7568, -1;
	shl.b32 	%r7569, %r7568, %r7566;
	not.b32 	%r7570, %r7569;
	shl.b32 	%r7571, %r7568, %r7567;
	shl.b32 	%r7572, %r7570, %r1142;
	not.b32 	%r7573, %r7572;
	and.b32  	%r7574, %r7564, %r7573;
	and.b32  	%r7575, %r7565, %r7571;
	shl.b32 	%r7576, %r1138, %r1142;
	or.b32  	%r7577, %r7574, %r7576;
	shr.u32 	%r7578, %r1138, %r7566;
	or.b32  	%r7579, %r7575, %r7578;
	st.local.u32 	[%rd1297], %r7577;
	st.local.u32 	[%rd1299], %r7579;
	mov.u32 	%r8262, %r1140;
	bra.uni 	$L__BB0_1345;
$L__BB0_1344:
	mul.wide.u32 	%rd1300, %r1139, 4;
	add.s64 	%rd1301, %rd1, %rd1300;
	ld.local.u32 	%r7580, [%rd1301];
	mov.b32 	%r7581, -1;
	shl.b32 	%r7582, %r7581, %r1130;
	not.b32 	%r7583, %r7582;
	shl.b32 	%r7584, %r7583, %r1142;
	not.b32 	%r7585, %r7584;
	and.b32  	%r7586, %r7580, %r7585;
	shl.b32 	%r7587, %r1138, %r1142;
	or.b32  	%r7588, %r7586, %r7587;
	st.local.u32 	[%rd1301], %r7588;
	mov.u32 	%r8262, %r1140;
$L__BB0_1345:
	setp.lt.s32 	%p1046, %r1130, 1;
	ld.local.u8 	%r1144, [%rd119+2];
	@%p1046 bra 	$L__BB0_1349;
	shr.u32 	%r1145, %r8262, 5;
	add.s32 	%r1146, %r1130, %r8262;
	add.s32 	%r7589, %r1131, %r8262;
	shr.u32 	%r1147, %r7589, 5;
	and.b32  	%r1148, %r8262, 31;
	setp.eq.s32 	%p1047, %r1145, %r1147;
	@%p1047 bra 	$L__BB0_1348;
	mul.wide.u32 	%rd1302, %r1145, 4;
	add.s64 	%rd1303, %rd1, %rd1302;
	ld.local.u32 	%r7590, [%rd1303];
	mul.wide.u32 	%rd1304, %r1147, 4;
	add.s64 	%rd1305, %rd1, %rd1304;
	ld.local.u32 	%r7591, [%rd1305];
	sub.s32 	%r7592, 32, %r1148;
	sub.s32 	%r7593, %r1130, %r7592;
	mov.b32 	%r7594, -1;
	shl.b32 	%r7595, %r7594, %r7592;
	not.b32 	%r7596, %r7595;
	shl.b32 	%r7597, %r7594, %r7593;
	shl.b32 	%r7598, %r7596, %r1148;
	not.b32 	%r7599, %r7598;
	and.b32  	%r7600, %r7590, %r7599;
	and.b32  	%r7601, %r7591, %r7597;
	shl.b32 	%r7602, %r1144, %r1148;
	or.b32  	%r7603, %r7600, %r7602;
	shr.u32 	%r7604, %r1144, %r7592;
	or.b32  	%r7605, %r7601, %r7604;
	st.local.u32 	[%rd1303], %r7603;
	st.local.u32 	[%rd1305], %r7605;
	mov.u32 	%r8262, %r1146;
	bra.uni 	$L__BB0_1349;
$L__BB0_1348:
	mul.wide.u32 	%rd1306, %r1145, 4;
	add.s64 	%rd1307, %rd1, %rd1306;
	ld.local.u32 	%r7606, [%rd1307];
	mov.b32 	%r7607, -1;
	shl.b32 	%r7608, %r7607, %r1130;
	not.b32 	%r7609, %r7608;
	shl.b32 	%r7610, %r7609, %r1148;
	not.b32 	%r7611, %r7610;
	and.b32  	%r7612, %r7606, %r7611;
	shl.b32 	%r7613, %r1144, %r1148;
	or.b32  	%r7614, %r7612, %r7613;
	st.local.u32 	[%rd1307], %r7614;
	mov.u32 	%r8262, %r1146;
$L__BB0_1349:
	setp.lt.s32 	%p1048, %r1130, 1;
	ld.local.u8 	%r1150, [%rd119+3];
	@%p1048 bra 	$L__BB0_1353;
	shr.u32 	%r1151, %r8262, 5;
	add.s32 	%r1152, %r1130, %r8262;
	add.s32 	%r7615, %r1131, %r8262;
	shr.u32 	%r1153, %r7615, 5;
	and.b32  	%r1154, %r8262, 31;
	setp.eq.s32 	%p1049, %r1151, %r1153;
	@%p1049 bra 	$L__BB0_1352;
	mul.wide.u32 	%rd1308, %r1151, 4;
	add.s64 	%rd1309, %rd1, %rd1308;
	ld.local.u32 	%r7616, [%rd1309];
	mul.wide.u32 	%rd1310, %r1153, 4;
	add.s64 	%rd1311, %rd1, %rd1310;
	ld.local.u32 	%r7617, [%rd1311];
	sub.s32 	%r7618, 32, %r1154;
	sub.s32 	%r7619, %r1130, %r7618;
	mov.b32 	%r7620, -1;
	shl.b32 	%r7621, %r7620, %r7618;
	not.b32 	%r7622, %r7621;
	shl.b32 	%r7623, %r7620, %r7619;
	shl.b32 	%r7624, %r7622, %r1154;
	not.b32 	%r7625, %r7624;
	and.b32  	%r7626, %r7616, %r7625;
	and.b32  	%r7627, %r7617, %r7623;
	shl.b32 	%r7628, %r1150, %r1154;
	or.b32  	%r7629, %r7626, %r7628;
	shr.u32 	%r7630, %r1150, %r7618;
	or.b32  	%r7631, %r7627, %r7630;
	st.local.u32 	[%rd1309], %r7629;
	st.local.u32 	[%rd1311], %r7631;
	mov.u32 	%r8262, %r1152;
	bra.uni 	$L__BB0_1353;
$L__BB0_1352:
	mul.wide.u32 	%rd1312, %r1151, 4;
	add.s64 	%rd1313, %rd1, %rd1312;
	ld.local.u32 	%r7632, [%rd1313];
	mov.b32 	%r7633, -1;
	shl.b32 	%r7634, %r7633, %r1130;
	not.b32 	%r7635, %r7634;
	shl.b32 	%r7636, %r7635, %r1154;
	not.b32 	%r7637, %r7636;
	and.b32  	%r7638, %r7632, %r7637;
	shl.b32 	%r7639, %r1150, %r1154;
	or.b32  	%r7640, %r7638, %r7639;
	st.local.u32 	[%rd1313], %r7640;
	mov.u32 	%r8262, %r1152;
$L__BB0_1353:
	setp.lt.s32 	%p1050, %r1130, 1;
	ld.local.u8 	%r1156, [%rd119+4];
	@%p1050 bra 	$L__BB0_1357;
	shr.u32 	%r1157, %r8262, 5;
	add.s32 	%r1158, %r1130, %r8262;
	add.s32 	%r7641, %r1131, %r8262;
	shr.u32 	%r1159, %r7641, 5;
	and.b32  	%r1160, %r8262, 31;
	setp.eq.s32 	%p1051, %r1157, %r1159;
	@%p1051 bra 	$L__BB0_1356;
	mul.wide.u32 	%rd1314, %r1157, 4;
	add.s64 	%rd1315, %rd1, %rd1314;
	ld.local.u32 	%r7642, [%rd1315];
	mul.wide.u32 	%rd1316, %r1159, 4;
	add.s64 	%rd1317, %rd1, %rd1316;
	ld.local.u32 	%r7643, [%rd1317];
	sub.s32 	%r7644, 32, %r1160;
	sub.s32 	%r7645, %r1130, %r7644;
	mov.b32 	%r7646, -1;
	shl.b32 	%r7647, %r7646, %r7644;
	not.b32 	%r7648, %r7647;
	shl.b32 	%r7649, %r7646, %r7645;
	shl.b32 	%r7650, %r7648, %r1160;
	not.b32 	%r7651, %r7650;
	and.b32  	%r7652, %r7642, %r7651;
	and.b32  	%r7653, %r7643, %r7649;
	shl.b32 	%r7654, %r1156, %r1160;
	or.b32  	%r7655, %r7652, %r7654;
	shr.u32 	%r7656, %r1156, %r7644;
	or.b32  	%r7657, %r7653, %r7656;
	st.local.u32 	[%rd1315], %r7655;
	st.local.u32 	[%rd1317], %r7657;
	mov.u32 	%r8262, %r1158;
	bra.uni 	$L__BB0_1357;
$L__BB0_1356:
	mul.wide.u32 	%rd1318, %r1157, 4;
	add.s64 	%rd1319, %rd1, %rd1318;
	ld.local.u32 	%r7658, [%rd1319];
	mov.b32 	%r7659, -1;
	shl.b32 	%r7660, %r7659, %r1130;
	not.b32 	%r7661, %r7660;
	shl.b32 	%r7662, %r7661, %r1160;
	not.b32 	%r7663, %r7662;
	and.b32  	%r7664, %r7658, %r7663;
	shl.b32 	%r7665, %r1156, %r1160;
	or.b32  	%r7666, %r7664, %r7665;
	st.local.u32 	[%rd1319], %r7666;
	mov.u32 	%r8262, %r1158;
$L__BB0_1357:
	setp.lt.s32 	%p1052, %r1130, 1;
	ld.local.u8 	%r1162, [%rd119+5];
	@%p1052 bra 	$L__BB0_1361;
	shr.u32 	%r1163, %r8262, 5;
	add.s32 	%r1164, %r1130, %r8262;
	add.s32 	%r7667, %r1131, %r8262;
	shr.u32 	%r1165, %r7667, 5;
	and.b32  	%r1166, %r8262, 31;
	setp.eq.s32 	%p1053, %r1163, %r1165;
	@%p1053 bra 	$L__BB0_1360;
	mul.wide.u32 	%rd1320, %r1163, 4;
	add.s64 	%rd1321, %rd1, %rd1320;
	ld.local.u32 	%r7668, [%rd1321];
	mul.wide.u32 	%rd1322, %r1165, 4;
	add.s64 	%rd1323, %rd1, %rd1322;
	ld.local.u32 	%r7669, [%rd1323];
	sub.s32 	%r7670, 32, %r1166;
	sub.s32 	%r7671, %r1130, %r7670;
	mov.b32 	%r7672, -1;
	shl.b32 	%r7673, %r7672, %r7670;
	not.b32 	%r7674, %r7673;
	shl.b32 	%r7675, %r7672, %r7671;
	shl.b32 	%r7676, %r7674, %r1166;
	not.b32 	%r7677, %r7676;
	and.b32  	%r7678, %r7668, %r7677;
	and.b32  	%r7679, %r7669, %r7675;
	shl.b32 	%r7680, %r1162, %r1166;
	or.b32  	%r7681, %r7678, %r7680;
	shr.u32 	%r7682, %r1162, %r7670;
	or.b32  	%r7683, %r7679, %r7682;
	st.local.u32 	[%rd1321], %r7681;
	st.local.u32 	[%rd1323], %r7683;
	mov.u32 	%r8262, %r1164;
	bra.uni 	$L__BB0_1361;
$L__BB0_1360:
	mul.wide.u32 	%rd1324, %r1163, 4;
	add.s64 	%rd1325, %rd1, %rd1324;
	ld.local.u32 	%r7684, [%rd1325];
	mov.b32 	%r7685, -1;
	shl.b32 	%r7686, %r7685, %r1130;
	not.b32 	%r7687, %r7686;
	shl.b32 	%r7688, %r7687, %r1166;
	not.b32 	%r7689, %r7688;
	and.b32  	%r7690, %r7684, %r7689;
	shl.b32 	%r7691, %r1162, %r1166;
	or.b32  	%r7692, %r7690, %r7691;
	st.local.u32 	[%rd1325], %r7692;
	mov.u32 	%r8262, %r1164;
$L__BB0_1361:
	setp.lt.s32 	%p1054, %r1130, 1;
	ld.local.u8 	%r1168, [%rd119+6];
	@%p1054 bra 	$L__BB0_1365;
	shr.u32 	%r1169, %r8262, 5;
	add.s32 	%r1170, %r1130, %r8262;
	add.s32 	%r7693, %r1131, %r8262;
	shr.u32 	%r1171, %r7693, 5;
	and.b32  	%r1172, %r8262, 31;
	setp.eq.s32 	%p1055, %r1169, %r1171;
	@%p1055 bra 	$L__BB0_1364;
	mul.wide.u32 	%rd1326, %r1169, 4;
	add.s64 	%rd1327, %rd1, %rd1326;
	ld.local.u32 	%r7694, [%rd1327];
	mul.wide.u32 	%rd1328, %r1171, 4;
	add.s64 	%rd1329, %rd1, %rd1328;
	ld.local.u32 	%r7695, [%rd1329];
	sub.s32 	%r7696, 32, %r1172;
	sub.s32 	%r7697, %r1130, %r7696;
	mov.b32 	%r7698, -1;
	shl.b32 	%r7699, %r7698, %r7696;
	not.b32 	%r7700, %r7699;
	shl.b32 	%r7701, %r7698, %r7697;
	shl.b32 	%r7702, %r7700, %r1172;
	not.b32 	%r7703, %r7702;
	and.b32  	%r7704, %r7694, %r7703;
	and.b32  	%r7705, %r7695, %r7701;
	shl.b32 	%r7706, %r1168, %r1172;
	or.b32  	%r7707, %r7704, %r7706;
	shr.u32 	%r7708, %r1168, %r7696;
	or.b32  	%r7709, %r7705, %r7708;
	st.local.u32 	[%rd1327], %r7707;
	st.local.u32 	[%rd1329], %r7709;
	mov.u32 	%r8262, %r1170;
	bra.uni 	$L__BB0_1365;
$L__BB0_1364:
	mul.wide.u32 	%rd1330, %r1169, 4;
	add.s64 	%rd1331, %rd1, %rd1330;
	ld.local.u32 	%r7710, [%rd1331];
	mov.b32 	%r7711, -1;
	shl.b32 	%r7712, %r7711, %r1130;
	not.b32 	%r7713, %r7712;
	shl.b32 	%r7714, %r7713, %r1172;
	not.b32 	%r7715, %r7714;
	and.b32  	%r7716, %r7710, %r7715;
	shl.b32 	%r7717, %r1168, %r1172;
	or.b32  	%r7718, %r7716, %r7717;
	st.local.u32 	[%rd1331], %r7718;
	mov.u32 	%r8262, %r1170;
$L__BB0_1365:
	setp.lt.s32 	%p1056, %r1130, 1;
	ld.local.u8 	%r1174, [%rd119+7];
	@%p1056 bra 	$L__BB0_1369;
	shr.u32 	%r1175, %r8262, 5;
	add.s32 	%r1176, %r1130, %r8262;
	add.s32 	%r7719, %r1131, %r8262;
	shr.u32 	%r1177, %r7719, 5;
	and.b32  	%r1178, %r8262, 31;
	setp.eq.s32 	%p1057, %r1175, %r1177;
	@%p1057 bra 	$L__BB0_1368;
	mul.wide.u32 	%rd1332, %r1175, 4;
	add.s64 	%rd1333, %rd1, %rd1332;
	ld.local.u32 	%r7720, [%rd1333];
	mul.wide.u32 	%rd1334, %r1177, 4;
	add.s64 	%rd1335, %rd1, %rd1334;
	ld.local.u32 	%r7721, [%rd1335];
	sub.s32 	%r7722, 32, %r1178;
	sub.s32 	%r7723, %r1130, %r7722;
	mov.b32 	%r7724, -1;
	shl.b32 	%r7725, %r7724, %r7722;
	not.b32 	%r7726, %r7725;
	shl.b32 	%r7727, %r7724, %r7723;
	shl.b32 	%r7728, %r7726, %r1178;
	not.b32 	%r7729, %r7728;
	and.b32  	%r7730, %r7720, %r7729;
	and.b32  	%r7731, %r7721, %r7727;
	shl.b32 	%r7732, %r1174, %r1178;
	or.b32  	%r7733, %r7730, %r7732;
	shr.u32 	%r7734, %r1174, %r7722;
	or.b32  	%r7735, %r7731, %r7734;
	st.local.u32 	[%rd1333], %r7733;
	st.local.u32 	[%rd1335], %r7735;
	mov.u32 	%r8262, %r1176;
	bra.uni 	$L__BB0_1369;
$L__BB0_1368:
	mul.wide.u32 	%rd1336, %r1175, 4;
	add.s64 	%rd1337, %rd1, %rd1336;
	ld.local.u32 	%r7736, [%rd1337];
	mov.b32 	%r7737, -1;
	shl.b32 	%r7738, %r7737, %r1130;
	not.b32 	%r7739, %r7738;
	shl.b32 	%r7740, %r7739, %r1178;
	not.b32 	%r7741, %r7740;
	and.b32  	%r7742, %r7736, %r7741;
	shl.b32 	%r7743, %r1174, %r1178;
	or.b32  	%r7744, %r7742, %r7743;
	st.local.u32 	[%rd1337], %r7744;
	mov.u32 	%r8262, %r1176;
$L__BB0_1369:
	setp.lt.s32 	%p1058, %r1130, 1;
	ld.local.u8 	%r1180, [%rd119+8];
	@%p1058 bra 	$L__BB0_1373;
	shr.u32 	%r1181, %r8262, 5;
	add.s32 	%r1182, %r1130, %r8262;
	add.s32 	%r7745, %r1131, %r8262;
	shr.u32 	%r1183, %r7745, 5;
	and.b32  	%r1184, %r8262, 31;
	setp.eq.s32 	%p1059, %r1181, %r1183;
	@%p1059 bra 	$L__BB0_1372;
	mul.wide.u32 	%rd1338, %r1181, 4;
	add.s64 	%rd1339, %rd1, %rd1338;
	ld.local.u32 	%r7746, [%rd1339];
	mul.wide.u32 	%rd1340, %r1183, 4;
	add.s64 	%rd1341, %rd1, %rd1340;
	ld.local.u32 	%r7747, [%rd1341];
	sub.s32 	%r7748, 32, %r1184;
	sub.s32 	%r7749, %r1130, %r7748;
	mov.b32 	%r7750, -1;
	shl.b32 	%r7751, %r7750, %r7748;
	not.b32 	%r7752, %r7751;
	shl.b32 	%r7753, %r7750, %r7749;
	shl.b32 	%r7754, %r7752, %r1184;
	not.b32 	%r7755, %r7754;
	and.b32  	%r7756, %r7746, %r7755;
	and.b32  	%r7757, %r7747, %r7753;
	shl.b32 	%r7758, %r1180, %r1184;
	or.b32  	%r7759, %r7756, %r7758;
	shr.u32 	%r7760, %r1180, %r7748;
	or.b32  	%r7761, %r7757, %r7760;
	st.local.u32 	[%rd1339], %r7759;
	st.local.u32 	[%rd1341], %r7761;
	mov.u32 	%r8262, %r1182;
	bra.uni 	$L__BB0_1373;
$L__BB0_1372:
	mul.wide.u32 	%rd1342, %r1181, 4;
	add.s64 	%rd1343, %rd1, %rd1342;
	ld.local.u32 	%r7762, [%rd1343];
	mov.b32 	%r7763, -1;
	shl.b32 	%r7764, %r7763, %r1130;
	not.b32 	%r7765, %r7764;
	shl.b32 	%r7766, %r7765, %r1184;
	not.b32 	%r7767, %r7766;
	and.b32  	%r7768, %r7762, %r7767;
	shl.b32 	%r7769, %r1180, %r1184;
	or.b32  	%r7770, %r7768, %r7769;
	st.local.u32 	[%rd1343], %r7770;
	mov.u32 	%r8262, %r1182;
$L__BB0_1373:
	setp.lt.s32 	%p1060, %r1130, 1;
	ld.local.u8 	%r1186, [%rd119+9];
	@%p1060 bra 	$L__BB0_1377;
	shr.u32 	%r1187, %r8262, 5;
	add.s32 	%r1188, %r1130, %r8262;
	add.s32 	%r7771, %r1131, %r8262;
	shr.u32 	%r1189, %r7771, 5;
	and.b32  	%r1190, %r8262, 31;
	setp.eq.s32 	%p1061, %r1187, %r1189;
	@%p1061 bra 	$L__BB0_1376;
	mul.wide.u32 	%rd1344, %r1187, 4;
	add.s64 	%rd1345, %rd1, %rd1344;
	ld.local.u32 	%r7772, [%rd1345];
	mul.wide.u32 	%rd1346, %r1189, 4;
	add.s64 	%rd1347, %rd1, %rd1346;
	ld.local.u32 	%r7773, [%rd1347];
	sub.s32 	%r7774, 32, %r1190;
	sub.s32 	%r7775, %r1130, %r7774;
	mov.b32 	%r7776, -1;
	shl.b32 	%r7777, %r7776, %r7774;
	not.b32 	%r7778, %r7777;
	shl.b32 	%r7779, %r7776, %r7775;
	shl.b32 	%r7780, %r7778, %r1190;
	not.b32 	%r7781, %r7780;
	and.b32  	%r7782, %r7772, %r7781;
	and.b32  	%r7783, %r7773, %r7779;
	shl.b32 	%r7784, %r1186, %r1190;
	or.b32  	%r7785, %r7782, %r7784;
	shr.u32 	%r7786, %r1186, %r7774;
	or.b32  	%r7787, %r7783, %r7786;
	st.local.u32 	[%rd1345], %r7785;
	st.local.u32 	[%rd1347], %r7787;
	mov.u32 	%r8262, %r1188;
	bra.uni 	$L__BB0_1377;
$L__BB0_1376:
	mul.wide.u32 	%rd1348, %r1187, 4;
	add.s64 	%rd1349, %rd1, %rd1348;
	ld.local.u32 	%r7788, [%rd1349];
	mov.b32 	%r7789, -1;
	shl.b32 	%r7790, %r7789, %r1130;
	not.b32 	%r7791, %r7790;
	shl.b32 	%r7792, %r7791, %r1190;
	not.b32 	%r7793, %r7792;
	and.b32  	%r7794, %r7788, %r7793;
	shl.b32 	%r7795, %r1186, %r1190;
	or.b32  	%r7796, %r7794, %r7795;
	st.local.u32 	[%rd1349], %r7796;
	mov.u32 	%r8262, %r1188;
$L__BB0_1377:
	setp.lt.s32 	%p1062, %r1130, 1;
	ld.local.u8 	%r1192, [%rd119+10];
	@%p1062 bra 	$L__BB0_1381;
	shr.u32 	%r1193, %r8262, 5;
	add.s32 	%r1194, %r1130, %r8262;
	add.s32 	%r7797, %r1131, %r8262;
	shr.u32 	%r1195, %r7797, 5;
	and.b32  	%r1196, %r8262, 31;
	setp.eq.s32 	%p1063, %r1193, %r1195;
	@%p1063 bra 	$L__BB0_1380;
	mul.wide.u32 	%rd1350, %r1193, 4;
	add.s64 	%rd1351, %rd1, %rd1350;
	ld.local.u32 	%r7798, [%rd1351];
	mul.wide.u32 	%rd1352, %r1195, 4;
	add.s64 	%rd1353, %rd1, %rd1352;
	ld.local.u32 	%r7799, [%rd1353];
	sub.s32 	%r7800, 32, %r1196;
	sub.s32 	%r7801, %r1130, %r7800;
	mov.b32 	%r7802, -1;
	shl.b32 	%r7803, %r7802, %r7800;
	not.b32 	%r7804, %r7803;
	shl.b32 	%r7805, %r7802, %r7801;
	shl.b32 	%r7806, %r7804, %r1196;
	not.b32 	%r7807, %r7806;
	and.b32  	%r7808, %r7798, %r7807;
	and.b32  	%r7809, %r7799, %r7805;
	shl.b32 	%r7810, %r1192, %r1196;
	or.b32  	%r7811, %r7808, %r7810;
	shr.u32 	%r7812, %r1192, %r7800;
	or.b32  	%r7813, %r7809, %r7812;
	st.local.u32 	[%rd1351], %r7811;
	st.local.u32 	[%rd1353], %r7813;
	mov.u32 	%r8262, %r1194;
	bra.uni 	$L__BB0_1381;
$L__BB0_1380:
	mul.wide.u32 	%rd1354, %r1193, 4;
	add.s64 	%rd1355, %rd1, %rd1354;
	ld.local.u32 	%r7814, [%rd1355];
	mov.b32 	%r7815, -1;
	shl.b32 	%r7816, %r7815, %r1130;
	not.b32 	%r7817, %r7816;
	shl.b32 	%r7818, %r7817, %r1196;
	not.b32 	%r7819, %r7818;
	and.b32  	%r7820, %r7814, %r7819;
	shl.b32 	%r7821, %r1192, %r1196;
	or.b32  	%r7822, %r7820, %r7821;
	st.local.u32 	[%rd1355], %r7822;
	mov.u32 	%r8262, %r1194;
$L__BB0_1381:
	setp.lt.s32 	%p1064, %r1130, 1;
	ld.local.u8 	%r1198, [%rd119+11];
	@%p1064 bra 	$L__BB0_1385;
	shr.u32 	%r1199, %r8262, 5;
	add.s32 	%r1200, %r1130, %r8262;
	add.s32 	%r7823, %r1131, %r8262;
	shr.u32 	%r1201, %r7823, 5;
	and.b32  	%r1202, %r8262, 31;
	setp.eq.s32 	%p1065, %r1199, %r1201;
	@%p1065 bra 	$L__BB0_1384;
	mul.wide.u32 	%rd1356, %r1199, 4;
	add.s64 	%rd1357, %rd1, %rd1356;
	ld.local.u32 	%r7824, [%rd1357];
	mul.wide.u32 	%rd1358, %r1201, 4;
	add.s64 	%rd1359, %rd1, %rd1358;
	ld.local.u32 	%r7825, [%rd1359];
	sub.s32 	%r7826, 32, %r1202;
	sub.s32 	%r7827, %r1130, %r7826;
	mov.b32 	%r7828, -1;
	shl.b32 	%r7829, %r7828, %r7826;
	not.b32 	%r7830, %r7829;
	shl.b32 	%r7831, %r7828, %r7827;
	shl.b32 	%r7832, %r7830, %r1202;
	not.b32 	%r7833, %r7832;
	and.b32  	%r7834, %r7824, %r7833;
	and.b32  	%r7835, %r7825, %r7831;
	shl.b32 	%r7836, %r1198, %r1202;
	or.b32  	%r7837, %r7834, %r7836;
	shr.u32 	%r7838, %r1198, %r7826;
	or.b32  	%r7839, %r7835, %r7838;
	st.local.u32 	[%rd1357], %r7837;
	st.local.u32 	[%rd1359], %r7839;
	mov.u32 	%r8262, %r1200;
	bra.uni 	$L__BB0_1385;
$L__BB0_1384:
	mul.wide.u32 	%rd1360, %r1199, 4;
	add.s64 	%rd1361, %rd1, %rd1360;
	ld.local.u32 	%r7840, [%rd1361];
	mov.b32 	%r7841, -1;
	shl.b32 	%r7842, %r7841, %r1130;
	not.b32 	%r7843, %r7842;
	shl.b32 	%r7844, %r7843, %r1202;
	not.b32 	%r7845, %r7844;
	and.b32  	%r7846, %r7840, %r7845;
	shl.b32 	%r7847, %r1198, %r1202;
	or.b32  	%r7848, %r7846, %r7847;
	st.local.u32 	[%rd1361], %r7848;
	mov.u32 	%r8262, %r1200;
$L__BB0_1385:
	setp.lt.s32 	%p1066, %r1130, 1;
	ld.local.u8 	%r1204, [%rd119+12];
	@%p1066 bra 	$L__BB0_1389;
	shr.u32 	%r1205, %r8262, 5;
	add.s32 	%r1206, %r1130, %r8262;
	add.s32 	%r7849, %r1131, %r8262;
	shr.u32 	%r1207, %r7849, 5;
	and.b32  	%r1208, %r8262, 31;
	setp.eq.s32 	%p1067, %r1205, %r1207;
	@%p1067 bra 	$L__BB0_1388;
	mul.wide.u32 	%rd1362, %r1205, 4;
	add.s64 	%rd1363, %rd1, %rd1362;
	ld.local.u32 	%r7850, [%rd1363];
	mul.wide.u32 	%rd1364, %r1207, 4;
	add.s64 	%rd1365, %rd1, %rd1364;
	ld.local.u32 	%r7851, [%rd1365];
	sub.s32 	%r7852, 32, %r1208;
	sub.s32 	%r7853, %r1130, %r7852;
	mov.b32 	%r7854, -1;
	shl.b32 	%r7855, %r7854, %r7852;
	not.b32 	%r7856, %r7855;
	shl.b32 	%r7857, %r7854, %r7853;
	shl.b32 	%r7858, %r7856, %r1208;
	not.b32 	%r7859, %r7858;
	and.b32  	%r7860, %r7850, %r7859;
	and.b32  	%r7861, %r7851, %r7857;
	shl.b32 	%r7862, %r1204, %r1208;
	or.b32  	%r7863, %r7860, %r7862;
	shr.u32 	%r7864, %r1204, %r7852;
	or.b32  	%r7865, %r7861, %r7864;
	st.local.u32 	[%rd1363], %r7863;
	st.local.u32 	[%rd1365], %r7865;
	mov.u32 	%r8262, %r1206;
	bra.uni 	$L__BB0_1389;
$L__BB0_1388:
	mul.wide.u32 	%rd1366, %r1205, 4;
	add.s64 	%rd1367, %rd1, %rd1366;
	ld.local.u32 	%r7866, [%rd1367];
	mov.b32 	%r7867, -1;
	shl.b32 	%r7868, %r7867, %r1130;
	not.b32 	%r7869, %r7868;
	shl.b32 	%r7870, %r7869, %r1208;
	not.b32 	%r7871, %r7870;
	and.b32  	%r7872, %r7866, %r7871;
	shl.b32 	%r7873, %r1204, %r1208;
	or.b32  	%r7874, %r7872, %r7873;
	st.local.u32 	[%rd1367], %r7874;
	mov.u32 	%r8262, %r1206;
$L__BB0_1389:
	setp.lt.s32 	%p1068, %r1130, 1;
	ld.local.u8 	%r1210, [%rd119+13];
	@%p1068 bra 	$L__BB0_1393;
	shr.u32 	%r1211, %r8262, 5;
	add.s32 	%r1212, %r1130, %r8262;
	add.s32 	%r7875, %r1131, %r8262;
	shr.u32 	%r1213, %r7875, 5;
	and.b32  	%r1214, %r8262, 31;
	setp.eq.s32 	%p1069, %r1211, %r1213;
	@%p1069 bra 	$L__BB0_1392;
	mul.wide.u32 	%rd1368, %r1211, 4;
	add.s64 	%rd1369, %rd1, %rd1368;
	ld.local.u32 	%r7876, [%rd1369];
	mul.wide.u32 	%rd1370, %r1213, 4;
	add.s64 	%rd1371, %rd1, %rd1370;
	ld.local.u32 	%r7877, [%rd1371];
	sub.s32 	%r7878, 32, %r1214;
	sub.s32 	%r7879, %r1130, %r7878;
	mov.b32 	%r7880, -1;
	shl.b32 	%r7881, %r7880, %r7878;
	not.b32 	%r7882, %r7881;
	shl.b32 	%r7883, %r7880, %r7879;
	shl.b32 	%r7884, %r7882, %r1214;
	not.b32 	%r7885, %r7884;
	and.b32  	%r7886, %r7876, %r7885;
	and.b32  	%r7887, %r7877, %r7883;
	shl.b32 	%r7888, %r1210, %r1214;
	or.b32  	%r7889, %r7886, %r7888;
	shr.u32 	%r7890, %r1210, %r7878;
	or.b32  	%r7891, %r7887, %r7890;
	st.local.u32 	[%rd1369], %r7889;
	st.local.u32 	[%rd1371], %r7891;
	mov.u32 	%r8262, %r1212;
	bra.uni 	$L__BB0_1393;
$L__BB0_1392:
	mul.wide.u32 	%rd1372, %r1211, 4;
	add.s64 	%rd1373, %rd1, %rd1372;
	ld.local.u32 	%r7892, [%rd1373];
	mov.b32 	%r7893, -1;
	shl.b32 	%r7894, %r7893, %r1130;
	not.b32 	%r7895, %r7894;
	shl.b32 	%r7896, %r7895, %r1214;
	not.b32 	%r7897, %r7896;
	and.b32  	%r7898, %r7892, %r7897;
	shl.b32 	%r7899, %r1210, %r1214;
	or.b32  	%r7900, %r7898, %r7899;
	st.local.u32 	[%rd1373], %r7900;
	mov.u32 	%r8262, %r1212;
$L__BB0_1393:
	setp.lt.s32 	%p1070, %r1130, 1;
	ld.local.u8 	%r1216, [%rd119+14];
	@%p1070 bra 	$L__BB0_1397;
	shr.u32 	%r1217, %r8262, 5;
	add.s32 	%r1218, %r1130, %r8262;
	add.s32 	%r7901, %r1131, %r8262;
	shr.u32 	%r1219, %r7901, 5;
	and.b32  	%r1220, %r8262, 31;
	setp.eq.s32 	%p1071, %r1217, %r1219;
	@%p1071 bra 	$L__BB0_1396;
	mul.wide.u32 	%rd1374, %r1217, 4;
	add.s64 	%rd1375, %rd1, %rd1374;
	ld.local.u32 	%r7902, [%rd1375];
	mul.wide.u32 	%rd1376, %r1219, 4;
	add.s64 	%rd1377, %rd1, %rd1376;
	ld.local.u32 	%r7903, [%rd1377];
	sub.s32 	%r7904, 32, %r1220;
	sub.s32 	%r7905, %r1130, %r7904;
	mov.b32 	%r7906, -1;
	shl.b32 	%r7907, %r7906, %r7904;
	not.b32 	%r7908, %r7907;
	shl.b32 	%r7909, %r7906, %r7905;
	shl.b32 	%r7910, %r7908, %r1220;
	not.b32 	%r7911, %r7910;
	and.b32  	%r7912, %r7902, %r7911;
	and.b32  	%r7913, %r7903, %r7909;
	shl.b32 	%r7914, %r1216, %r1220;
	or.b32  	%r7915, %r7912, %r7914;
	shr.u32 	%r7916, %r1216, %r7904;
	or.b32  	%r7917, %r7913, %r7916;
	st.local.u32 	[%rd1375], %r7915;
	st.local.u32 	[%rd1377], %r7917;
	mov.u32 	%r8262, %r1218;
	bra.uni 	$L__BB0_1397;
$L__BB0_1396:
	mul.wide.u32 	%rd1378, %r1217, 4;
	add.s64 	%rd1379, %rd1, %rd1378;
	ld.local.u32 	%r7918, [%rd1379];
	mov.b32 	%r7919, -1;
	shl.b32 	%r7920, %r7919, %r1130;
	not.b32 	%r7921, %r7920;
	shl.b32 	%r7922, %r7921, %r1220;
	not.b32 	%r7923, %r7922;
	and.b32  	%r7924, %r7918, %r7923;
	shl.b32 	%r7925, %r1216, %r1220;
	or.b32  	%r7926, %r7924, %r7925;
	st.local.u32 	[%rd1379], %r7926;
	mov.u32 	%r8262, %r1218;
$L__BB0_1397:
	setp.lt.s32 	%p1072, %r1130, 1;
	ld.local.u8 	%r1222, [%rd119+15];
	@%p1072 bra 	$L__BB0_1401;
	shr.u32 	%r1223, %r8262, 5;
	add.s32 	%r7927, %r1131, %r8262;
	shr.u32 	%r1224, %r7927, 5;
	and.b32  	%r1225, %r8262, 31;
	setp.eq.s32 	%p1073, %r1223, %r1224;
	@%p1073 bra 	$L__BB0_1400;
	mul.wide.u32 	%rd1380, %r1223, 4;
	add.s64 	%rd1381, %rd1, %rd1380;
	ld.local.u32 	%r7928, [%rd1381];
	mul.wide.u32 	%rd1382, %r1224, 4;
	add.s64 	%rd1383, %rd1, %rd1382;
	ld.local.u32 	%r7929, [%rd1383];
	sub.s32 	%r7930, 32, %r1225;
	sub.s32 	%r7931, %r1130, %r7930;
	mov.b32 	%r7932, -1;
	shl.b32 	%r7933, %r7932, %r7930;
	not.b32 	%r7934, %r7933;
	shl.b32 	%r7935, %r7932, %r7931;
	shl.b32 	%r7936, %r7934, %r1225;
	not.b32 	%r7937, %r7936;
	and.b32  	%r7938, %r7928, %r7937;
	and.b32  	%r7939, %r7929, %r7935;
	shl.b32 	%r7940, %r1222, %r1225;
	or.b32  	%r7941, %r7938, %r7940;
	shr.u32 	%r7942, %r1222, %r7930;
	or.b32  	%r7943, %r7939, %r7942;
	st.local.u32 	[%rd1381], %r7941;
	st.local.u32 	[%rd1383], %r7943;
	bra.uni 	$L__BB0_1401;
$L__BB0_1400:
	mul.wide.u32 	%rd1384, %r1223, 4;
	add.s64 	%rd1385, %rd1, %rd1384;
	ld.local.u32 	%r7944, [%rd1385];
	mov.b32 	%r7945, -1;
	shl.b32 	%r7946, %r7945, %r1130;
	not.b32 	%r7947, %r7946;
	shl.b32 	%r7948, %r7947, %r1225;
	not.b32 	%r7949, %r7948;
	and.b32  	%r7950, %r7944, %r7949;
	shl.b32 	%r7951, %r1222, %r1225;
	or.b32  	%r7952, %r7950, %r7951;
	st.local.u32 	[%rd1385], %r7952;
$L__BB0_1401:
	ld.local.u32 	%r7953, [%rd1];
	ld.local.u32 	%r7954, [%rd1+4];
	ld.local.u32 	%r7955, [%rd1+8];
	ld.local.u32 	%r7956, [%rd1+12];
	st.global.u32 	[%rd15], %r7953;
	st.global.u32 	[%rd15+4], %r7954;
	st.global.u32 	[%rd15+8], %r7955;
	st.global.u32 	[%rd15+12], %r7956;
	mov.u32 	%r7958, %r8248;
$L__BB0_1402:
	add.s32 	%r7957, %r7957, 1;
	setp.ne.s32 	%p1074, %r7957, 8;
	@%p1074 bra 	$L__BB0_2;
$L__BB0_1403:
	ret;

}


// ===== COMPILED SASS (sm_100) =====

	.target	sm_100

	.elftype	@"ET_EXEC"


//--------------------- .note.nv.tkinfo           --------------------------
	.section	.note.nv.tkinfo,"",@"SHT_NOTE"
	.sectionflags	@"SHF_NOTE_NV_TKINFO"
	.tkinfo
        /*0018*/ 	.word	0x00000002
        /*0030*/ 	.string	""
        /*0030*/ 	.string	"ptxas"
        /*0030*/ 	.string	"Cuda compilation tools, release 13.0, V13.0.88"
        /*0030*/ 	.string	"Build cuda_13.0.r13.0/compiler.36424714_0"
        /*0030*/ 	.string	"-arch sm_100 -m 64 "



//--------------------- .note.nv.cuinfo           --------------------------
	.section	.note.nv.cuinfo,"",@"SHT_NOTE"
	.sectionflags	@"SHF_NOTE_NV_CUINFO"
        /*0018*/ 	.short	0x0002
        /*001a*/ 	.short	0x0064
        /*001c*/ 	.short	0x0082
	.zero		2


//--------------------- .nv.info                  --------------------------
	.section	.nv.info,"",@"SHT_CUDA_INFO"
	.align	4


	//----- nvinfo : EIATTR_REGCOUNT
	.align		4
        /*0000*/ 	.byte	0x04, 0x2f
        /*0002*/ 	.short	(.L_5 - .L_4)
	.align		4
.L_4:
        /*0004*/ 	.word	index@(bc7_kernel)
        /*0008*/ 	.word	0x00000050


	//----- nvinfo : EIATTR_FRAME_SIZE
	.align		4
.L_5:
        /*000c*/ 	.byte	0x04, 0x11
        /*000e*/ 	.short	(.L_7 - .L_6)
	.align		4
.L_6:
        /*0010*/ 	.word	index@($__internal_1_$__cuda_sm3x_div_rn_noftz_f32_slowpath)
        /*0014*/ 	.word	0x000002a0


	//----- nvinfo : EIATTR_FRAME_SIZE
	.align		4
.L_7:
        /*0018*/ 	.byte	0x04, 0x11
        /*001a*/ 	.short	(.L_9 - .L_8)
	.align		4
.L_8:
        /*001c*/ 	.word	index@($__internal_0_$__cuda_sm20_sqrt_rn_f32_slowpath)
        /*0020*/ 	.word	0x000002a0


	//----- nvinfo : EIATTR_FRAME_SIZE
	.align		4
.L_9:
        /*0024*/ 	.byte	0x04, 0x11
        /*0026*/ 	.short	(.L_11 - .L_10)
	.align		4
.L_10:
        /*0028*/ 	.word	index@(bc7_kernel)
        /*002c*/ 	.word	0x000002a0


	//----- nvinfo : EIATTR_MIN_STACK_SIZE
	.align		4
.L_11:
        /*0030*/ 	.byte	0x04, 0x12
        /*0032*/ 	.short	(.L_13 - .L_12)
	.align		4
.L_12:
        /*0034*/ 	.word	index@(bc7_kernel)
        /*0038*/ 	.word	0x000002a0
.L_13:


//--------------------- .nv.compat                --------------------------
	.section	.nv.compat,"",@"SHT_CUDA_COMPAT_INFO"
	.align	4
        /*0000*/ 	.byte	0x02, 0x09, 0x00, 0x00, 0x02, 0x02, 0x01, 0x00, 0x02, 0x05, 0x05, 0x00, 0x03, 0x07, 0x01, 0x01
        /*0010*/ 	.byte	0x02, 0x03, 0x00, 0x00, 0x02, 0x06, 0x01, 0x00, 0x04, 0x0b, 0x08, 0x00, 0x01, 0x00, 0x00, 0x00
        /*0020*/ 	.byte	0x00, 0x00, 0x00, 0x00


//--------------------- .nv.info.bc7_kernel       --------------------------
	.section	.nv.info.bc7_kernel,"",@"SHT_CUDA_INFO"
	.sectionflags	@""
	.align	4


	//----- nvinfo : EIATTR_CUDA_API_VERSION
	.align		4
        /*0000*/ 	.byte	0x04, 0x37
        /*0002*/ 	.short	(.L_15 - .L_14)
.L_14:
        /*0004*/ 	.word	0x00000082


	//----- nvinfo : EIATTR_KPARAM_INFO
	.align		4
.L_15:
        /*0008*/ 	.byte	0x04, 0x17
        /*000a*/ 	.short	(.L_17 - .L_16)
.L_16:
        /*000c*/ 	.word	0x00000000
        /*0010*/ 	.short	0x0003
        /*0012*/ 	.short	0x0014
        /*0014*/ 	.byte	0x00, 0xf0, 0x11, 0x00


	//----- nvinfo : EIATTR_KPARAM_INFO
	.align		4
.L_17:
        /*0018*/ 	.byte	0x04, 0x17
        /*001a*/ 	.short	(.L_19 - .L_18)
.L_18:
        /*001c*/ 	.word	0x00000000
        /*0020*/ 	.short	0x0002
        /*0022*/ 	.short	0x0010
        /*0024*/ 	.byte	0x00, 0xf0, 0x11, 0x00


	//----- nvinfo : EIATTR_KPARAM_INFO
	.align		4
.L_19:
        /*0028*/ 	.byte	0x04, 0x17
        /*002a*/ 	.short	(.L_21 - .L_20)
.L_20:
        /*002c*/ 	.word	0x00000000
        /*0030*/ 	.short	0x0001
        /*0032*/ 	.short	0x0008
        /*0034*/ 	.byte	0x00, 0xf5, 0x21, 0x00


	//----- nvinfo : EIATTR_KPARAM_INFO
	.align		4
.L_21:
        /*0038*/ 	.byte	0x04, 0x17
        /*003a*/ 	.short	(.L_23 - .L_22)
.L_22:
        /*003c*/ 	.word	0x00000000
        /*0040*/ 	.short	0x0000
        /*0042*/ 	.short	0x0000
        /*0044*/ 	.byte	0x00, 0xf5, 0x21, 0x00


	//----- nvinfo : EIATTR_SPARSE_MMA_MASK
	.align		4
.L_23:
        /*0048*/ 	.byte	0x03, 0x50
        /*004a*/ 	.short	0x0000


	//----- nvinfo : EIATTR_MAXREG_COUNT
	.align		4
        /*004c*/ 	.byte	0x03, 0x1b
        /*004e*/ 	.short	0x00ff


	//----- nvinfo : EIATTR_MERCURY_ISA_VERSION
	.align		4
        /*0050*/ 	.byte	0x03, 0x5f
        /*0052*/ 	.short	0x0101


	//----- nvinfo : EIATTR_UNUSED_LOAD_BYTE_OFFSET
	.align		4
        /*0054*/ 	.byte	0x04, 0x44
        /*0056*/ 	.short	(.L_25 - .L_24)


	//   ....[0]....
.L_24:
        /*0058*/ 	.word	0x00000920
        /*005c*/ 	.word	0x00009999


	//   ....[1]....
        /*0060*/ 	.word	0x00000930
        /*0064*/ 	.word	0x00009999


	//   ....[2]....
        /*0068*/ 	.word	0x00000940
        /*006c*/ 	.word	0x00009999


	//   ....[3]....
        /*0070*/ 	.word	0x00000950
        /*0074*/ 	.word	0x00009999


	//   ....[4]....
        /*0078*/ 	.word	0x00000d70
        /*007c*/ 	.word	0x0000aaaa


	//   ....[5]....
        /*0080*/ 	.word	0x00000da0
        /*0084*/ 	.word	0x0000aaaa


	//   ....[6]....
        /*0088*/ 	.word	0x00000db0
        /*008c*/ 	.word	0x0000aaaa


	//   ....[7]....
        /*0090*/ 	.word	0x00003170
        /*0094*/ 	.word	0x00007777


	//   ....[8]....
        /*0098*/ 	.word	0x00003a30
        /*009c*/ 	.word	0x000000f7


	//   ....[9]....
        /*00a0*/ 	.word	0x00003e70
        /*00a4*/ 	.word	0x00000007


	//   ....[10]....
        /*00a8*/ 	.word	0x000043a0
        /*00ac*/ 	.word	0x00007777


	//   ....[11]....
        /*00b0*/ 	.word	0x00004c60
        /*00b4*/ 	.word	0x000000f7


	//   ....[12]....
        /*00b8*/ 	.word	0x000050a0
        /*00bc*/ 	.word	0x00000007


	//   ....[13]....
        /*00c0*/ 	.word	0x00006130
        /*00c4*/ 	.word	0x00007777


	//   ....[14]....
        /*00c8*/ 	.word	0x000069f0
        /*00cc*/ 	.word	0x000000f7


	//   ....[15]....
        /*00d0*/ 	.word	0x00006e30
        /*00d4*/ 	.word	0x00000007


	//   ....[16]....
        /*00d8*/ 	.word	0x00007360
        /*00dc*/ 	.word	0x00007777


	//   ....[17]....
        /*00e0*/ 	.word	0x00007c20
        /*00e4*/ 	.word	0x000000f7


	//   ....[18]....
        /*00e8*/ 	.word	0x00008060
        /*00ec*/ 	.word	0x00000007


	//   ....[19]....
        /*00f0*/ 	.word	0x00009180
        /*00f4*/ 	.word	0x00007777


	//   ....[20]....
        /*00f8*/ 	.word	0x00009a50
        /*00fc*/ 	.word	0x000000f7


	//   ....[21]....
        /*0100*/ 	.word	0x00009e90
        /*0104*/ 	.word	0x00000007


	//   ....[22]....
        /*0108*/ 	.word	0x0000a3d0
        /*010c*/ 	.word	0x00007777


	//   ....[23]....
        /*0110*/ 	.word	0x0000aca0
        /*0114*/ 	.word	0x000000f7


	//   ....[24]....
        /*0118*/ 	.word	0x0000b0e0
        /*011c*/ 	.word	0x00000007


	//   ....[25]....
        /*0120*/ 	.word	0x0000c190
        /*0124*/ 	.word	0x00007777


	//   ....[26]....
        /*0128*/ 	.word	0x0000ca60
        /*012c*/ 	.word	0x000000f7


	//   ....[27]....
        /*0130*/ 	.word	0x0000cea0
        /*0134*/ 	.word	0x00000007


	//   ....[28]....
        /*0138*/ 	.word	0x0000d3e0
        /*013c*/ 	.word	0x00007777


	//   ....[29]....
        /*0140*/ 	.word	0x0000dcb0
        /*0144*/ 	.word	0x000000f7


	//   ....[30]....
        /*0148*/ 	.word	0x0000e0f0
        /*014c*/ 	.word	0x00000007


	//   ....[31]....
        /*0150*/ 	.word	0x0000f220
        /*0154*/ 	.word	0x00007777


	//   ....[32]....
        /*0158*/ 	.word	0x0000faf0
        /*015c*/ 	.word	0x000000f7


	//   ....[33]....
        /*0160*/ 	.word	0x0000ff30
        /*0164*/ 	.word	0x00000007


	//   ....[34]....
        /*0168*/ 	.word	0x00010470
        /*016c*/ 	.word	0x00007777


	//   ....[35]....
        /*0170*/ 	.word	0x00010d40
        /*0174*/ 	.word	0x000000f7


	//   ....[36]....
        /*0178*/ 	.word	0x00011180
        /*017c*/ 	.word	0x00000007


	//   ....[37]....
        /*0180*/ 	.word	0x00012230
        /*0184*/ 	.word	0x00007777


	//   ....[38]....
        /*0188*/ 	.word	0x00012b00
        /*018c*/ 	.word	0x000000f7


	//   ....[39]....
        /*0190*/ 	.word	0x00012f40
        /*0194*/ 	.word	0x00000007


	//   ....[40]....
        /*0198*/ 	.word	0x00013480
        /*019c*/ 	.word	0x00007777


	//   ....[41]....
        /*01a0*/ 	.word	0x00013d50
        /*01a4*/ 	.word	0x000000f7


	//   ....[42]....
        /*01a8*/ 	.word	0x00014190
        /*01ac*/ 	.word	0x00000007


	//   ....[43]....
        /*01b0*/ 	.word	0x000152d0
        /*01b4*/ 	.word	0x00007777


	//   ....[44]....
        /*01b8*/ 	.word	0x00015ba0
        /*01bc*/ 	.word	0x000000f7


	//   ....[45]....
        /*01c0*/ 	.word	0x00015fe0
        /*01c4*/ 	.word	0x00000007


	//   ....[46]....
        /*01c8*/ 	.word	0x00016520
        /*01cc*/ 	.word	0x00007777


	//   ....[47]....
        /*01d0*/ 	.word	0x00016df0
        /*01d4*/ 	.word	0x000000f7


	//   ....[48]....
        /*01d8*/ 	.word	0x00017230
        /*01dc*/ 	.word	0x00000007


	//   ....[49]....
        /*01e0*/ 	.word	0x000182d0
        /*01e4*/ 	.word	0x00007777


	//   ....[50]....
        /*01e8*/ 	.word	0x00018ba0
        /*01ec*/ 	.word	0x000000f7


	//   ....[51]....
        /*01f0*/ 	.word	0x00018fe0
        /*01f4*/ 	.word	0x00000007


	//   ....[52]....
        /*01f8*/ 	.word	0x00019520
        /*01fc*/ 	.word	0x00007777


	//   ....[53]....
        /*0200*/ 	.word	0x00019df0
        /*0204*/ 	.word	0x000000f7


	//   ....[54]....
        /*0208*/ 	.word	0x0001a230
        /*020c*/ 	.word	0x00000007


	//   ....[55]....
        /*0210*/ 	.word	0x0001b330
        /*0214*/ 	.word	0x00007777


	//   ....[56]....
        /*0218*/ 	.word	0x0001bc00
        /*021c*/ 	.word	0x000000f7


	//   ....[57]....
        /*0220*/ 	.word	0x0001c040
        /*0224*/ 	.word	0x00000007


	//   ....[58]....
        /*0228*/ 	.word	0x0001c560
        /*022c*/ 	.word	0x00007777


	//   ....[59]....
        /*0230*/ 	.word	0x0001ce30
        /*0234*/ 	.word	0x000000f7


	//   ....[60]....
        /*0238*/ 	.word	0x0001d270
        /*023c*/ 	.word	0x00000007


	//   ....[61]....
        /*0240*/ 	.word	0x0001e300
        /*0244*/ 	.word	0x00007777


	//   ....[62]....
        /*0248*/ 	.word	0x0001ebd0
        /*024c*/ 	.word	0x000000f7


	//   ....[63]....
        /*0250*/ 	.word	0x0001f010
        /*0254*/ 	.word	0x00000007


	//   ....[64]....
        /*0258*/ 	.word	0x0001f540
        /*025c*/ 	.word	0x00007777


	//   ....[65]....
        /*0260*/ 	.word	0x0001fe10
        /*0264*/ 	.word	0x000000f7


	//   ....[66]....
        /*0268*/ 	.word	0x00020250
        /*026c*/ 	.word	0x00000007


	//   ....[67]....
        /*0270*/ 	.word	0x00021350
        /*0274*/ 	.word	0x00007777


	//   ....[68]....
        /*0278*/ 	.word	0x00021c20
        /*027c*/ 	.word	0x000000f7


	//   ....[69]....
        /*0280*/ 	.word	0x00022060
        /*0284*/ 	.word	0x00000007


	//   ....[70]....
        /*0288*/ 	.word	0x00022590
        /*028c*/ 	.word	0x00007777


	//   ....[71]....
        /*0290*/ 	.word	0x00022e60
        /*0294*/ 	.word	0x000000f7


	//   ....[72]....
        /*0298*/ 	.word	0x000232a0
        /*029c*/ 	.word	0x00000007


	//   ....[73]....
        /*02a0*/ 	.word	0x00024340
        /*02a4*/ 	.word	0x00007777


	//   ....[74]....
        /*02a8*/ 	.word	0x00024c10
        /*02ac*/ 	.word	0x000000f7


	//   ....[75]....
        /*02b0*/ 	.word	0x00025050
        /*02b4*/ 	.word	0x00000007


	//   ....[76]....
        /*02b8*/ 	.word	0x00025590
        /*02bc*/ 	.word	0x00007777


	//   ....[77]....
        /*02c0*/ 	.word	0x00025e60
        /*02c4*/ 	.word	0x000000f7


	//   ....[78]....
        /*02c8*/ 	.word	0x000262a0
        /*02cc*/ 	.word	0x00000007


	//   ....[79]....
        /*02d0*/ 	.word	0x000273c0
        /*02d4*/ 	.word	0x00007777


	//   ....[80]....
        /*02d8*/ 	.word	0x00027c90
        /*02dc*/ 	.word	0x000000f7


	//   ....[81]....
        /*02e0*/ 	.word	0x000280d0
        /*02e4*/ 	.word	0x00000007


	//   ....[82]....
        /*02e8*/ 	.word	0x00028600
        /*02ec*/ 	.word	0x00007777


	//   ....[83]....
        /*02f0*/ 	.word	0x00028ed0
        /*02f4*/ 	.word	0x000000f7


	//   ....[84]....
        /*02f8*/ 	.word	0x00029310
        /*02fc*/ 	.word	0x00000007


	//   ....[85]....
        /*0300*/ 	.word	0x0002a390
        /*0304*/ 	.word	0x00007777


	//   ....[86]....
        /*0308*/ 	.word	0x0002ac60
        /*030c*/ 	.word	0x000000f7


	//   ....[87]....
        /*0310*/ 	.word	0x0002b0a0
        /*0314*/ 	.word	0x00000007


	//   ....[88]....
        /*0318*/ 	.word	0x0002b5d0
        /*031c*/ 	.word	0x00007777


	//   ....[89]....
        /*0320*/ 	.word	0x0002bea0
        /*0324*/ 	.word	0x000000f7


	//   ....[90]....
        /*0328*/ 	.word	0x0002c2e0
        /*032c*/ 	.word	0x00000007


	//   ....[91]....
        /*0330*/ 	.word	0x0002d3e0
        /*0334*/ 	.word	0x00007777


	//   ....[92]....
        /*0338*/ 	.word	0x0002dcb0
        /*033c*/ 	.word	0x000000f7


	//   ....[93]....
        /*0340*/ 	.word	0x0002e0f0
        /*0344*/ 	.word	0x00000007


	//   ....[94]....
        /*0348*/ 	.word	0x0002e620
        /*034c*/ 	.word	0x00007777


	//   ....[95]....
        /*0350*/ 	.word	0x0002eef0
        /*0354*/ 	.word	0x000000f7


	//   ....[96]....
        /*0358*/ 	.word	0x0002f330
        /*035c*/ 	.word	0x00000007


	//   ....[97]....
        /*0360*/ 	.word	0x000303c0
        /*0364*/ 	.word	0x00007777


	//   ....[98]....
        /*0368*/ 	.word	0x00030c90
        /*036c*/ 	.word	0x000000f7


	//   ....[99]....
        /*0370*/ 	.word	0x000310d0
        /*0374*/ 	.word	0x00000007


	//   ....[100]....
        /*0378*/ 	.word	0x00031600
        /*037c*/ 	.word	0x00007777


	//   ....[101]....
        /*0380*/ 	.word	0x00031ed0
        /*0384*/ 	.word	0x000000f7


	//   ....[102]....
        /*0388*/ 	.word	0x00032310
        /*038c*/ 	.word	0x00000007


	//   ....[103]....
        /*0390*/ 	.word	0x000337e0
        /*0394*/ 	.word	0x00007777


	//   ....[104]....
        /*0398*/ 	.word	0x000340b0
        /*039c*/ 	.word	0x000000f7


	//   ....[105]....
        /*03a0*/ 	.word	0x000344f0
        /*03a4*/ 	.word	0x00000007


	//   ....[106]....
        /*03a8*/ 	.word	0x00034a10
        /*03ac*/ 	.word	0x00007777


	//   ....[107]....
        /*03b0*/ 	.word	0x000352e0
        /*03b4*/ 	.word	0x000000f7


	//   ....[108]....
        /*03b8*/ 	.word	0x00035720
        /*03bc*/ 	.word	0x00000007


	//   ....[109]....
        /*03c0*/ 	.word	0x0003f650
        /*03c4*/ 	.word	0x00000007


	//   ....[110]....
        /*03c8*/ 	.word	0x000491d0
        /*03cc*/ 	.word	0x00009999


	//   ....[111]....
        /*03d0*/ 	.word	0x000491e0
        /*03d4*/ 	.word	0x00009999


	//   ....[112]....
        /*03d8*/ 	.word	0x000491f0
        /*03dc*/ 	.word	0x00009999


	//   ....[113]....
        /*03e0*/ 	.word	0x00049200
        /*03e4*/ 	.word	0x00009999


	//   ....[114]....
        /*03e8*/ 	.word	0x00049620
        /*03ec*/ 	.word	0x0000aaaa


	//   ....[115]....
        /*03f0*/ 	.word	0x00049650
        /*03f4*/ 	.word	0x0000aaaa


	//   ....[116]....
        /*03f8*/ 	.word	0x00049660
        /*03fc*/ 	.word	0x0000aaaa


	//----- nvinfo : EIATTR_INT_WARP_WIDE_INSTR_OFFSETS
	.align		4
.L_25:
        /*0400*/ 	.byte	0x04, 0x31
        /*0402*/ 	.short	(.L_27 - .L_26)


	//   ....[0]....
.L_26:
        /*0404*/ 	.word	0x00002e50


	//   ....[1]....
        /*0408*/ 	.word	0x00005e00


	//   ....[2]....
        /*040c*/ 	.word	0x00008dc0


	//   ....[3]....
        /*0410*/ 	.word	0x0000be50


	//   ....[4]....
        /*0414*/ 	.word	0x0000ee60


	//   ....[5]....
        /*0418*/ 	.word	0x00011ef0


	//   ....[6]....
        /*041c*/ 	.word	0x00014f10


	//   ....[7]....
        /*0420*/ 	.word	0x00017f90


	//   ....[8]....
        /*0424*/ 	.word	0x0001af90


	//   ....[9]....
        /*0428*/ 	.word	0x0001dfd0


	//   ....[10]....
        /*042c*/ 	.word	0x00020fb0


	//   ....[11]....
        /*0430*/ 	.word	0x00024000


	//   ....[12]....
        /*0434*/ 	.word	0x00027010


	//   ....[13]....
        /*0438*/ 	.word	0x0002a060


	//   ....[14]....
        /*043c*/ 	.word	0x0002d030


	//   ....[15]....
        /*0440*/ 	.word	0x00030090


	//   ....[16]....
        /*0444*/ 	.word	0x00033340


	//----- nvinfo : EIATTR_VRC_CTA_INIT_COUNT
	.align		4
.L_27:
        /*0448*/ 	.byte	0x02, 0x4a
	.zero		1
	.zero		1


	//----- nvinfo : EIATTR_EXIT_INSTR_OFFSETS
	.align		4
        /*044c*/ 	.byte	0x04, 0x1c
        /*044e*/ 	.short	(.L_29 - .L_28)


	//   ....[0]....
.L_28:
        /*0450*/ 	.word	0x000000e0


	//   ....[1]....
        /*0454*/ 	.word	0x00053ad0


	//----- nvinfo : EIATTR_INDIRECT_BRANCH_TARGETS
	.align		4
.L_29:
        /*0458*/ 	.byte	0x04, 0x34
        /*045a*/ 	.short	(.L_31 - .L_30)


	//   ....[0]....
.L_30:
        /*045c*/ 	.word	.L_x_592@srel
        /*0460*/ 	.short	0x0
        /*0462*/ 	.short	0x0
        /*0464*/ 	.word	0x3
        /*0468*/ 	.word	.L_x_593@srel
        /*046c*/ 	.word	.L_x_594@srel
        /*0470*/ 	.word	.L_x_595@srel


	//   ....[1]....
        /*0474*/ 	.word	.L_x_596@srel
        /*0478*/ 	.short	0x0
        /*047a*/ 	.short	0x0
        /*047c*/ 	.word	0x3
        /*0480*/ 	.word	.L_x_597@srel
        /*0484*/ 	.word	.L_x_598@srel
        /*0488*/ 	.word	.L_x_599@srel


	//   ....[2]....
        /*048c*/ 	.word	.L_x_600@srel
        /*0490*/ 	.short	0x0
        /*0492*/ 	.short	0x0
        /*0494*/ 	.word	0x3
        /*0498*/ 	.word	.L_x_601@srel
        /*049c*/ 	.word	.L_x_602@srel
        /*04a0*/ 	.word	.L_x_603@srel


	//----- nvinfo : EIATTR_CRS_STACK_SIZE
	.align		4
.L_31:
        /*04a4*/ 	.byte	0x04, 0x1e
        /*04a6*/ 	.short	(.L_33 - .L_32)
.L_32:
        /*04a8*/ 	.word	0x00000000


	//----- nvinfo : EIATTR_CBANK_PARAM_SIZE
	.align		4
.L_33:
        /*04ac*/ 	.byte	0x03, 0x19
        /*04ae*/ 	.short	0x0018


	//----- nvinfo : EIATTR_PARAM_CBANK
	.align		4
        /*04b0*/ 	.byte	0x04, 0x0a
        /*04b2*/ 	.short	(.L_35 - .L_34)
	.align		4
.L_34:
        /*04b4*/ 	.word	index@(.nv.constant0.bc7_kernel)
        /*04b8*/ 	.short	0x0380
        /*04ba*/ 	.short	0x0018


	//----- nvinfo : EIATTR_SW_WAR
	.align		4
.L_35:
        /*04bc*/ 	.byte	0x04, 0x36
        /*04be*/ 	.short	(.L_37 - .L_36)
.L_36:
        /*04c0*/ 	.word	0x00000008
.L_37:


//--------------------- .nv.callgraph             --------------------------
	.section	.nv.callgraph,"",@"SHT_CUDA_CALLGRAPH"
	.align	4
	.sectionentsize	8
	.align		4
        /*0000*/ 	.word	0x00000000
	.align		4
        /*0004*/ 	.word	0xffffffff
	.align		4
        /*0008*/ 	.word	0x00000000
	.align		4
        /*000c*/ 	.word	0xfffffffe
	.align		4
        /*0010*/ 	.word	0x00000000
	.align		4
        /*0014*/ 	.word	0xfffffffd
	.align		4
        /*0018*/ 	.word	0x00000000
	.align		4
        /*001c*/ 	.word	0xfffffffc


//--------------------- .nv.constant3             --------------------------
	.section	.nv.constant3,"a",@progbits
	.align	4
.nv.constant3:
	.type		Palette_weights,@object
	.size		Palette_weights,(BC7_modes - Palette_weights)
Palette_weights:
        /*0000*/ 	.byte	0x00, 0x15, 0x2b, 0x40, 0x00, 0x09, 0x12, 0x1b, 0x25, 0x2e, 0x37, 0x40, 0x00, 0x04, 0x09, 0x0d
        /*0010*/ 	.byte	0x11, 0x15, 0x1a, 0x1e, 0x22, 0x26, 0x2b, 0x2f, 0x33, 0x37, 0x3c, 0x40
	.type		BC7_modes,@object
	.size		BC7_modes,(Partition_table - BC7_modes)
BC7_modes:
        /*001c*/ 	.byte	0x00, 0x00, 0x00, 0x00, 0x05, 0x00, 0x00, 0x00, 0x05, 0x00, 0x00, 0x00, 0x05, 0x00, 0x00, 0x00
        /* <DEDUP_REMOVED lines=31> */
	.type		Partition_table,@object
	.size		Partition_table,(Anchor_table - Partition_table)
Partition_table:
        /* <DEDUP_REMOVED lines=192> */
	.type		Anchor_table,@object
	.size		Anchor_table,(.L_3 - Anchor_table)
Anchor_table:
        /* <DEDUP_REMOVED lines=36> */
.L_3:


//--------------------- .nv.constant2.bc7_kernel  --------------------------
	.section	.nv.constant2.bc7_kernel,"a",@progbits
	.sectionflags	@""
	.align	4
.nv.constant2.bc7_kernel:
        /*0000*/ 	.byte	0x70, 0x0d, 0x00, 0x00, 0xd0, 0x11, 0x00, 0x00, 0x00, 0x09, 0x00, 0x00, 0xb0, 0xe1, 0x03, 0x00
        /*0010*/ 	.byte	0x70, 0xda, 0x03, 0x00, 0x80, 0xd2, 0x03, 0x00, 0x20, 0x96, 0x04, 0x00, 0x80, 0x9a, 0x04, 0x00
        /*0020*/ 	.byte	0xb0, 0x91, 0x04, 0x00


//--------------------- .text.bc7_kernel          --------------------------
	.section	.text.bc7_kernel,"ax",@progbits
	.align	128
        .global         bc7_kernel
        .type           bc7_kernel,@function
        .size           bc7_kernel,(.L_x_605 - bc7_kernel)
        .other          bc7_kernel,@"STO_CUDA_ENTRY STV_DEFAULT"
bc7_kernel:
.text.bc7_kernel:
[----:B------:R-:W0:Y:S01]  /*0000*/  LDC R1, c[0x0][0x37c] ;  /* 0x0000df00ff017b82 */ /* 0x000e220000000800 */
[----:B------:R-:W1:Y:S07]  /*0010*/  S2R R0, SR_TID.Y ;  /* 0x0000000000007919 */ /* 0x000e6e0000002200 */
[----:B------:R-:W2:Y:S01]  /*0020*/  LDC R56, c[0x0][0x360] ;  /* 0x0000d800ff387b82 */ /* 0x000ea20000000800 */
[----:B------:R-:W3:Y:S01]  /*0030*/  LDCU.64 UR6, c[0x0][0x390] ;  /* 0x00007200ff0677ac */ /* 0x000ee20008000a00 */
[----:B0-----:R-:W-:Y:S01]  /*0040*/  IADD3 R1, PT, PT, R1, -0x2a0, RZ ;  /* 0xfffffd6001017810 */ /* 0x001fe20007ffe0ff */
[----:B------:R-:W2:Y:S03]  /*0050*/  S2R R3, SR_TID.X ;  /* 0x0000000000037919 */ /* 0x000ea60000002100 */
[----:B------:R-:W-:-:S02]  /*0060*/  R2UR UR10, R1 ;  /* 0x00000000010a72ca */ /* 0x000fc400000e0000 */
[----:B------:R-:W1:Y:S08]  /*0070*/  S2UR UR5, SR_CTAID.Y ;  /* 0x00000000000579c3 */ /* 0x000e700000002600 */
[----:B------:R-:W1:Y:S08]  /*0080*/  LDC R27, c[0x0][0x364] ;  /* 0x0000d900ff1b7b82 */ /* 0x000e700000000800 */
[----:B------:R-:W2:Y:S01]  /*0090*/  S2UR UR4, SR_CTAID.X ;  /* 0x00000000000479c3 */ /* 0x000ea20000002500 */
[----:B-1----:R-:W-:-:S05]  /*00a0*/  IMAD R27, R27, UR5, R0 ;  /* 0x000000051b1b7c24 */ /* 0x002fca000f8e0200 */
[----:B---3--:R-:W-:Y:S01]  /*00b0*/  ISETP.GE.U32.AND P0, PT, R27, UR7, PT ;  /* 0x000000071b007c0c */ /* 0x008fe2000bf06070 */
[----:B--2---:R-:W-:-:S05]  /*00c0*/  IMAD R56, R56, UR4, R3 ;  /* 0x0000000438387c24 */ /* 0x004fca000f8e0203 */
[----:B------:R-:W-:-:S13]  /*00d0*/  ISETP.GE.U32.OR P0, PT, R56, UR6, P0 ;  /* 0x0000000638007c0c */ /* 0x000fda0008706470 */
[----:B------:R-:W-:Y:S05]  /*00e0*/  @P0 EXIT ;  /* 0x000000000000094d */ /* 0x000fea0003800000 */
[----:B------:R-:W-:Y:S01]  /*00f0*/  USHF.L.U32 UR4, UR6, 0x2, URZ ;  /* 0x0000000206047899 */ /* 0x000fe200080006ff */
[----:B------:R-:W0:Y:S01]  /*0100*/  LDC.64 R24, c[0x0][0x388] ;  /* 0x0000e200ff187b82 */ /* 0x000e220000000a00 */
[----:B------:R-:W1:Y:S04]  /*0110*/  LDCU.64 UR16, c[0x0][0x358] ;  /* 0x00006b00ff1077ac */ /* 0x000e680008000a00 */
[----:B------:R-:W-:-:S05]  /*0120*/  IMAD R0, R27, UR4, R56 ;  /* 0x000000041b007c24 */ /* 0x000fca000f8e0238 */
[----:B------:R-:W-:-:S04]  /*0130*/  SHF.L.U32 R3, R0, 0x2, RZ ;  /* 0x0000000200037819 */ /* 0x000fc800000006ff */
[----:B------:R-:W-:-:S04]  /*0140*/  IADD3 R21, PT, PT, R3, UR4, RZ ;  /* 0x0000000403157c10 */ /* 0x000fc8000fffe0ff */
[----:B------:R-:W-:-:S04]  /*0150*/  IADD3 R23, PT, PT, R21, UR4, RZ ;  /* 0x0000000415177c10 */ /* 0x000fc8000fffe0ff */
[----:B------:R-:W-:Y:S01]  /*0160*/  IADD3 R5, PT, PT, R23, UR4, RZ ;  /* 0x0000000417057c10 */ /* 0x000fe2000fffe0ff */
[----:B0-----:R-:W-:-:S04]  /*0170*/  IMAD.WIDE.U32 R2, R3, 0x4, R24 ;  /* 0x0000000403027825 */ /* 0x001fc800078e0018 */
[--C-:B------:R-:W-:Y:S01]  /*0180*/  IMAD.WIDE.U32 R20, R21, 0x4, R24.reuse ;  /* 0x0000000415147825 */ /* 0x100fe200078e0018 */
[----:B-1----:R-:W2:Y:S03]  /*0190*/  LDG.E R4, desc[UR16][R2.64] ;  /* 0x0000001002047981 */ /* 0x002ea6000c1e1900 */
[--C-:B------:R-:W-:Y:S01]  /*01a0*/  IMAD.WIDE.U32 R22, R23, 0x4, R24.reuse ;  /* 0x0000000417167825 */ /* 0x100fe200078e0018 */
[----:B------:R-:W2:Y:S03]  /*01b0*/  LDG.E R6, desc[UR16][R2.64+0x8] ;  /* 0x0000081002067981 */ /* 0x000ea6000c1e1900 */
[----:B------:R-:W-:Y:S01]  /*01c0*/  IMAD.WIDE.U32 R24, R5, 0x4, R24 ;  /* 0x0000000405187825 */ /* 0x000fe200078e0018 */
[----:B------:R-:W2:Y:S04]  /*01d0*/  LDG.E R7, desc[UR16][R2.64+0xc] ;  /* 0x00000c1002077981 */ /* 0x000ea8000c1e1900 */
[----:B------:R0:W2:Y:S04]  /*01e0*/  LDG.E R5, desc[UR16][R2.64+0x4] ;  /* 0x0000041002057981 */ /* 0x0000a8000c1e1900 */
[----:B------:R-:W3:Y:S04]  /*01f0*/  LDG.E R8, desc[UR16][R20.64] ;  /* 0x0000001014087981 */ /* 0x000ee8000c1e1900 */
[----:B------:R-:W3:Y:S01]  /*0200*/  LDG.E R9, desc[UR16][R20.64+0x4] ;  /* 0x0000041014097981 */ /* 0x000ee2000c1e1900 */
[----:B0-----:R-:W0:Y:S03]  /*0210*/  LDC.64 R2, c[0x0][0x380] ;  /* 0x0000e000ff027b82 */ /* 0x001e260000000a00 */
[----:B------:R-:W3:Y:S04]  /*0220*/  LDG.E R10, desc[UR16][R20.64+0x8] ;  /* 0x00000810140a7981 */ /* 0x000ee8000c1e1900 */
[----:B------:R-:W3:Y:S04]  /*0230*/  LDG.E R11, desc[UR16][R20.64+0xc] ;  /* 0x00000c10140b7981 */ /* 0x000ee8000c1e1900 */
[----:B------:R-:W4:Y:S04]  /*0240*/  LDG.E R16, desc[UR16][R24.64] ;  /* 0x0000001018107981 */ /* 0x000f28000c1e1900 */
[----:B------:R-:W4:Y:S04]  /*0250*/  LDG.E R17, desc[UR16][R24.64+0x4] ;  /* 0x0000041018117981 */ /* 0x000f28000c1e1900 */
[----:B------:R-:W4:Y:S04]  /*0260*/  LDG.E R18, desc[UR16][R24.64+0x8] ;  /* 0x0000081018127981 */ /* 0x000f28000c1e1900 */
[----:B------:R-:W4:Y:S04]  /*0270*/  LDG.E R19, desc[UR16][R24.64+0xc] ;  /* 0x00000c1018137981 */ /* 0x000f28000c1e1900 */
[----:B------:R-:W5:Y:S04]  /*0280*/  LDG.E R12, desc[UR16][R22.64] ;  /* 0x00000010160c7981 */ /* 0x000f68000c1e1900 */
[----:B------:R-:W5:Y:S04]  /*0290*/  LDG.E R13, desc[UR16][R22.64+0x4] ;  /* 0x00000410160d7981 */ /* 0x000f68000c1e1900 */
[----:B------:R-:W5:Y:S04]  /*02a0*/  LDG.E R14, desc[UR16][R22.64+0x8] ;  /* 0x00000810160e7981 */ /* 0x000f68000c1e1900 */
[----:B------:R-:W5:Y:S01]  /*02b0*/  LDG.E R15, desc[UR16][R22.64+0xc] ;  /* 0x00000c10160f7981 */ /* 0x000f62000c1e1900 */
[----:B------:R-:W-:Y:S01]  /*02c0*/  IMAD R56, R27, UR6, R56 ;  /* 0x000000061b387c24 */ /* 0x000fe2000f8e0238 */
[----:B------:R-:W-:-:S02]  /*02d0*/  MOV R48, 0xffffffff ;  /* 0xffffffff00307802 */ /* 0x000fc40000000f00 */
[C---:B------:R-:W-:Y:S01]  /*02e0*/  IADD3 R0, PT, PT, R1.reuse, 0x120, RZ ;  /* 0x0000012001007810 */ /* 0x040fe20007ffe0ff */
[----:B0-----:R-:W-:Y:S01]  /*02f0*/  IMAD.WIDE.U32 R56, R56, 0x10, R2 ;  /* 0x0000001038387825 */ /* 0x001fe200078e0002 */
[----:B------:R-:W-:Y:S01]  /*0300*/  IADD3 R2, PT, PT, R1, 0x220, RZ ;  /* 0x0000022001027810 */ /* 0x000fe20007ffe0ff */
[----:B------:R-:W-:Y:S02]  /*0310*/  UIADD3 UR18, UPT, UPT, UR10, 0x260, URZ ;  /* 0x000002600a127890 */ /* 0x000fe4000fffe0ff */
[----:B------:R-:W-:Y:S02]  /*0320*/  UIADD3 UR19, UPT, UPT, UR10, 0x20, URZ ;  /* 0x000000200a137890 */ /* 0x000fe4000fffe0ff */
[----:B------:R-:W-:Y:S02]  /*0330*/  UIADD3 UR20, UPT, UPT, UR10, 0x80, URZ ;  /* 0x000000800a147890 */ /* 0x000fe4000fffe0ff */
[----:B------:R-:W-:Y:S01]  /*0340*/  UIADD3 UR10, UPT, UPT, UR10, 0x180, URZ ;  /* 0x000001800a0a7890 */ /* 0x000fe2000fffe0ff */
[----:B------:R-:W-:Y:S01]  /*0350*/  UMOV UR4, URZ ;  /* 0x000000ff00047c82 */ /* 0x000fe20008000000 */
[----:B--2---:R0:W-:Y:S04]  /*0360*/  STL.128 [R1+0x260], R4 ;  /* 0x0002600401007387 */ /* 0x0041e80000100c00 */
[----:B---3--:R0:W-:Y:S04]  /*0370*/  STL.128 [R1+0x270], R8 ;  /* 0x0002700801007387 */ /* 0x0081e80000100c00 */
[----:B----4-:R0:W-:Y:S04]  /*0380*/  STL.128 [R1+0x290], R16 ;  /* 0x0002901001007387 */ /* 0x0101e80000100c00 */
[----:B-----5:R0:W-:Y:S02]  /*0390*/  STL.128 [R1+0x280], R12 ;  /* 0x0002800c01007387 */ /* 0x0201e40000100c00 */
.L_x_578:
[----:B------:R-:W-:Y:S01]  /*03a0*/  UMOV UR11, 0x1c ;  /* 0x0000001c000b7882 */ /* 0x000fe20000000000 */
[----:B01-3--:R-:W-:Y:S01]  /*03b0*/  MOV R6, 0xffffffff ;  /* 0xffffffff00067802 */ /* 0x00bfe20000000f00 */
[----:B------:R-:W-:Y:S01]  /*03c0*/  ULEA UR11, UR4, UR11, 0x6 ;  /* 0x0000000b040b7291 */ /* 0x000fe2000f8e30ff */
[----:B------:R-:W-:Y:S01]  /*03d0*/  HFMA2 R5, -RZ, RZ, 0.9375, -7.688999176025390625e-06 ;  /* 0x3b808081ff057431 */ /* 0x000fe200000001ff */
[----:B------:R-:W-:Y:S01]  /*03e0*/  MOV R4, 0x437f0000 ;  /* 0x437f000000047802 */ /* 0x000fe20000000f00 */
[----:B------:R-:W-:Y:S01]  /*03f0*/  UIADD3 UR4, UPT, UPT, UR4, 0x1, URZ ;  /* 0x0000000104047890 */ /* 0x000fe2000fffe0ff */
[----:B------:R0:W-:Y:S03]  /*0400*/  STL [R1+0x80], R6 ;  /* 0x0000800601007387 */ /* 0x0001e60000100800 */
[----:B------:R-:W-:Y:S01]  /*0410*/  UISETP.NE.AND UP1, UPT, UR4, 0x8, UPT ;  /* 0x000000080400788c */ /* 0x000fe2000bf25270 */
[----:B------:R-:W-:-:S04]  /*0420*/  FFMA R4, R5, -R4, 1 ;  /* 0x3f80000005047423 */ /* 0x000fc80000000804 */
[----:B------:R-:W1:Y:S01]  /*0430*/  LDCU UR5, c[0x3][UR11+0x4] ;  /* 0x00c000800b0577ac */ /* 0x000e620008000800 */
[----:B------:R-:W-:Y:S01]  /*0440*/  FFMA R4, R4, R5, 0.0039215688593685626984 ;  /* 0x3b80808104047423 */ /* 0x000fe20000000005 */
[----:B--2---:R-:W2:Y:S01]  /*0450*/  LDCU UR8, c[0x3][UR11+0x14] ;  /* 0x00c002800b0877ac */ /* 0x004ea20008000800 */
[----:B-1----:R-:W-:-:S04]  /*0460*/  SHF.L.U32 R3, R6, UR5, RZ ;  /* 0x0000000506037c19 */ /* 0x002fc800080006ff */
[----:B------:R-:W-:-:S04]  /*0470*/  LOP3.LUT R3, RZ, R3, RZ, 0x33, !PT ;  /* 0x00000003ff037212 */ /* 0x000fc800078e33ff */
[----:B------:R-:W-:-:S04]  /*0480*/  I2FP.F32.U32 R61, R3 ;  /* 0x00000003003d7245 */ /* 0x000fc80000201000 */
[----:B------:R-:W1:Y:S01]  /*0490*/  FCHK P0, R61, 255 ;  /* 0x437f00003d007902 */ /* 0x000e620000000000 */
[----:B------:R-:W-:-:S04]  /*04a0*/  FFMA R27, R61, R4, RZ ;  /* 0x000000043d1b7223 */ /* 0x000fc800000000ff */
[----:B------:R-:W-:-:S04]  /*04b0*/  FFMA R3, R27, -255, R61 ;  /* 0xc37f00001b037823 */ /* 0x000fc8000000003d */
[----:B------:R-:W-:Y:S01]  /*04c0*/  FFMA R27, R4, R3, R27 ;  /* 0x00000003041b7223 */ /* 0x000fe2000000001b */
[----:B012-45:R-:W-:Y:S06]  /*04d0*/  @!P0 BRA `(.L_x_0) ;  /* 0x0000000000108947 */ /* 0x037fec0003800000 */
[----:B------:R-:W-:Y:S02]  /*04e0*/  MOV R62, 0x437f0000 ;  /* 0x437f0000003e7802 */ /* 0x000fe40000000f00 */
[----:B------:R-:W-:-:S07]  /*04f0*/  MOV R46, 0x510 ;  /* 0x00000510002e7802 */ /* 0x000fce0000000f00 */
[----:B------:R-:W-:Y:S05]  /*0500*/  CALL.REL.NOINC `($__internal_1_$__cuda_sm3x_div_rn_noftz_f32_slowpath) ;  /* 0x0000053400d07944 */ /* 0x000fea0003c00000 */
[----:B------:R-:W-:-:S07]  /*0510*/  IMAD.MOV.U32 R27, RZ, RZ, R44 ;  /* 0x000000ffff1b7224 */ /* 0x000fce00078e002c */
.L_x_0:
[----:B------:R-:W0:Y:S01]  /*0520*/  LDCU UR5, c[0x3][UR11+0x8] ;  /* 0x00c001000b0577ac */ /* 0x000e220008000800 */
[----:B------:R-:W-:Y:S02]  /*0530*/  MOV R26, 0x3b808081 ;  /* 0x3b808081001a7802 */ /* 0x000fe40000000f00 */
[----:B------:R-:W-:Y:S01]  /*0540*/  MOV R3, 0x437f0000 ;  /* 0x437f000000037802 */ /* 0x000fe20000000f00 */
[----:B------:R-:W-:-:S04]  /*0550*/  UMOV UR6, 0xffffffff ;  /* 0xffffffff00067882 */ /* 0x000fc80000000000 */
[----:B------:R-:W-:-:S04]  /*0560*/  FFMA R3, R26, -R3, 1 ;  /* 0x3f8000001a037423 */ /* 0x000fc80000000803 */
[----:B------:R-:W-:Y:S01]  /*0570*/  FFMA R26, R3, R26, 0.0039215688593685626984 ;  /* 0x3b808081031a7423 */ /* 0x000fe2000000001a */
[----:B0-----:R-:W-:-:S04]  /*0580*/  USHF.L.U32 UR5, UR6, UR5, URZ ;  /* 0x0000000506057299 */ /* 0x001fc800080006ff */
[----:B------:R-:W-:-:S06]  /*0590*/  ULOP3.LUT UR5, URZ, UR5, URZ, 0x33, !UPT ;  /* 0x00000005ff057292 */ /* 0x000fcc000f8e33ff */
[----:B------:R-:W-:-:S04]  /*05a0*/  I2FP.F32.U32 R61, UR5 ;  /* 0x00000005003d7c45 */ /* 0x000fc80008201000 */
[----:B------:R-:W0:Y:S01]  /*05b0*/  FCHK P0, R61, 255 ;  /* 0x437f00003d007902 */ /* 0x000e220000000000 */
[----:B------:R-:W-:-:S04]  /*05c0*/  FFMA R3, R26, R61, RZ ;  /* 0x0000003d1a037223 */ /* 0x000fc800000000ff */
[----:B------:R-:W-:-:S04]  /*05d0*/  FFMA R4, R3, -255, R61 ;  /* 0xc37f000003047823 */ /* 0x000fc8000000003d */
[----:B------:R-:W-:Y:S01]  /*05e0*/  FFMA R26, R26, R4, R3 ;  /* 0x000000041a1a7223 */ /* 0x000fe20000000003 */
[----:B0-----:R-:W-:Y:S06]  /*05f0*/  @!P0 BRA `(.L_x_1) ;  /* 0x0000000000108947 */ /* 0x001fec0003800000 */
[----:B------:R-:W-:Y:S01]  /*0600*/  HFMA2 R62, -RZ, RZ, 3.748046875, 0 ;  /* 0x437f0000ff3e7431 */ /* 0x000fe200000001ff */
[----:B------:R-:W-:-:S07]  /*0610*/  MOV R46, 0x630 ;  /* 0x00000630002e7802 */ /* 0x000fce0000000f00 */
[----:B------:R-:W-:Y:S05]  /*0620*/  CALL.REL.NOINC `($__internal_1_$__cuda_sm3x_div_rn_noftz_f32_slowpath) ;  /* 0x0000053400887944 */ /* 0x000fea0003c00000 */
[----:B------:R-:W-:-:S07]  /*0630*/  MOV R26, R44 ;  /* 0x0000002c001a7202 */ /* 0x000fce0000000f00 */
.L_x_1:
[----:B------:R-:W0:Y:S01]  /*0640*/  LDCU UR5, c[0x3][UR11+0xc] ;  /* 0x00c001800b0577ac */ /* 0x000e220008000800 */
[----:B------:R-:W-:Y:S01]  /*0650*/  HFMA2 R21, -RZ, RZ, 0.9375, -7.688999176025390625e-06 ;  /* 0x3b808081ff157431 */ /* 0x000fe200000001ff */
        /* <DEDUP_REMOVED lines=12> */
[----:B------:R-:W-:Y:S02]  /*0720*/  MOV R62, 0x437f0000 ;  /* 0x437f0000003e7802 */ /* 0x000fe40000000f00 */
[----:B------:R-:W-:-:S07]  /*0730*/  MOV R46, 0x750 ;  /* 0x00000750002e7802 */ /* 0x000fce0000000f00 */
[----:B------:R-:W-:Y:S05]  /*0740*/  CALL.REL.NOINC `($__internal_1_$__cuda_sm3x_div_rn_noftz_f32_slowpath) ;  /* 0x0000053400407944 */ /* 0x000fea0003c00000 */
[----:B------:R-:W-:-:S07]  /*0750*/  MOV R21, R44 ;  /* 0x0000002c00157202 */ /* 0x000fce0000000f00 */
.L_x_2:
        /* <DEDUP_REMOVED lines=18> */
.L_x_3:
[----:B------:R-:W-:-:S05]  /*0880*/  UMOV UR7, URZ ;  /* 0x000000ff00077c82 */ /* 0x000fca0008000000 */
.L_x_455:
[----:B------:R-:W-:Y:S01]  /*0890*/  IMAD.MOV.U32 R3, RZ, RZ, -0x2 ;  /* 0xfffffffeff037424 */ /* 0x000fe200078e00ff */
[----:B01-3--:R-:W-:-:S04]  /*08a0*/  MOV R4, UR7 ;  /* 0x0000000700047c02 */ /* 0x00bfc80008000f00 */
[----:B------:R-:W-:-:S04]  /*08b0*/  VIADDMNMX.U32 R3, R3, R4, 0x2, PT ;  /* 0x0000000203037446 */ /* 0x000fc80003800004 */
[----:B------:R-:W-:-:S04]  /*08c0*/  SHF.L.U32 R3, R3, 0x2, RZ ;  /* 0x0000000203037819 */ /* 0x000fc800000006ff */
[----:B------:R-:W0:Y:S02]  /*08d0*/  LDC R4, c[0x2][R3] ;  /* 0x0080000003047b82 */ /* 0x000e240000000800 */
[----:B0-----:R-:W-:-:S04]  /*08e0*/  SHF.R.S32.HI R5, RZ, 0x1f, R4 ;  /* 0x0000001fff057819 */ /* 0x001fc80000011404 */
.L_x_592:
[----:B-----5:R-:W-:Y:S05]  /*08f0*/  BRX R4 -0x900                                                            (*"BRANCH_TARGETS .L_x_593,.L_x_594,.L_x_595"*) ;  /* 0xfffffff404c07949 */ /* 0x020fea000383ffff */
.L_x_595:
[----:B------:R-:W-:-:S09]  /*0900*/  UISETP.NE.AND UP0, UPT, UR7, 0x1, UPT ;  /* 0x000000010700788c */ /* 0x000fd2000bf05270 */
[----:B------:R-:W-:Y:S05]  /*0910*/  BRA.U UP0, `(.L_x_4) ;  /* 0x0000000d006c7547 */ /* 0x000fea000b800000 */
[----:B------:R-:W2:Y:S04]  /*0920*/  LDL.128 R32, [R1+0x260] ;  /* 0x0002600001207983 */ /* 0x000ea80000100c00 */
[----:B------:R-:W3:Y:S04]  /*0930*/  LDL.128 R12, [R1+0x270] ;  /* 0x00027000010c7983 */ /* 0x000ee80000100c00 */
[----:B------:R-:W4:Y:S04]  /*0940*/  LDL.128 R8, [R1+0x280] ;  /* 0x0002800001087983 */ /* 0x000f280000100c00 */
[----:B------:R-:W5:Y:S01]  /*0950*/  LDL.128 R4, [R1+0x290] ;  /* 0x0002900001047983 */ /* 0x000f620000100c00 */
[----:B--2---:R-:W-:-:S02]  /*0960*/  PRMT R18, R35, 0x7773, RZ ;  /* 0x0000777323127816 */ /* 0x004fc400000000ff */
[C---:B------:R-:W-:Y:S02]  /*0970*/  PRMT R22, R34.reuse, 0x7770, RZ ;  /* 0x0000777022167816 */ /* 0x040fe400000000ff */
[----:B------:R-:W-:Y:S01]  /*0980*/  PRMT R24, R34, 0x7773, RZ ;  /* 0x0000777322187816 */ /* 0x000fe200000000ff */
[----:B------:R0:W-:Y:S01]  /*0990*/  STL.U8 [R1+0x26c], R18 ;  /* 0x00026c1201007387 */ /* 0x0001e20000100000 */
[----:B------:R-:W-:Y:S02]  /*09a0*/  PRMT R30, R33, 0x7773, RZ ;  /* 0x00007773211e7816 */ /* 0x000fe400000000ff */
[----:B------:R-:W-:Y:S01]  /*09b0*/  PRMT R16, R35, 0x7770, RZ ;  /* 0x0000777023107816 */ /* 0x000fe200000000ff */
[----:B------:R4:W-:Y:S01]  /*09c0*/  STL.U8 [R1+0x268], R24 ;  /* 0x0002681801007387 */ /* 0x0009e20000100000 */
[----:B------:R-:W-:Y:S02]  /*09d0*/  PRMT R34, R32, 0x7770, RZ ;  /* 0x0000777020227816 */ /* 0x000fe400000000ff */
[----:B---3--:R-:W-:Y:S01]  /*09e0*/  PRMT R40, R14, 0x7770, RZ ;  /* 0x000077700e287816 */ /* 0x008fe200000000ff */
[----:B------:R1:W-:Y:S01]  /*09f0*/  STL.U8 [R1+0x26b], R22 ;  /* 0x00026b1601007387 */ /* 0x0003e20000100000 */
[----:B------:R-:W-:-:S02]  /*0a00*/  PRMT R28, R33, 0x7770, RZ ;  /* 0x00007770211c7816 */ /* 0x000fc400000000ff */
[----:B0-----:R-:W-:Y:S01]  /*0a10*/  PRMT R18, R13, 0x7773, RZ ;  /* 0x000077730d127816 */ /* 0x001fe200000000ff */
[----:B------:R0:W-:Y:S01]  /*0a20*/  STL.U8 [R1+0x264], R30 ;  /* 0x0002641e01007387 */ /* 0x0001e20000100000 */
[----:B------:R-:W-:Y:S02]  /*0a30*/  PRMT R32, R32, 0x7773, RZ ;  /* 0x0000777320207816 */ /* 0x000fe400000000ff */
[----:B----4-:R-:W-:Y:S01]  /*0a40*/  PRMT R24, R11, 0x7770, RZ ;  /* 0x000077700b187816 */ /* 0x010fe200000000ff */
[----:B------:R2:W-:Y:S01]  /*0a50*/  STL.U8 [R1+0x26f], R16 ;  /* 0x00026f1001007387 */ /* 0x0005e20000100000 */
[----:B------:R-:W-:Y:S02]  /*0a60*/  PRMT R14, R14, 0x7773, RZ ;  /* 0x000077730e0e7816 */ /* 0x000fe400000000ff */
[C---:B-1----:R-:W-:Y:S01]  /*0a70*/  PRMT R22, R12.reuse, 0x7770, RZ ;  /* 0x000077700c167816 */ /* 0x042fe200000000ff */
[----:B------:R1:W-:Y:S01]  /*0a80*/  STL.U8 [R1+0x263], R34 ;  /* 0x0002632201007387 */ /* 0x0003e20000100000 */
[----:B------:R-:W-:-:S02]  /*0a90*/  PRMT R12, R12, 0x7773, RZ ;  /* 0x000077730c0c7816 */ /* 0x000fc400000000ff */
[C---:B0-----:R-:W-:Y:S01]  /*0aa0*/  PRMT R30, R10.reuse, 0x7770, RZ ;  /* 0x000077700a1e7816 */ /* 0x041fe200000000ff */
[----:B------:R5:W-:Y:S01]  /*0ab0*/  STL.U8 [R1+0x274], R18 ;  /* 0x0002741201007387 */ /* 0x000be20000100000 */
[----:B------:R-:W-:Y:S02]  /*0ac0*/  PRMT R10, R10, 0x7773, RZ ;  /* 0x000077730a0a7816 */ /* 0x000fe400000000ff */
[----:B--2---:R-:W-:Y:S01]  /*0ad0*/  PRMT R16, R13, 0x7770, RZ ;  /* 0x000077700d107816 */ /* 0x004fe200000000ff */
[----:B------:R0:W-:Y:S01]  /*0ae0*/  STL.U8 [R1+0x28f], R24 ;  /* 0x00028f1801007387 */ /* 0x0001e20000100000 */
[C---:B------:R-:W-:Y:S02]  /*0af0*/  PRMT R36, R15.reuse, 0x7770, RZ ;  /* 0x000077700f247816 */ /* 0x040fe400000000ff */
[----:B-1----:R-:W-:Y:S01]  /*0b00*/  PRMT R34, R8, 0x7770, RZ ;  /* 0x0000777008227816 */ /* 0x002fe200000000ff */
[----:B------:R1:W-:Y:S01]  /*0b10*/  STL.U8 [R1+0x267], R28 ;  /* 0x0002671c01007387 */ /* 0x0003e20000100000 */
[----:B------:R-:W-:-:S02]  /*0b20*/  PRMT R38, R15, 0x7773, RZ ;  /* 0x000077730f267816 */ /* 0x000fc400000000ff */
[----:B-----5:R-:W-:Y:S01]  /*0b30*/  PRMT R18, R6, 0x7770, RZ ;  /* 0x0000777006127816 */ /* 0x020fe200000000ff */
[----:B------:R2:W-:Y:S01]  /*0b40*/  STL.U8 [R1+0x260], R32 ;  /* 0x0002602001007387 */ /* 0x0005e20000100000 */
[----:B------:R-:W-:Y:S02]  /*0b50*/  PRMT R8, R8, 0x7773, RZ ;  /* 0x0000777308087816 */ /* 0x000fe400000000ff */
[----:B0-----:R-:W-:Y:S01]  /*0b60*/  PRMT R24, R4, 0x7770, RZ ;  /* 0x0000777004187816 */ /* 0x001fe200000000ff */
[----:B------:R0:W-:Y:S01]  /*0b70*/  STL.U8 [R1+0x278], R14 ;  /* 0x0002780e01007387 */ /* 0x0001e20000100000 */
[----:B------:R-:W-:Y:S02]  /*0b80*/  PRMT R6, R6, 0x7773, RZ ;  /* 0x0000777306067816 */ /* 0x000fe400000000ff */
[----:B-1----:R-:W-:Y:S01]  /*0b90*/  PRMT R28, R11, 0x7773, RZ ;  /* 0x000077730b1c7816 */ /* 0x002fe200000000ff */
[----:B------:R1:W-:Y:S01]  /*0ba0*/  STL.U8 [R1+0x277], R16 ;  /* 0x0002771001007387 */ /* 0x0003e20000100000 */
[----:B------:R-:W-:-:S02]  /*0bb0*/  PRMT R4, R4, 0x7773, RZ ;  /* 0x0000777304047816 */ /* 0x000fc400000000ff */
[C---:B--2---:R-:W-:Y:S01]  /*0bc0*/  PRMT R32, R9.reuse, 0x7770, RZ ;  /* 0x0000777009207816 */ /* 0x044fe200000000ff */
[----:B------:R2:W-:Y:S01]  /*0bd0*/  STL.U8 [R1+0x270], R12 ;  /* 0x0002700c01007387 */ /* 0x0005e20000100000 */
[----:B0-----:R-:W-:-:S03]  /*0be0*/  PRMT R14, R9, 0x7773, RZ ;  /* 0x00007773090e7816 */ /* 0x001fc600000000ff */
[----:B------:R0:W-:Y:S01]  /*0bf0*/  STL.U8 [R1+0x273], R22 ;  /* 0x0002731601007387 */ /* 0x0001e20000100000 */
[----:B-1----:R-:W-:-:S03]  /*0c00*/  PRMT R16, R7, 0x7773, RZ ;  /* 0x0000777307107816 */ /* 0x002fc600000000ff */
[----:B------:R1:W-:Y:S01]  /*0c10*/  STL.U8 [R1+0x288], R10 ;  /* 0x0002880a01007387 */ /* 0x0003e20000100000 */
[----:B--2---:R-:W-:-:S03]  /*0c20*/  PRMT R12, R7, 0x7770, RZ ;  /* 0x00007770070c7816 */ /* 0x004fc600000000ff */
[----:B------:R2:W-:Y:S01]  /*0c30*/  STL.U8 [R1+0x27c], R38 ;  /* 0x00027c2601007387 */ /* 0x0005e20000100000 */
[----:B0-----:R-:W-:-:S03]  /*0c40*/  PRMT R22, R5, 0x7770, RZ ;  /* 0x0000777005167816 */ /* 0x001fc600000000ff */
[----:B------:R2:W-:Y:S01]  /*0c50*/  STL.U8 [R1+0x27f], R36 ;  /* 0x00027f2401007387 */ /* 0x0005e20000100000 */
[----:B-1----:R-:W-:-:S03]  /*0c60*/  PRMT R10, R5, 0x7773, RZ ;  /* 0x00007773050a7816 */ /* 0x002fc600000000ff */
[----:B------:R2:W-:Y:S04]  /*0c70*/  STL.U8 [R1+0x27b], R40 ;  /* 0x00027b2801007387 */ /* 0x0005e80000100000 */
        /* <DEDUP_REMOVED lines=13> */
[----:B------:R2:W-:Y:S01]  /*0d50*/  STL.U8 [R1+0x293], R24 ;  /* 0x0002931801007387 */ /* 0x0005e20000100000 */
[----:B------:R-:W-:Y:S05]  /*0d60*/  BRA `(.L_x_4) ;  /* 0x0000000800587947 */ /* 0x000fea0003800000 */
.L_x_593:
[----:B------:R-:W2:Y:S04]  /*0d70*/  LDL.128 R12, [R1+0x270] ;  /* 0x00027000010c7983 */ /* 0x000ea80000100c00 */
[----:B------:R-:W3:Y:S04]  /*0d80*/  LDL.U8 R22, [R1+0x263] ;  /* 0x0002630001167983 */ /* 0x000ee80000100000 */
[----:B------:R-:W4:Y:S04]  /*0d90*/  LDL.U8 R18, [R1+0x261] ;  /* 0x0002610001127983 */ /* 0x000f280000100000 */
[----:B------:R-:W5:Y:S04]  /*0da0*/  LDL.128 R8, [R1+0x280] ;  /* 0x0002800001087983 */ /* 0x000f680000100c00 */
[----:B------:R-:W4:Y:S04]  /*0db0*/  LDL.128 R4, [R1+0x290] ;  /* 0x0002900001047983 */ /* 0x000f280000100c00 */
[----:B------:R-:W4:Y:S04]  /*0dc0*/  LDL.64 R16, [R1+0x268] ;  /* 0x0002680001107983 */ /* 0x000f280000100a00 */
[----:B------:R-:W4:Y:S01]  /*0dd0*/  LDL R3, [R1+0x264] ;  /* 0x0002640001037983 */ /* 0x000f220000100800 */
[----:B--2---:R-:W-:-:S02]  /*0de0*/  PRMT R30, R14, 0x7771, RZ ;  /* 0x000077710e1e7816 */ /* 0x004fc400000000ff */
[----:B------:R-:W-:Y:S02]  /*0df0*/  PRMT R36, R12, 0x7771, RZ ;  /* 0x000077710c247816 */ /* 0x000fe400000000ff */
[----:B------:R-:W-:Y:S02]  /*0e00*/  PRMT R28, R15, 0x7773, RZ ;  /* 0x000077730f1c7816 */ /* 0x000fe400000000ff */
[----:B------:R-:W-:Y:S02]  /*0e10*/  PRMT R14, R14, 0x7773, RZ ;  /* 0x000077730e0e7816 */ /* 0x000fe400000000ff */
[C---:B------:R-:W-:Y:S02]  /*0e20*/  PRMT R32, R13.reuse, 0x7771, RZ ;  /* 0x000077710d207816 */ /* 0x040fe400000000ff */
[----:B------:R-:W-:Y:S01]  /*0e30*/  PRMT R12, R12, 0x7773, RZ ;  /* 0x000077730c0c7816 */ /* 0x000fe200000000ff */
[----:B------:R0:W-:Y:S01]  /*0e40*/  STL.U8 [R1+0x27d], R28 ;  /* 0x00027d1c01007387 */ /* 0x0001e20000100000 */
[----:B------:R-:W-:-:S02]  /*0e50*/  PRMT R34, R13, 0x7773, RZ ;  /* 0x000077730d227816 */ /* 0x000fc400000000ff */
[----:B-----5:R-:W-:Y:S01]  /*0e60*/  PRMT R38, R10, 0x7771, RZ ;  /* 0x000077710a267816 */ /* 0x020fe200000000ff */
[----:B------:R1:W-:Y:S01]  /*0e70*/  STL.U8 [R1+0x279], R14 ;  /* 0x0002790e01007387 */ /* 0x0003e20000100000 */
[----:B------:R-:W-:-:S03]  /*0e80*/  PRMT R24, R15, 0x7771, RZ ;  /* 0x000077710f187816 */ /* 0x000fc600000000ff */
[----:B------:R4:W-:Y:S01]  /*0e90*/  STL.U8 [R1+0x277], R32 ;  /* 0x0002772001007387 */ /* 0x0009e20000100000 */
[----:B------:R-:W-:Y:S02]  /*0ea0*/  PRMT R10, R10, 0x7773, RZ ;  /* 0x000077730a0a7816 */ /* 0x000fe400000000ff */
[C---:B0-----:R-:W-:Y:S01]  /*0eb0*/  PRMT R28, R8.reuse, 0x7771, RZ ;  /* 0x00007771081c7816 */ /* 0x041fe200000000ff */
[----:B------:R0:W-:Y:S01]  /*0ec0*/  STL.U8 [R1+0x271], R12 ;  /* 0x0002710c01007387 */ /* 0x0001e20000100000 */
[----:B------:R-:W-:Y:S02]  /*0ed0*/  PRMT R8, R8, 0x7773, RZ ;  /* 0x0000777308087816 */ /* 0x000fe400000000ff */
[----:B-1----:R-:W-:Y:S01]  /*0ee0*/  PRMT R14, R9, 0x7773, RZ ;  /* 0x00007773090e7816 */ /* 0x002fe200000000ff */
[----:B---3--:R1:W-:Y:S01]  /*0ef0*/  STL.U8 [R1+0x261], R22 ;  /* 0x0002611601007387 */ /* 0x0083e20000100000 */
[----:B----4-:R-:W-:-:S03]  /*0f00*/  PRMT R32, R6, 0x7771, RZ ;  /* 0x0000777106207816 */ /* 0x010fc600000000ff */
[----:B------:R2:W-:Y:S01]  /*0f10*/  STL.U8 [R1+0x263], R18 ;  /* 0x0002631201007387 */ /* 0x0005e20000100000 */
[----:B------:R-:W-:Y:S02]  /*0f20*/  PRMT R6, R6, 0x7773, RZ ;  /* 0x0000777306067816 */ /* 0x000fe400000000ff */
[----:B0-----:R-:W-:Y:S02]  /*0f30*/  PRMT R12, R7, 0x7773, RZ ;  /* 0x00007773070c7816 */ /* 0x001fe400000000ff */
[C---:B-1----:R-:W-:Y:S02]  /*0f40*/  PRMT R22, R11.reuse, 0x7773, RZ ;  /* 0x000077730b167816 */ /* 0x042fe400000000ff */
[----:B--2---:R-:W-:Y:S01]  /*0f50*/  PRMT R18, R11, 0x7771, RZ ;  /* 0x000077710b127816 */ /* 0x004fe200000000ff */
[----:B------:R0:W-:Y:S04]  /*0f60*/  STL.U8 [R1+0x275], R34 ;  /* 0x0002752201007387 */ /* 0x0001e80000100000 */
[----:B------:R1:W-:Y:S04]  /*0f70*/  STL.U8 [R1+0x285], R14 ;  /* 0x0002850e01007387 */ /* 0x0003e80000100000 */
[----:B------:R2:W-:Y:S01]  /*0f80*/  STL.U8 [R1+0x29d], R12 ;  /* 0x00029d0c01007387 */ /* 0x0005e20000100000 */
[----:B0-----:R-:W-:-:S03]  /*0f90*/  PRMT R34, R4, 0x7771, RZ ;  /* 0x0000777104227816 */ /* 0x001fc600000000ff */
[----:B------:R0:W-:Y:S01]  /*0fa0*/  STL.U8 [R1+0x27f], R24 ;  /* 0x00027f1801007387 */ /* 0x0001e20000100000 */
[----:B-1----:R-:W-:-:S03]  /*0fb0*/  PRMT R14, R4, 0x7773, RZ ;  /* 0x00007773040e7816 */ /* 0x002fc600000000ff */
[----:B------:R1:W-:Y:S01]  /*0fc0*/  STL.U8 [R1+0x27b], R30 ;  /* 0x00027b1e01007387 */ /* 0x0003e20000100000 */
[----:B------:R-:W-:Y:S02]  /*0fd0*/  PRMT R4, R3, 0x7771, RZ ;  /* 0x0000777103047816 */ /* 0x000fe400000000ff */
[C---:B--2---:R-:W-:Y:S01]  /*0fe0*/  PRMT R12, R16.reuse, 0x7773, RZ ;  /* 0x00007773100c7816 */ /* 0x044fe200000000ff */
[----:B------:R2:W-:Y:S01]  /*0ff0*/  STL.U8 [R1+0x28d], R22 ;  /* 0x00028d1601007387 */ /* 0x0005e20000100000 */
[----:B------:R-:W-:Y:S02]  /*1000*/  PRMT R16, R16, 0x7771, RZ ;  /* 0x0000777110107816 */ /* 0x000fe400000000ff */
[----:B0-----:R-:W-:Y:S01]  /*1010*/  PRMT R24, R9, 0x7771, RZ ;  /* 0x0000777109187816 */ /* 0x001fe200000000ff */
[----:B------:R0:W-:Y:S01]  /*1020*/  STL.U8 [R1+0x28f], R18 ;  /* 0x00028f1201007387 */ /* 0x0001e20000100000 */
[----:B-1----:R-:W-:-:S03]  /*1030*/  PRMT R30, R7, 0x7771, RZ ;  /* 0x00007771071e7816 */ /* 0x002fc600000000ff */
[----:B------:R1:W-:Y:S01]  /*1040*/  STL.U8 [R1+0x289], R10 ;  /* 0x0002890a01007387 */ /* 0x0003e20000100000 */
[----:B--2---:R-:W-:-:S03]  /*1050*/  PRMT R22, R5, 0x7773, RZ ;  /* 0x0000777305167816 */ /* 0x004fc600000000ff */
[----:B------:R2:W-:Y:S01]  /*1060*/  STL.U8 [R1+0x281], R8 ;  /* 0x0002810801007387 */ /* 0x0005e20000100000 */
[----:B0-----:R-:W-:-:S03]  /*1070*/  PRMT R18, R5, 0x7771, RZ ;  /* 0x0000777105127816 */ /* 0x001fc600000000ff */
[----:B------:R0:W-:Y:S01]  /*1080*/  STL.U8 [R1+0x299], R6 ;  /* 0x0002990601007387 */ /* 0x0001e20000100000 */
[C---:B-1----:R-:W-:Y:S02]  /*1090*/  PRMT R10, R17.reuse, 0x7773, RZ ;  /* 0x00007773110a7816 */ /* 0x042fe400000000ff */
[----:B--2---:R-:W-:Y:S02]  /*10a0*/  PRMT R8, R17, 0x7771, RZ ;  /* 0x0000777111087816 */ /* 0x004fe400000000ff */
[----:B0-----:R-:W-:Y:S01]  /*10b0*/  PRMT R6, R3, 0x7773, RZ ;  /* 0x0000777303067816 */ /* 0x001fe200000000ff */
        /* <DEDUP_REMOVED lines=17> */
.L_x_594:
[----:B------:R-:W2:Y:S04]  /*11d0*/  LDL.U16 R4, [R1+0x262] ;  /* 0x0002620001047983 */ /* 0x000ea80000100400 */
[----:B------:R-:W3:Y:S04]  /*11e0*/  LDL.U16 R9, [R1+0x26e] ;  /* 0x00026e0001097983 */ /* 0x000ee80000100400 */
[----:B------:R-:W4:Y:S04]  /*11f0*/  LDL.U16 R11, [R1+0x272] ;  /* 0x00027200010b7983 */ /* 0x000f280000100400 */
[----:B------:R-:W5:Y:S04]  /*1200*/  LDL.U16 R6, [R1+0x266] ;  /* 0x0002660001067983 */ /* 0x000f680000100400 */
        /* <DEDUP_REMOVED lines=11> */
[----:B------:R-:W5:Y:S01]  /*12c0*/  LDL.U16 R30, [R1+0x29e] ;  /* 0x00029e00011e7983 */ /* 0x000f620000100400 */
[----:B--2---:R-:W-:-:S02]  /*12d0*/  PRMT R3, R4, 0x7770, RZ ;  /* 0x0000777004037816 */ /* 0x004fc400000000ff */
[----:B------:R-:W-:Y:S02]  /*12e0*/  PRMT R4, R4, 0x7771, RZ ;  /* 0x0000777104047816 */ /* 0x000fe400000000ff */
[----:B---3--:R-:W-:Y:S02]  /*12f0*/  PRMT R16, R9, 0x7771, RZ ;  /* 0x0000777109107816 */ /* 0x008fe400000000ff */
[----:B------:R-:W-:Y:S02]  /*1300*/  PRMT R10, R3, 0x7604, R4 ;  /* 0x00007604030a7816 */ /* 0x000fe40000000004 */
[----:B------:R-:W-:Y:S02]  /*1310*/  PRMT R3, R9, 0x7770, RZ ;  /* 0x0000777009037816 */ /* 0x000fe400000000ff */
[----:B----4-:R-:W-:Y:S02]  /*1320*/  PRMT R4, R11, 0x7771, RZ ;  /* 0x000077710b047816 */ /* 0x010fe400000000ff */
[----:B------:R-:W-:-:S02]  /*1330*/  PRMT R16, R3, 0x7604, R16 ;  /* 0x0000760403107816 */ /* 0x000fc40000000010 */
[----:B------:R-:W-:Y:S01]  /*1340*/  PRMT R3, R11, 0x7770, RZ ;  /* 0x000077700b037816 */ /* 0x000fe200000000ff */
[----:B------:R0:W-:Y:S01]  /*1350*/  STL.U16 [R1+0x262], R10 ;  /* 0x0002620a01007387 */ /* 0x0001e20000100400 */
[----:B-----5:R-:W-:Y:S02]  /*1360*/  PRMT R5, R6, 0x7770, RZ ;  /* 0x0000777006057816 */ /* 0x020fe400000000ff */
[----:B------:R-:W-:Y:S02]  /*1370*/  PRMT R7, R8, 0x7770, RZ ;  /* 0x0000777008077816 */ /* 0x000fe400000000ff */
[----:B------:R-:W-:Y:S02]  /*1380*/  PRMT R6, R6, 0x7771, RZ ;  /* 0x0000777106067816 */ /* 0x000fe400000000ff */
[----:B------:R-:W-:Y:S02]  /*1390*/  PRMT R8, R8, 0x7771, RZ ;  /* 0x0000777108087816 */ /* 0x000fe400000000ff */
[----:B0-----:R-:W-:-:S02]  /*13a0*/  PRMT R10, R3, 0x7604, R4 ;  /* 0x00007604030a7816 */ /* 0x001fc40000000004 */
[C---:B------:R-:W-:Y:S02]  /*13b0*/  PRMT R3, R17.reuse, 0x7770, RZ ;  /* 0x0000777011037816 */ /* 0x040fe400000000ff */
[----:B------:R-:W-:Y:S02]  /*13c0*/  PRMT R4, R17, 0x7771, RZ ;  /* 0x0000777111047816 */ /* 0x000fe400000000ff */
[----:B------:R-:W-:Y:S02]  /*13d0*/  PRMT R12, R5, 0x7604, R6 ;  /* 0x00007604050c7816 */ /* 0x000fe40000000006 */
[----:B------:R-:W-:Y:S02]  /*13e0*/  PRMT R14, R7, 0x7604, R8 ;  /* 0x00007604070e7816 */ /* 0x000fe40000000008 */
[C---:B------:R-:W-:Y:S02]  /*13f0*/  PRMT R5, R13.reuse, 0x7770, RZ ;  /* 0x000077700d057816 */ /* 0x040fe400000000ff */
[----:B------:R-:W-:-:S02]  /*1400*/  PRMT R6, R13, 0x7771, RZ ;  /* 0x000077710d067816 */ /* 0x000fc400000000ff */
[C---:B------:R-:W-:Y:S02]  /*1410*/  PRMT R7, R15.reuse, 0x7770, RZ ;  /* 0x000077700f077816 */ /* 0x040fe400000000ff */
[----:B------:R-:W-:Y:S02]  /*1420*/  PRMT R8, R15, 0x7771, RZ ;  /* 0x000077710f087816 */ /* 0x000fe400000000ff */
[----:B------:R-:W-:Y:S02]  /*1430*/  PRMT R18, R3, 0x7604, R4 ;  /* 0x0000760403127816 */ /* 0x000fe40000000004 */
[C---:B------:R-:W-:Y:S02]  /*1440*/  PRMT R3, R19.reuse, 0x7770, RZ ;  /* 0x0000777013037816 */ /* 0x040fe400000000ff */
[----:B------:R-:W-:Y:S01]  /*1450*/  PRMT R4, R19, 0x7771, RZ ;  /* 0x0000777113047816 */ /* 0x000fe200000000ff */
[----:B------:R0:W-:Y:S04]  /*1460*/  STL.U16 [R1+0x266], R12 ;  /* 0x0002660c01007387 */ /* 0x0001e80000100400 */
[----:B------:R1:W-:Y:S04]  /*1470*/  STL.U16 [R1+0x26a], R14 ;  /* 0x00026a0e01007387 */ /* 0x0003e80000100400 */
[----:B------:R2:W-:Y:S01]  /*1480*/  STL.U16 [R1+0x272], R10 ;  /* 0x0002720a01007387 */ /* 0x0005e20000100400 */
[----:B0-----:R-:W-:-:S02]  /*1490*/  PRMT R12, R5, 0x7604, R6 ;  /* 0x00007604050c7816 */ /* 0x001fc40000000006 */
[C---:B------:R-:W-:Y:S02]  /*14a0*/  PRMT R5, R22.reuse, 0x7770, RZ ;  /* 0x0000777016057816 */ /* 0x040fe400000000ff */
[----:B-1----:R-:W-:Y:S02]  /*14b0*/  PRMT R14, R7, 0x7604, R8 ;  /* 0x00007604070e7816 */ /* 0x002fe40000000008 */
[----:B------:R-:W-:Y:S02]  /*14c0*/  PRMT R6, R22, 0x7771, RZ ;  /* 0x0000777116067816 */ /* 0x000fe400000000ff */
[----:B--2---:R-:W-:Y:S02]  /*14d0*/  PRMT R10, R3, 0x7604, R4 ;  /* 0x00007604030a7816 */ /* 0x004fe40000000004 */
[C---:B------:R-:W-:Y:S02]  /*14e0*/  PRMT R7, R23.reuse, 0x7770, RZ ;  /* 0x0000777017077816 */ /* 0x040fe400000000ff */
[----:B------:R-:W-:-:S02]  /*14f0*/  PRMT R8, R23, 0x7771, RZ ;  /* 0x0000777117087816 */ /* 0x000fc400000000ff */
[C---:B------:R-:W-:Y:S02]  /*1500*/  PRMT R3, R24.reuse, 0x7770, RZ ;  /* 0x0000777018037816 */ /* 0x040fe400000000ff */
[----:B------:R-:W-:Y:S01]  /*1510*/  PRMT R4, R24, 0x7771, RZ ;  /* 0x0000777118047816 */ /* 0x000fe200000000ff */
[----:B------:R0:W-:Y:S01]  /*1520*/  STL.U16 [R1+0x26e], R16 ;  /* 0x00026e1001007387 */ /* 0x0001e20000100400 */
[----:B------:R-:W-:-:S03]  /*1530*/  PRMT R9, R30, 0x7770, RZ ;  /* 0x000077701e097816 */ /* 0x000fc600000000ff */
[----:B------:R1:W-:Y:S04]  /*1540*/  STL.U16 [R1+0x276], R12 ;  /* 0x0002760c01007387 */ /* 0x0003e80000100400 */
[----:B------:R2:W-:Y:S01]  /*1550*/  STL.U16 [R1+0x27a], R14 ;  /* 0x00027a0e01007387 */ /* 0x0005e20000100400 */
[----:B0-----:R-:W-:-:S03]  /*1560*/  PRMT R16, R3, 0x7604, R4 ;  /* 0x0000760403107816 */ /* 0x001fc60000000004 */
[----:B------:R0:W-:Y:S01]  /*1570*/  STL.U16 [R1+0x282], R10 ;  /* 0x0002820a01007387 */ /* 0x0001e20000100400 */
[----:B------:R-:W-:Y:S02]  /*1580*/  PRMT R3, R25, 0x7770, RZ ;  /* 0x0000777019037816 */ /* 0x000fe400000000ff */
[----:B-1----:R-:W-:Y:S02]  /*1590*/  PRMT R12, R5, 0x7604, R6 ;  /* 0x00007604050c7816 */ /* 0x002fe40000000006 */
[----:B------:R-:W-:Y:S02]  /*15a0*/  PRMT R4, R25, 0x7771, RZ ;  /* 0x0000777119047816 */ /* 0x000fe400000000ff */
[----:B--2---:R-:W-:Y:S02]  /*15b0*/  PRMT R14, R7, 0x7604, R8 ;  /* 0x00007604070e7816 */ /* 0x004fe40000000008 */
[C---:B------:R-:W-:Y:S02]  /*15c0*/  PRMT R5, R28.reuse, 0x7770, RZ ;  /* 0x000077701c057816 */ /* 0x040fe400000000ff */
[----:B------:R-:W-:-:S02]  /*15d0*/  PRMT R6, R28, 0x7771, RZ ;  /* 0x000077711c067816 */ /* 0x000fc400000000ff */
[C---:B------:R-:W-:Y:S02]  /*15e0*/  PRMT R7, R29.reuse, 0x7770, RZ ;  /* 0x000077701d077816 */ /* 0x040fe400000000ff */
[----:B------:R-:W-:Y:S02]  /*15f0*/  PRMT R8, R29, 0x7771, RZ ;  /* 0x000077711d087816 */ /* 0x000fe400000000ff */
[----:B0-----:R-:W-:Y:S02]  /*1600*/  PRMT R10, R30, 0x7771, RZ ;  /* 0x000077711e0a7816 */ /* 0x001fe400000000ff */
[----:B------:R-:W-:Y:S02]  /*1610*/  PRMT R4, R3, 0x7604, R4 ;  /* 0x0000760403047816 */ /* 0x000fe40000000004 */
[----:B------:R-:W-:Y:S02]  /*1620*/  PRMT R6, R5, 0x7604, R6 ;  /* 0x0000760405067816 */ /* 0x000fe40000000006 */
[----:B------:R-:W-:-:S02]  /*1630*/  PRMT R8, R7, 0x7604, R8 ;  /* 0x0000760407087816 */ /* 0x000fc40000000008 */
[----:B------:R-:W-:Y:S01]  /*1640*/  PRMT R10, R9, 0x7604, R10 ;  /* 0x00007604090a7816 */ /* 0x000fe2000000000a */
[----:B------:R1:W-:Y:S04]  /*1650*/  STL.U16 [R1+0x27e], R18 ;  /* 0x00027e1201007387 */ /* 0x0003e80000100400 */
[----:B------:R1:W-:Y:S04]  /*1660*/  STL.U16 [R1+0x286], R12 ;  /* 0x0002860c01007387 */ /* 0x0003e80000100400 */
[----:B------:R1:W-:Y:S04]  /*1670*/  STL.U16 [R1+0x28a], R14 ;  /* 0x00028a0e01007387 */ /* 0x0003e80000100400 */
[----:B------:R1:W-:Y:S04]  /*1680*/  STL.U16 [R1+0x28e], R16 ;  /* 0x00028e1001007387 */ /* 0x0003e80000100400 */
[----:B------:R1:W-:Y:S04]  /*1690*/  STL.U16 [R1+0x292], R4 ;  /* 0x0002920401007387 */ /* 0x0003e80000100400 */
[----:B------:R1:W-:Y:S04]  /*16a0*/  STL.U16 [R1+0x296], R6 ;  /* 0x0002960601007387 */ /* 0x0003e80000100400 */
[----:B------:R1:W-:Y:S04]  /*16b0*/  STL.U16 [R1+0x29a], R8 ;  /* 0x00029a0801007387 */ /* 0x0003e80000100400 */
[----:B------:R1:W-:Y:S02]  /*16c0*/  STL.U16 [R1+0x29e], R10 ;  /* 0x00029e0a01007387 */ /* 0x0003e40000100400 */
.L_x_4:
[----:B------:R-:W-:-:S05]  /*16d0*/  UMOV UR6, URZ ;  /* 0x000000ff00067c82 */ /* 0x000fca0008000000 */
.L_x_453:
[----:B--2345:R-:W-:-:S05]  /*16e0*/  UMOV UR5, URZ ;  /* 0x000000ff00057c82 */ /* 0x03cfca0008000000 */
.L_x_452:
[----:B---3--:R-:W3:Y:S02]  /*16f0*/  LDCU UR9, c[0x3][UR11+0x14] ;  /* 0x00c002800b0977ac */ /* 0x008ee40008000800 */
[----:B---3--:R-:W-:-:S09]  /*1700*/  UISETP.NE.AND UP0, UPT, UR9, URZ, UPT ;  /* 0x000000ff0900728c */ /* 0x008fd2000bf05270 */
[----:B--2-45:R-:W-:Y:S05]  /*1710*/  BRA.U !UP0, `(.L_x_5) ;  /* 0x0000035d08587547 */ /* 0x034fea000b800000 */
[----:B012---:R0:W5:Y:S04]  /*1720*/  LDL.128 R4, [R1+0x260] ;  /* 0x0002600001047983 */ /* 0x0071680000100c00 */
[----:B------:R0:W5:Y:S04]  /*1730*/  LDL.128 R8, [R1+0x270] ;  /* 0x0002700001087983 */ /* 0x0001680000100c00 */
[----:B------:R0:W5:Y:S04]  /*1740*/  LDL.128 R12, [R1+0x280] ;  /* 0x00028000010c7983 */ /* 0x0001680000100c00 */
[----:B------:R0:W5:Y:S01]  /*1750*/  LDL.128 R16, [R1+0x290] ;  /* 0x0002900001107983 */ /* 0x0001620000100c00 */
[----:B------:R-:W-:Y:S01]  /*1760*/  UIADD3 UR8, UPT, UPT, UR8, -0x1, URZ ;  /* 0xffffffff08087890 */ /* 0x000fe2000fffe0ff */
[----:B------:R-:W-:Y:S01]  /*1770*/  HFMA2 R23, -RZ, RZ, 0, 0 ;  /* 0x00000000ff177431 */ /* 0x000fe200000001ff */
[----:B------:R-:W-:Y:S01]  /*1780*/  UMOV UR9, 0x21c ;  /* 0x0000021c00097882 */ /* 0x000fe20000000000 */
[----:B------:R-:W1:Y:S01]  /*1790*/  LDCU UR12, c[0x3][UR11] ;  /* 0x00c000000b0c77ac */ /* 0x000e620008000800 */
[----:B------:R-:W-:-:S02]  /*17a0*/  UIMAD UR8, UR8, 0x400, UR9 ;  /* 0x00000400080878a4 */ /* 0x000fc4000f8e0209 */
[----:B------:R-:W2:Y:S02]  /*17b0*/  LDCU UR9, c[0x3][UR11+0x2c] ;  /* 0x00c005800b0977ac */ /* 0x000ea40008000800 */
[----:B------:R-:W-:-:S12]  /*17c0*/  ULEA UR8, UR5, UR8, 0x4 ;  /* 0x0000000805087291 */ /* 0x000fd8000f8e20ff */
[----:B------:R-:W3:Y:S01]  /*17d0*/  LDCU.U8 UR13, c[0x3][UR8] ;  /* 0x00c00000080d77ac */ /* 0x000ee20008000000 */
[----:B------:R-:W4:Y:S01]  /*17e0*/  LDCU.U8 UR14, c[0x3][UR8+0x1] ;  /* 0x00c00020080e77ac */ /* 0x000f220008000000 */
[----:B------:R-:W0:Y:S01]  /*17f0*/  LDCU.U8 UR15, c[0x3][UR8+0x2] ;  /* 0x00c00040080f77ac */ /* 0x000e220008000000 */
        /* <DEDUP_REMOVED lines=12> */
[----:B-12---:R-:W0:Y:S02]  /*18c0*/  LDCU.U8 UR8, c[0x3][UR8+0xf] ;  /* 0x00c001e0080877ac */ /* 0x006e240008000000 */
.L_x_292:
[C---:B---3--:R-:W-:Y:S02]  /*18d0*/  ISETP.NE.AND P2, PT, R23.reuse, UR13, PT ;  /* 0x0000000d17007c0c */ /* 0x048fe4000bf45270 */
[C---:B----4-:R-:W-:Y:S02]  /*18e0*/  ISETP.NE.AND P1, PT, R23.reuse, UR14, PT ;  /* 0x0000000e17007c0c */ /* 0x050fe4000bf25270 */
[----:B------:R-:W-:Y:S02]  /*18f0*/  MOV R3, RZ ;  /* 0x000000ff00037202 */ /* 0x000fe40000000f00 */
[C---:B0-----:R-:W-:Y:S02]  /*1900*/  ISETP.NE.AND P0, PT, R23.reuse, UR15, PT ;  /* 0x0000000f17007c0c */ /* 0x041fe4000bf05270 */
[C---:B------:R-:W-:Y:S02]  /*1910*/  ISETP.NE.AND P4, PT, R23.reuse, UR21, PT ;  /* 0x0000001517007c0c */ /* 0x040fe4000bf85270 */
[----:B------:R-:W-:-:S02]  /*1920*/  ISETP.NE.AND P6, PT, R23, UR22, PT ;  /* 0x0000001617007c0c */ /* 0x000fc4000bfc5270 */
[C---:B------:R-:W-:Y:S01]  /*1930*/  ISETP.NE.AND P5, PT, R23.reuse, UR23, PT ;  /* 0x0000001717007c0c */ /* 0x040fe2000bfa5270 */
[----:B-----5:R-:W-:Y:S01]  /*1940*/  @!P2 STL [R1+0x220], R4 ;  /* 0x000220040100a387 */ /* 0x020fe20000100800 */
[----:B------:R-:W-:Y:S02]  /*1950*/  @!P2 MOV R3, 0x1 ;  /* 0x000000010003a802 */ /* 0x000fe40000000f00 */
[----:B------:R-:W-:Y:S02]  /*1960*/  ISETP.NE.AND P3, PT, R23, UR24, PT ;  /* 0x0000001817007c0c */ /* 0x000fe4000bf65270 */
[C---:B------:R-:W-:Y:S02]  /*1970*/  @!P1 IADD3 R22, PT, PT, R3.reuse, 0x1, RZ ;  /* 0x0000000103169810 */ /* 0x040fe40007ffe0ff */
[----:B-1----:R-:W-:Y:S02]  /*1980*/  @!P1 LEA R28, R3, R2, 0x2 ;  /* 0x00000002031c9211 */ /* 0x002fe400078e10ff */
[----:B------:R-:W-:-:S02]  /*1990*/  @!P1 MOV R3, R22 ;  /* 0x0000001600039202 */ /* 0x000fc40000000f00 */
[----:B------:R-:W-:Y:S01]  /*19a0*/  ISETP.NE.AND P2, PT, R23, UR25, PT ;  /* 0x0000001917007c0c */ /* 0x000fe2000bf45270 */
[----:B------:R-:W-:Y:S01]  /*19b0*/  @!P1 STL [R28], R5 ;  /* 0x000000051c009387 */ /* 0x000fe20000100800 */
[C---:B------:R-:W-:Y:S02]  /*19c0*/  @!P0 IADD3 R22, PT, PT, R3.reuse, 0x1, RZ ;  /* 0x0000000103168810 */ /* 0x040fe40007ffe0ff */
[----:B------:R-:W-:Y:S02]  /*19d0*/  @!P0 LEA R29, R3, R2, 0x2 ;  /* 0x00000002031d8211 */ /* 0x000fe400078e10ff */
[----:B------:R-:W-:Y:S02]  /*19e0*/  @!P0 MOV R3, R22 ;  /* 0x0000001600038202 */ /* 0x000fe40000000f00 */
[----:B------:R-:W-:Y:S01]  /*19f0*/  ISETP.NE.AND P1, PT, R23, UR26, PT ;  /* 0x0000001a17007c0c */ /* 0x000fe2000bf25270 */
[----:B------:R-:W-:Y:S01]  /*1a00*/  @!P0 STL [R29], R6 ;  /* 0x000000061d008387 */ /* 0x000fe20000100800 */
[C---:B------:R-:W-:Y:S01]  /*1a10*/  @!P4 IADD3 R22, PT, PT, R3.reuse, 0x1, RZ ;  /* 0x000000010316c810 */ /* 0x040fe20007ffe0ff */
[----:B------:R-:W-:Y:S01]  /*1a20*/  @!P4 IMAD R30, R3, 0x4, R2 ;  /* 0x00000004031ec824 */ /* 0x000fe200078e0202 */
[----:B------:R-:W-:-:S02]  /*1a30*/  ISETP.NE.AND P0, PT, R23, UR27, PT ;  /* 0x0000001b17007c0c */ /* 0x000fc4000bf05270 */
[----:B------:R-:W-:Y:S02]  /*1a40*/  @!P4 MOV R3, R22 ;  /* 0x000000160003c202 */ /* 0x000fe40000000f00 */
[----:B------:R-:W-:Y:S01]  /*1a50*/  @!P4 STL [R30], R7 ;  /* 0x000000071e00c387 */ /* 0x000fe20000100800 */
[----:B------:R-:W-:Y:S02]  /*1a60*/  ISETP.NE.AND P4, PT, R23, UR28, PT ;  /* 0x0000001c17007c0c */ /* 0x000fe4000bf85270 */
[C---:B------:R-:W-:Y:S02]  /*1a70*/  @!P6 IADD3 R22, PT, PT, R3.reuse, 0x1, RZ ;  /* 0x000000010316e810 */ /* 0x040fe40007ffe0ff */
[----:B------:R-:W-:Y:S02]  /*1a80*/  @!P6 LEA R31, R3, R2, 0x2 ;  /* 0x00000002031fe211 */ /* 0x000fe400078e10ff */
[----:B------:R-:W-:Y:S02]  /*1a90*/  @!P6 MOV R3, R22 ;  /* 0x000000160003e202 */ /* 0x000fe40000000f00 */
[----:B------:R-:W-:Y:S01]  /*1aa0*/  MOV R35, 0x7f7fffff ;  /* 0x7f7fffff00237802 */ /* 0x000fe20000000f00 */
[----:B------:R0:W-:Y:S01]  /*1ab0*/  @!P6 STL [R31], R8 ;  /* 0x000000081f00e387 */ /* 0x0001e20000100800 */
[----:B------:R-:W-:-:S02]  /*1ac0*/  @!P5 IADD3 R24, PT, PT, R3, 0x1, RZ ;  /* 0x000000010318d810 */ /* 0x000fc40007ffe0ff */
[----:B------:R-:W-:Y:S02]  /*1ad0*/  @!P5 LEA R22, R3, R2, 0x2 ;  /* 0x000000020316d211 */ /* 0x000fe400078e10ff */
[----:B------:R-:W-:Y:S02]  /*1ae0*/  @!P5 MOV R3, R24 ;  /* 0x000000180003d202 */ /* 0x000fe40000000f00 */
[----:B------:R-:W-:Y:S01]  /*1af0*/  ISETP.NE.AND P6, PT, R23, UR29, PT ;  /* 0x0000001d17007c0c */ /* 0x000fe2000bfc5270 */
[----:B------:R-:W-:Y:S01]  /*1b00*/  @!P5 STL [R22], R9 ;  /* 0x000000091600d387 */ /* 0x000fe20000100800 */
[C---:B------:R-:W-:Y:S01]  /*1b10*/  @!P3 IADD3 R24, PT, PT, R3.reuse, 0x1, RZ ;  /* 0x000000010318b810 */ /* 0x040fe20007ffe0ff */
[----:B0-----:R-:W-:Y:S01]  /*1b20*/  IMAD.MOV.U32 R31, RZ, RZ, -0x800001 ;  /* 0xff7fffffff1f7424 */ /* 0x001fe200078e00ff */
[----:B------:R-:W-:Y:S02]  /*1b30*/  @!P3 LEA R25, R3, R2, 0x2 ;  /* 0x000000020319b211 */ /* 0x000fe400078e10ff */
[----:B------:R-:W-:-:S02]  /*1b40*/  @!P3 MOV R3, R24 ;  /* 0x000000180003b202 */ /* 0x000fc40000000f00 */
[----:B------:R-:W-:Y:S01]  /*1b50*/  ISETP.NE.AND P5, PT, R23, UR30, PT ;  /* 0x0000001e17007c0c */ /* 0x000fe2000bfa5270 */
[----:B------:R-:W-:Y:S01]  /*1b60*/  @!P3 STL [R25], R10 ;  /* 0x0000000a1900b387 */ /* 0x000fe20000100800 */
[C---:B------:R-:W-:Y:S02]  /*1b70*/  @!P2 IADD3 R24, PT, PT, R3.reuse, 0x1, RZ ;  /* 0x000000010318a810 */ /* 0x040fe40007ffe0ff */
[----:B------:R-:W-:Y:S02]  /*1b80*/  @!P2 LEA R32, R3, R2, 0x2 ;  /* 0x000000020320a211 */ /* 0x000fe400078e10ff */
[C---:B------:R-:W-:Y:S01]  /*1b90*/  ISETP.NE.AND P3, PT, R23.reuse, UR31, PT ;  /* 0x0000001f17007c0c */ /* 0x040fe2000bf65270 */
[----:B------:R-:W-:Y:S01]  /*1ba0*/  @!P2 IMAD.MOV.U32 R3, RZ, RZ, R24 ;  /* 0x000000ffff03a224 */ /* 0x000fe200078e0018 */
[----:B------:R-:W-:Y:S01]  /*1bb0*/  MOV R30, 0xff7fffff ;  /* 0xff7fffff001e7802 */ /* 0x000fe20000000f00 */
[----:B------:R-:W-:Y:S01]  /*1bc0*/  @!P2 STL [R32], R11 ;  /* 0x0000000b2000a387 */ /* 0x000fe20000100800 */
[----:B------:R-:W-:-:S02]  /*1bd0*/  ISETP.NE.AND P2, PT, R23, UR32, PT ;  /* 0x0000002017007c0c */ /* 0x000fc4000bf45270 */
[C---:B------:R-:W-:Y:S02]  /*1be0*/  @!P1 IADD3 R24, PT, PT, R3.reuse, 0x1, RZ ;  /* 0x0000000103189810 */ /* 0x040fe40007ffe0ff */
[----:B------:R-:W-:Y:S02]  /*1bf0*/  @!P1 LEA R33, R3, R2, 0x2 ;  /* 0x0000000203219211 */ /* 0x000fe400078e10ff */
[----:B------:R-:W-:-:S03]  /*1c00*/  @!P1 MOV R3, R24 ;  /* 0x0000001800039202 */ /* 0x000fc60000000f00 */
[----:B------:R0:W-:Y:S01]  /*1c10*/  @!P1 STL [R33], R12 ;  /* 0x0000000c21009387 */ /* 0x0001e20000100800 */
[C---:B------:R-:W-:Y:S02]  /*1c20*/  @!P0 IADD3 R24, PT, PT, R3.reuse, 0x1, RZ ;  /* 0x0000000103188810 */ /* 0x040fe40007ffe0ff */
[----:B------:R-:W-:Y:S02]  /*1c30*/  @!P0 LEA R28, R3, R2, 0x2 ;  /* 0x00000002031c8211 */ /* 0x000fe400078e10ff */
[----:B------:R-:W-:Y:S02]  /*1c40*/  @!P0 MOV R3, R24 ;  /* 0x0000001800038202 */ /* 0x000fe40000000f00 */
[----:B------:R-:W-:Y:S01]  /*1c50*/  ISETP.NE.AND P1, PT, R23, UR8, PT ;  /* 0x0000000817007c0c */ /* 0x000fe2000bf25270 */
[----:B------:R1:W-:Y:S01]  /*1c60*/  @!P0 STL [R28], R13 ;  /* 0x0000000d1c008387 */ /* 0x0003e20000100800 */
[C---:B------:R-:W-:Y:S02]  /*1c70*/  @!P4 IADD3 R24, PT, PT, R3.reuse, 0x1, RZ ;  /* 0x000000010318c810 */ /* 0x040fe40007ffe0ff */
[----:B------:R-:W-:-:S02]  /*1c80*/  @!P4 LEA R29, R3, R2, 0x2 ;  /* 0x00000002031dc211 */ /* 0x000fc400078e10ff */
[----:B------:R-:W-:Y:S02]  /*1c90*/  @!P4 MOV R3, R24 ;  /* 0x000000180003c202 */ /* 0x000fe40000000f00 */
[----:B0-----:R-:W-:Y:S01]  /*1ca0*/  MOV R33, 0x7f7fffff ;  /* 0x7f7fffff00217802 */ /* 0x001fe20000000f00 */
[----:B------:R0:W-:Y:S01]  /*1cb0*/  @!P4 STL [R29], R14 ;  /* 0x0000000e1d00c387 */ /* 0x0001e20000100800 */
[C---:B------:R-:W-:Y:S02]  /*1cc0*/  @!P6 IADD3 R24, PT, PT, R3.reuse, 0x1, RZ ;  /* 0x000000010318e810 */ /* 0x040fe40007ffe0ff */
[----:B------:R-:W-:Y:S02]  /*1cd0*/  @!P6 LEA R34, R3, R2, 0x2 ;  /* 0x000000020322e211 */ /* 0x000fe400078e10ff */
[----:B------:R-:W-:Y:S02]  /*1ce0*/  @!P6 MOV R3, R24 ;  /* 0x000000180003e202 */ /* 0x000fe40000000f00 */
[----:B-1----:R-:W-:Y:S01]  /*1cf0*/  MOV R28, 0xff7fffff ;  /* 0xff7fffff001c7802 */ /* 0x002fe20000000f00 */
[----:B------:R1:W-:Y:S01]  /*1d00*/  @!P6 STL [R34], R15 ;  /* 0x0000000f2200e387 */ /* 0x0003e20000100800 */
[C---:B------:R-:W-:Y:S01]  /*1d10*/  @!P5 LEA R37, R3.reuse, R2, 0x2 ;  /* 0x000000020325d211 */ /* 0x040fe200078e10ff */
[----:B------:R-:W-:Y:S01]  /*1d20*/  @!P5 VIADD R24, R3, 0x1 ;  /* 0x000000010318d836 */ /* 0x000fe20000000000 */
[----:B0-----:R-:W-:-:S03]  /*1d30*/  MOV R29, 0xff7fffff ;  /* 0xff7fffff001d7802 */ /* 0x001fc60000000f00 */
[----:B------:R-:W-:Y:S01]  /*1d40*/  @!P5 STL [R37], R16 ;  /* 0x000000102500d387 */ /* 0x000fe20000100800 */
[----:B------:R-:W-:Y:S02]  /*1d50*/  @!P5 MOV R3, R24 ;  /* 0x000000180003d202 */ /* 0x000fe40000000f00 */
[----:B-1----:R-:W-:Y:S02]  /*1d60*/  MOV R34, 0x7f7fffff ;  /* 0x7f7fffff00227802 */ /* 0x002fe40000000f00 */
[C---:B------:R-:W-:Y:S02]  /*1d70*/  @!P3 IADD3 R22, PT, PT, R3.reuse, 0x1, RZ ;  /* 0x000000010316b810 */ /* 0x040fe40007ffe0ff */
[----:B------:R-:W-:Y:S02]  /*1d80*/  @!P3 LEA R24, R3, R2, 0x2 ;  /* 0x000000020318b211 */ /* 0x000fe400078e10ff */
[----:B------:R-:W-:-:S03]  /*1d90*/  @!P3 MOV R3, R22 ;  /* 0x000000160003b202 */ /* 0x000fc60000000f00 */
[----:B------:R-:W-:Y:S01]  /*1da0*/  @!P3 STL [R24], R17 ;  /* 0x000000111800b387 */ /* 0x000fe20000100800 */
[C---:B------:R-:W-:Y:S02]  /*1db0*/  @!P2 IADD3 R22, PT, PT, R3.reuse, 0x1, RZ ;  /* 0x000000010316a810 */ /* 0x040fe40007ffe0ff */
[----:B------:R-:W-:Y:S02]  /*1dc0*/  @!P2 LEA R25, R3, R2, 0x2 ;  /* 0x000000020319a211 */ /* 0x000fe400078e10ff */
[----:B------:R-:W-:-:S03]  /*1dd0*/  @!P2 MOV R3, R22 ;  /* 0x000000160003a202 */ /* 0x000fc60000000f00 */
[----:B------:R-:W-:Y:S01]  /*1de0*/  @!P2 STL [R25], R18 ;  /* 0x000000121900a387 */ /* 0x000fe20000100800 */
[C---:B------:R-:W-:Y:S02]  /*1df0*/  @!P1 IADD3 R22, PT, PT, R3.reuse, 0x1, RZ ;  /* 0x0000000103169810 */ /* 0x040fe40007ffe0ff */
[----:B------:R-:W-:Y:S02]  /*1e00*/  @!P1 LEA R32, R3, R2, 0x2 ;  /* 0x0000000203209211 */ /* 0x000fe400078e10ff */
[----:B------:R-:W-:-:S03]  /*1e10*/  @!P1 MOV R3, R22 ;  /* 0x0000001600039202 */ /* 0x000fc60000000f00 */
[----:B------:R0:W-:Y:S01]  /*1e20*/  @!P1 STL [R32], R19 ;  /* 0x0000001320009387 */ /* 0x0001e20000100800 */
[----:B------:R-:W-:Y:S02]  /*1e30*/  ISETP.NE.AND P1, PT, R3, RZ, PT ;  /* 0x000000ff0300720c */ /* 0x000fe40003f25270 */
[----:B0-----:R-:W-:-:S11]  /*1e40*/  MOV R32, 0x7f7fffff ;  /* 0x7f7fffff00207802 */ /* 0x001fd60000000f00 */
[----:B------:R-:W-:Y:S05]  /*1e50*/  @!P1 BRA `(.L_x_6) ;  /* 0x0000000c00949947 */ /* 0x000fea0003800000 */
[C---:B------:R-:W-:Y:S01]  /*1e60*/  IADD3 R22, PT, PT, R3.reuse, -0x1, RZ ;  /* 0xffffffff03167810 */ /* 0x040fe20007ffe0ff */
[----:B------:R-:W-:Y:S01]  /*1e70*/  IMAD.MOV.U32 R35, RZ, RZ, 0x7f7fffff ;  /* 0x7f7fffffff237424 */ /* 0x000fe200078e00ff */
[----:B------:R-:W-:Y:S02]  /*1e80*/  LOP3.LUT R47, R3, 0x7, RZ, 0xc0, !PT ;  /* 0x00000007032f7812 */ /* 0x000fe400078ec0ff */
[----:B------:R-:W-:Y:S02]  /*1e90*/  ISETP.GE.U32.AND P0, PT, R22, 0x7, PT ;  /* 0x000000071600780c */ /* 0x000fe40003f06070 */
[----:B------:R-:W-:Y:S02]  /*1ea0*/  MOV R25, RZ ;  /* 0x000000ff00197202 */ /* 0x000fe40000000f00 */
[----:B------:R-:W-:Y:S02]  /*1eb0*/  MOV R28, 0xff7fffff ;  /* 0xff7fffff001c7802 */ /* 0x000fe40000000f00 */
[----:B------:R-:W-:-:S02]  /*1ec0*/  ISETP.NE.AND P2, PT, R47, RZ, PT ;  /* 0x000000ff2f00720c */ /* 0x000fc40003f45270 */
[----:B------:R-:W-:Y:S02]  /*1ed0*/  MOV R32, 0x7f7fffff ;  /* 0x7f7fffff00207802 */ /* 0x000fe40000000f00 */
[----:B------:R-:W-:Y:S02]  /*1ee0*/  MOV R33, 0x7f7fffff ;  /* 0x7f7fffff00217802 */ /* 0x000fe40000000f00 */
[----:B------:R-:W-:Y:S02]  /*1ef0*/  MOV R34, 0x7f7fffff ;  /* 0x7f7fffff00227802 */ /* 0x000fe40000000f00 */
[----:B------:R-:W-:Y:S02]  /*1f00*/  MOV R29, 0xff7fffff ;  /* 0xff7fffff001d7802 */ /* 0x000fe40000000f00 */
[----:B------:R-:W-:Y:S02]  /*1f10*/  MOV R30, 0xff7fffff ;  /* 0xff7fffff001e7802 */ /* 0x000fe40000000f00 */
[----:B------:R-:W-:Y:S01]  /*1f20*/  MOV R31, 0xff7fffff ;  /* 0xff7fffff001f7802 */ /* 0x000fe20000000f00 */
[----:B------:R-:W-:Y:S06]  /*1f30*/  @!P0 BRA `(.L_x_7) ;  /* 0x0000000400ac8947 */ /* 0x000fec0003800000 */
[----:B------:R-:W-:Y:S02]  /*1f40*/  LOP3.LUT R25, R3, 0xfff8, RZ, 0xc0, !PT ;  /* 0x0000fff803197812 */ /* 0x000fe400078ec0ff */
[----:B------:R-:W-:Y:S02]  /*1f50*/  IADD3 R22, PT, PT, R1, 0x230, RZ ;  /* 0x0000023001167810 */ /* 0x000fe40007ffe0ff */
[----:B------:R-:W-:Y:S02]  /*1f60*/  MOV R28, 0xff7fffff ;  /* 0xff7fffff001c7802 */ /* 0x000fe40000000f00 */
[----:B------:R-:W-:Y:S02]  /*1f70*/  MOV R32, 0x7f7fffff ;  /* 0x7f7fffff00207802 */ /* 0x000fe40000000f00 */
[----:B------:R-:W-:-:S07]  /*1f80*/  IADD3 R46, PT, PT, -R25, RZ, RZ ;  /* 0x000000ff192e7210 */ /* 0x000fce0007ffe1ff */
.L_x_8:
[----:B------:R-:W2:Y:S04]  /*1f90*/  LDL.128 R36, [R22+-0x10] ;  /* 0xfffff00016247983 */ /* 0x000ea80000100c00 */
[----:B------:R0:W3:Y:S01]  /*1fa0*/  LDL.128 R40, [R22] ;  /* 0x0000000016287983 */ /* 0x0000e20000100c00 */
[----:B------:R-:W-:-:S04]  /*1fb0*/  IADD3 R46, PT, PT, R46, 0x8, RZ ;  /* 0x000000082e2e7810 */ /* 0x000fc80007ffe0ff */
[----:B------:R-:W-:Y:S02]  /*1fc0*/  ISETP.NE.AND P0, PT, R46, RZ, PT ;  /* 0x000000ff2e00720c */ /* 0x000fe40003f05270 */
[----:B0-----:R-:W-:Y:S02]  /*1fd0*/  IADD3 R22, PT, PT, R22, 0x20, RZ ;  /* 0x0000002016167810 */ /* 0x001fe40007ffe0ff */
[----:B--2---:R-:W-:Y:S02]  /*1fe0*/  PRMT R24, R37, 0x7773, RZ ;  /* 0x0000777325187816 */ /* 0x004fe400000000ff */
[----:B------:R-:W-:Y:S02]  /*1ff0*/  PRMT R44, R36, 0x7773, RZ ;  /* 0x00007773242c7816 */ /* 0x000fe400000000ff */
[----:B------:R-:W-:Y:S02]  /*2000*/  I2FP.F32.U32 R24, R24 ;  /* 0x0000001800187245 */ /* 0x000fe40000201000 */
[----:B------:R-:W-:-:S02]  /*2010*/  I2FP.F32.U32 R44, R44 ;  /* 0x0000002c002c7245 */ /* 0x000fc40000201000 */
[C---:B------:R-:W-:Y:S02]  /*2020*/  PRMT R45, R36.reuse, 0x7771, RZ ;  /* 0x00007771242d7816 */ /* 0x040fe400000000ff */
[-CC-:B------:R-:W-:Y:S02]  /*2030*/  FMNMX3 R35, R35, R44.reuse, R24.reuse, PT ;  /* 0x0000002c23237276 */ /* 0x180fe40003800018 */
[----:B------:R-:W-:Y:S02]  /*2040*/  FMNMX3 R51, R31, R44, R24, !PT ;  /* 0x0000002c1f337276 */ /* 0x000fe40007800018 */
[C---:B------:R-:W-:Y:S02]  /*2050*/  PRMT R24, R37.reuse, 0x7772, RZ ;  /* 0x0000777225187816 */ /* 0x040fe400000000ff */
[----:B------:R-:W-:Y:S02]  /*2060*/  PRMT R44, R36, 0x7772, RZ ;  /* 0x00007772242c7816 */ /* 0x000fe400000000ff */
[----:B------:R-:W-:-:S02]  /*2070*/  PRMT R31, R37, 0x7771, RZ ;  /* 0x00007771251f7816 */ /* 0x000fc400000000ff */
[----:B------:R-:W-:Y:S02]  /*2080*/  I2FP.F32.U32 R50, R24 ;  /* 0x0000001800327245 */ /* 0x000fe40000201000 */
[----:B------:R-:W-:Y:S02]  /*2090*/  I2FP.F32.U32 R49, R44 ;  /* 0x0000002c00317245 */ /* 0x000fe40000201000 */
[----:B------:R-:W-:Y:S02]  /*20a0*/  I2FP.F32.U32 R44, R31 ;  /* 0x0000001f002c7245 */ /* 0x000fe40000201000 */
[----:B------:R-:W-:Y:S02]  /*20b0*/  I2FP.F32.U32 R24, R45 ;  /* 0x0000002d00187245 */ /* 0x000fe40000201000 */
[----:B------:R-:W-:Y:S02]  /*20c0*/  PRMT R37, R37, 0x7770, RZ ;  /* 0x0000777025257816 */ /* 0x000fe400000000ff */
[----:B------:R-:W-:-:S02]  /*20d0*/  PRMT R36, R36, 0x7770, RZ ;  /* 0x0000777024247816 */ /* 0x000fc400000000ff */
[-C--:B------:R-:W-:Y:S02]  /*20e0*/  FMNMX3 R33, R33, R24.reuse, R44, PT ;  /* 0x0000001821217276 */ /* 0x080fe4000380002c */
[----:B------:R-:W-:Y:S02]  /*20f0*/  FMNMX3 R34, R34, R49, R50, PT ;  /* 0x0000003122227276 */ /* 0x000fe40003800032 */
[----:B------:R-:W-:Y:S02]  /*2100*/  FMNMX3 R44, R29, R24, R44, !PT ;  /* 0x000000181d2c7276 */ /* 0x000fe4000780002c */
[----:B------:R-:W-:Y:S02]  /*2110*/  I2FP.F32.U32 R37, R37 ;  /* 0x0000002500257245 */ /* 0x000fe40000201000 */
[----:B------:R-:W-:Y:S02]  /*2120*/  I2FP.F32.U32 R31, R36 ;  /* 0x00000024001f7245 */ /* 0x000fe40000201000 */
[----:B------:R-:W-:-:S02]  /*2130*/  FMNMX3 R49, R30, R49, R50, !PT ;  /* 0x000000311e317276 */ /* 0x000fc40007800032 */
[----:B------:R-:W-:Y:S02]  /*2140*/  PRMT R24, R39, 0x7773, RZ ;  /* 0x0000777327187816 */ /* 0x000fe400000000ff */
[----:B------:R-:W-:Y:S02]  /*2150*/  PRMT R30, R38, 0x7773, RZ ;  /* 0x00007773261e7816 */ /* 0x000fe400000000ff */
[-CC-:B------:R-:W-:Y:S02]  /*2160*/  FMNMX3 R32, R32, R31.reuse, R37.reuse, PT ;  /* 0x0000001f20207276 */ /* 0x180fe40003800025 */
[----:B------:R-:W-:Y:S02]  /*2170*/  I2FP.F32.U32 R36, R24 ;  /* 0x0000001800247245 */ /* 0x000fe40000201000 */
[----:B------:R-:W-:Y:S02]  /*2180*/  FMNMX3 R37, R28, R31, R37, !PT ;  /* 0x0000001f1c257276 */ /* 0x000fe40007800025 */
[----:B------:R-:W-:-:S02]  /*2190*/  I2FP.F32.U32 R24, R30 ;  /* 0x0000001e00187245 */ /* 0x000fc40000201000 */
[C---:B------:R-:W-:Y:S02]  /*21a0*/  PRMT R28, R39.reuse, 0x7772, RZ ;  /* 0x00007772271c7816 */ /* 0x040fe400000000ff */
[C---:B------:R-:W-:Y:S02]  /*21b0*/  PRMT R29, R39.reuse, 0x7771, RZ ;  /* 0x00007771271d7816 */ /* 0x040fe400000000ff */
[C---:B------:R-:W-:Y:S02]  /*21c0*/  PRMT R30, R38.reuse, 0x7772, RZ ;  /* 0x00007772261e7816 */ /* 0x040fe400000000ff */
[C---:B------:R-:W-:Y:S02]  /*21d0*/  PRMT R31, R38.reuse, 0x7771, RZ ;  /* 0x00007771261f7816 */ /* 0x040fe400000000ff */
[----:B------:R-:W-:Y:S02]  /*21e0*/  PRMT R39, R39, 0x7770, RZ ;  /* 0x0000777027277816 */ /* 0x000fe400000000ff */
[----:B------:R-:W-:-:S02]  /*21f0*/  PRMT R38, R38, 0x7770, RZ ;  /* 0x0000777026267816 */ /* 0x000fc400000000ff */
[----:B------:R-:W-:Y:S02]  /*2200*/  I2FP.F32.U32 R45, R28 ;  /* 0x0000001c002d7245 */ /* 0x000fe40000201000 */
[----:B------:R-:W-:Y:S02]  /*2210*/  I2FP.F32.U32 R30, R30 ;  /* 0x0000001e001e7245 */ /* 0x000fe40000201000 */
[----:B------:R-:W-:Y:S02]  /*2220*/  I2FP.F32.U32 R39, R39 ;  /* 0x0000002700277245 */ /* 0x000fe40000201000 */
[----:B------:R-:W-:Y:S02]  /*2230*/  I2FP.F32.U32 R38, R38 ;  /* 0x0000002600267245 */ /* 0x000fe40000201000 */
[-CC-:B------:R-:W-:Y:S02]  /*2240*/  FMNMX3 R35, R35, R24.reuse, R36.reuse, PT ;  /* 0x0000001823237276 */ /* 0x180fe40003800024 */
[----:B------:R-:W-:-:S02]  /*2250*/  FMNMX3 R24, R51, R24, R36, !PT ;  /* 0x0000001833187276 */ /* 0x000fc40007800024 */
[-CC-:B------:R-:W-:Y:S02]  /*2260*/  FMNMX3 R28, R34, R30.reuse, R45.reuse, PT ;  /* 0x0000001e221c7276 */ /* 0x180fe4000380002d */
[----:B------:R-:W-:Y:S02]  /*2270*/  FMNMX3 R49, R49, R30, R45, !PT ;  /* 0x0000001e31317276 */ /* 0x000fe4000780002d */
[----:B------:R-:W-:Y:S02]  /*2280*/  I2FP.F32.U32 R36, R29 ;  /* 0x0000001d00247245 */ /* 0x000fe40000201000 */
[----:B------:R-:W-:Y:S02]  /*2290*/  I2FP.F32.U32 R31, R31 ;  /* 0x0000001f001f7245 */ /* 0x000fe40000201000 */
[-CC-:B------:R-:W-:Y:S02]  /*22a0*/  FMNMX3 R45, R32, R38.reuse, R39.reuse, PT ;  /* 0x00000026202d7276 */ /* 0x180fe40003800027 */
[----:B------:R-:W-:-:S02]  /*22b0*/  FMNMX3 R37, R37, R38, R39, !PT ;  /* 0x0000002625257276 */ /* 0x000fc40007800027 */
[----:B---3--:R-:W-:Y:S02]  /*22c0*/  PRMT R38, R41, 0x7773, RZ ;  /* 0x0000777329267816 */ /* 0x008fe400000000ff */
[----:B------:R-:W-:Y:S02]  /*22d0*/  PRMT R51, R40, 0x7773, RZ ;  /* 0x0000777328337816 */ /* 0x000fe400000000ff */
[-CC-:B------:R-:W-:Y:S02]  /*22e0*/  FMNMX3 R30, R33, R31.reuse, R36.reuse, PT ;  /* 0x0000001f211e7276 */ /* 0x180fe40003800024 */
[----:B------:R-:W-:Y:S02]  /*22f0*/  FMNMX3 R44, R44, R31, R36, !PT ;  /* 0x0000001f2c2c7276 */ /* 0x000fe40007800024 */
[----:B------:R-:W-:Y:S02]  /*2300*/  PRMT R50, R41, 0x7771, RZ ;  /* 0x0000777129327816 */ /* 0x000fe400000000ff */
[----:B------:R-:W-:-:S02]  /*2310*/  PRMT R53, R40, 0x7771, RZ ;  /* 0x0000777128357816 */ /* 0x000fc400000000ff */
[----:B------:R-:W-:Y:S02]  /*2320*/  PRMT R31, R43, 0x7773, RZ ;  /* 0x000077732b1f7816 */ /* 0x000fe400000000ff */
[----:B------:R-:W-:Y:S02]  /*2330*/  PRMT R36, R42, 0x7773, RZ ;  /* 0x000077732a247816 */ /* 0x000fe400000000ff */
[----:B------:R-:W-:Y:S02]  /*2340*/  I2FP.F32.U32 R38, R38 ;  /* 0x0000002600267245 */ /* 0x000fe40000201000 */
[----:B------:R-:W-:Y:S02]  /*2350*/  I2FP.F32.U32 R51, R51 ;  /* 0x0000003300337245 */ /* 0x000fe40000201000 */
[----:B------:R-:W-:Y:S02]  /*2360*/  PRMT R39, R41, 0x7772, RZ ;  /* 0x0000777229277816 */ /* 0x000fe400000000ff */
[----:B------:R-:W-:-:S02]  /*2370*/  PRMT R52, R40, 0x7772, RZ ;  /* 0x0000777228347816 */ /* 0x000fc400000000ff */
[----:B------:R-:W-:Y:S02]  /*2380*/  PRMT R41, R41, 0x7770, RZ ;  /* 0x0000777029297816 */ /* 0x000fe400000000ff */
[----:B------:R-:W-:Y:S02]  /*2390*/  PRMT R40, R40, 0x7770, RZ ;  /* 0x0000777028287816 */ /* 0x000fe400000000ff */
[----:B------:R-:W-:Y:S02]  /*23a0*/  FMNMX3 R35, R35, R51, R38, PT ;  /* 0x0000003323237276 */ /* 0x000fe40003800026 */
[----:B------:R-:W-:Y:S02]  /*23b0*/  I2FP.F32.U32 R50, R50 ;  /* 0x0000003200327245 */ /* 0x000fe40000201000 */
[----:B------:R-:W-:Y:S02]  /*23c0*/  I2FP.F32.U32 R53, R53 ;  /* 0x0000003500357245 */ /* 0x000fe40000201000 */
[----:B------:R-:W-:-:S02]  /*23d0*/  I2FP.F32.U32 R31, R31 ;  /* 0x0000001f001f7245 */ /* 0x000fc40000201000 */
[----:B------:R-:W-:Y:S02]  /*23e0*/  I2FP.F32.U32 R36, R36 ;  /* 0x0000002400247245 */ /* 0x000fe40000201000 */
[----:B------:R-:W-:Y:S02]  /*23f0*/  PRMT R33, R43, 0x7772, RZ ;  /* 0x000077722b217816 */ /* 0x000fe400000000ff */
[----:B------:R-:W-:Y:S02]  /*2400*/  PRMT R34, R42, 0x7772, RZ ;  /* 0x000077722a227816 */ /* 0x000fe400000000ff */
[----:B------:R-:W-:Y:S02]  /*2410*/  I2FP.F32.U32 R39, R39 ;  /* 0x0000002700277245 */ /* 0x000fe40000201000 */
[----:B------:R-:W-:Y:S02]  /*2420*/  I2FP.F32.U32 R52, R52 ;  /* 0x0000003400347245 */ /* 0x000fe40000201000 */
[----:B------:R-:W-:-:S02]  /*2430*/  FMNMX3 R38, R24, R51, R38, !PT ;  /* 0x0000003318267276 */ /* 0x000fc40007800026 */
[C---:B------:R-:W-:Y:S02]  /*2440*/  PRMT R29, R43.reuse, 0x7771, RZ ;  /* 0x000077712b1d7816 */ /* 0x040fe400000000ff */
[C---:B------:R-:W-:Y:S02]  /*2450*/  PRMT R32, R42.reuse, 0x7771, RZ ;  /* 0x000077712a207816 */ /* 0x040fe400000000ff */
[----:B------:R-:W-:Y:S02]  /*2460*/  PRMT R43, R43, 0x7770, RZ ;  /* 0x000077702b2b7816 */ /* 0x000fe400000000ff */
[----:B------:R-:W-:Y:S02]  /*2470*/  PRMT R42, R42, 0x7770, RZ ;  /* 0x000077702a2a7816 */ /* 0x000fe400000000ff */
[----:B------:R-:W-:Y:S02]  /*2480*/  I2FP.F32.U32 R41, R41 ;  /* 0x0000002900297245 */ /* 0x000fe40000201000 */
[----:B------:R-:W-:-:S02]  /*2490*/  I2FP.F32.U32 R40, R40 ;  /* 0x0000002800287245 */ /* 0x000fc40000201000 */
[----:B------:R-:W-:Y:S02]  /*24a0*/  FMNMX3 R24, R30, R53, R50, PT ;  /* 0x000000351e187276 */ /* 0x000fe40003800032 */
[----:B------:R-:W-:Y:S02]  /*24b0*/  FMNMX3 R35, R35, R36, R31, PT ;  /* 0x0000002423237276 */ /* 0x000fe4000380001f */
[----:B------:R-:W-:Y:S02]  /*24c0*/  FMNMX3 R28, R28, R52, R39, PT ;  /* 0x000000341c1c7276 */ /* 0x000fe40003800027 */
[----:B------:R-:W-:Y:S02]  /*24d0*/  FMNMX3 R31, R38, R36, R31, !PT ;  /* 0x00000024261f7276 */ /* 0x000fe4000780001f */
[----:B------:R-:W-:Y:S02]  /*24e0*/  I2FP.F32.U32 R33, R33 ;  /* 0x0000002100217245 */ /* 0x000fe40000201000 */
[----:B------:R-:W-:-:S02]  /*24f0*/  I2FP.F32.U32 R30, R34 ;  /* 0x00000022001e7245 */ /* 0x000fc40000201000 */
[----:B------:R-:W-:Y:S02]  /*2500*/  FMNMX3 R49, R49, R52, R39, !PT ;  /* 0x0000003431317276 */ /* 0x000fe40007800027 */
[----:B------:R-:W-:Y:S02]  /*2510*/  I2FP.F32.U32 R36, R29 ;  /* 0x0000001d00247245 */ /* 0x000fe40000201000 */
[----:B------:R-:W-:Y:S02]  /*2520*/  I2FP.F32.U32 R29, R32 ;  /* 0x00000020001d7245 */ /* 0x000fe40000201000 */
[-CC-:B------:R-:W-:Y:S02]  /*2530*/  FMNMX3 R45, R45, R40.reuse, R41.reuse, PT ;  /* 0x000000282d2d7276 */ /* 0x180fe40003800029 */
[----:B------:R-:W-:Y:S02]  /*2540*/  FMNMX3 R37, R37, R40, R41, !PT ;  /* 0x0000002825257276 */ /* 0x000fe40007800029 */
[----:B------:R-:W-:-:S02]  /*2550*/  FMNMX3 R44, R44, R53, R50, !PT ;  /* 0x000000352c2c7276 */ /* 0x000fc40007800032 */
[----:B------:R-:W-:Y:S02]  /*2560*/  I2FP.F32.U32 R43, R43 ;  /* 0x0000002b002b7245 */ /* 0x000fe40000201000 */
[----:B------:R-:W-:Y:S02]  /*2570*/  I2FP.F32.U32 R42, R42 ;  /* 0x0000002a002a7245 */ /* 0x000fe40000201000 */
[-CC-:B------:R-:W-:Y:S02]  /*2580*/  FMNMX3 R34, R28, R30.reuse, R33.reuse, PT ;  /* 0x0000001e1c227276 */ /* 0x180fe40003800021 */
[----:B------:R-:W-:Y:S02]  /*2590*/  FMNMX3 R30, R49, R30, R33, !PT ;  /* 0x0000001e311e7276 */ /* 0x000fe40007800021 */
[----:B------:R-:W-:Y:S02]  /*25a0*/  FMNMX3 R33, R24, R29, R36, PT ;  /* 0x0000001d18217276 */ /* 0x000fe40003800024 */
[----:B------:R-:W-:-:S02]  /*25b0*/  FMNMX3 R32, R45, R42, R43, PT ;  /* 0x0000002a2d207276 */ /* 0x000fc4000380002b */
[----:B------:R-:W-:Y:S02]  /*25c0*/  FMNMX3 R28, R37, R42, R43, !PT ;  /* 0x0000002a251c7276 */ /* 0x000fe4000780002b */
[----:B------:R-:W-:Y:S01]  /*25d0*/  FMNMX3 R29, R44, R29, R36, !PT ;  /* 0x0000001d2c1d7276 */ /* 0x000fe20007800024 */
[----:B------:R-:W-:Y:S06]  /*25e0*/  @P0 BRA `(.L_x_8) ;  /* 0xfffffff800680947 */ /* 0x000fec000383ffff */
.L_x_7:
[----:B------:R-:W-:Y:S05]  /*25f0*/  @!P2 BRA `(.L_x_6) ;  /* 0x0000000400aca947 */ /* 0x000fea0003800000 */
[----:B------:R-:W-:Y:S02]  /*2600*/  ISETP.GE.U32.AND P0, PT, R47, 0x4, PT ;  /* 0x000000042f00780c */ /* 0x000fe40003f06070 */
[----:B------:R-:W-:-:S04]  /*2610*/  LOP3.LUT R43, R3, 0x3, RZ, 0xc0, !PT ;  /* 0x00000003032b7812 */ /* 0x000fc800078ec0ff */
[----:B------:R-:W-:-:S07]  /*2620*/  ISETP.NE.AND P2, PT, R43, RZ, PT ;  /* 0x000000ff2b00720c */ /* 0x000fce0003f45270 */
[----:B------:R-:W-:Y:S06]  /*2630*/  @!P0 BRA `(.L_x_9) ;  /* 0x0000000000d08947 */ /* 0x000fec0003800000 */
[----:B------:R-:W-:-:S05]  /*2640*/  LEA R22, R25, R2, 0x2 ;  /* 0x0000000219167211 */ /* 0x000fca00078e10ff */
[----:B------:R-:W2:Y:S04]  /*2650*/  LDL.64 R38, [R22] ;  /* 0x0000000016267983 */ /* 0x000ea80000100a00 */
[----:B------:R0:W3:Y:S01]  /*2660*/  LDL.64 R36, [R22+0x8] ;  /* 0x0000080016247983 */ /* 0x0000e20000100a00 */
[----:B------:R-:W-:Y:S02]  /*2670*/  IADD3 R25, PT, PT, R25, 0x4, RZ ;  /* 0x0000000419197810 */ /* 0x000fe40007ffe0ff */
[----:B--2---:R-:W-:Y:S02]  /*2680*/  PRMT R24, R38, 0x7770, RZ ;  /* 0x0000777026187816 */ /* 0x004fe400000000ff */
[----:B------:R-:W-:Y:S02]  /*2690*/  PRMT R40, R39, 0x7770, RZ ;  /* 0x0000777027287816 */ /* 0x000fe400000000ff */
[----:B------:R-:W-:-:S02]  /*26a0*/  I2FP.F32.U32 R41, R24 ;  /* 0x0000001800297245 */ /* 0x000fc40000201000 */
[----:B------:R-:W-:Y:S02]  /*26b0*/  I2FP.F32.U32 R40, R40 ;  /* 0x0000002800287245 */ /* 0x000fe40000201000 */
[----:B------:R-:W-:Y:S02]  /*26c0*/  PRMT R24, R38, 0x7771, RZ ;  /* 0x0000777126187816 */ /* 0x000fe400000000ff */
[-CC-:B------:R-:W-:Y:S02]  /*26d0*/  FMNMX3 R42, R32, R41.reuse, R40.reuse, PT ;  /* 0x00000029202a7276 */ /* 0x180fe40003800028 */
[----:B------:R-:W-:Y:S02]  /*26e0*/  FMNMX3 R41, R28, R41, R40, !PT ;  /* 0x000000291c297276 */ /* 0x000fe40007800028 */
[C---:B------:R-:W-:Y:S02]  /*26f0*/  PRMT R28, R38.reuse, 0x7772, RZ ;  /* 0x00007772261c7816 */ /* 0x040fe400000000ff */
[----:B------:R-:W-:-:S02]  /*2700*/  PRMT R38, R38, 0x7773, RZ ;  /* 0x0000777326267816 */ /* 0x000fc400000000ff */
[C---:B------:R-:W-:Y:S02]  /*2710*/  PRMT R32, R39.reuse, 0x7771, RZ ;  /* 0x0000777127207816 */ /* 0x040fe400000000ff */
[C---:B0-----:R-:W-:Y:S02]  /*2720*/  PRMT R22, R39.reuse, 0x7772, RZ ;  /* 0x0000777227167816 */ /* 0x041fe400000000ff */
[----:B------:R-:W-:Y:S02]  /*2730*/  PRMT R40, R39, 0x7773, RZ ;  /* 0x0000777327287816 */ /* 0x000fe400000000ff */
[----:B------:R-:W-:Y:S02]  /*2740*/  I2FP.F32.U32 R24, R24 ;  /* 0x0000001800187245 */ /* 0x000fe40000201000 */
[----:B------:R-:W-:Y:S02]  /*2750*/  I2FP.F32.U32 R32, R32 ;  /* 0x0000002000207245 */ /* 0x000fe40000201000 */
[----:B------:R-:W-:-:S02]  /*2760*/  I2FP.F32.U32 R39, R28 ;  /* 0x0000001c00277245 */ /* 0x000fc40000201000 */
[----:B------:R-:W-:Y:S02]  /*2770*/  I2FP.F32.U32 R38, R38 ;  /* 0x0000002600267245 */ /* 0x000fe40000201000 */
[----:B------:R-:W-:Y:S02]  /*2780*/  I2FP.F32.U32 R22, R22 ;  /* 0x0000001600167245 */ /* 0x000fe40000201000 */
[----:B------:R-:W-:Y:S02]  /*2790*/  I2FP.F32.U32 R40, R40 ;  /* 0x0000002800287245 */ /* 0x000fe40000201000 */
[-CC-:B------:R-:W-:Y:S02]  /*27a0*/  FMNMX3 R33, R33, R24.reuse, R32.reuse, PT ;  /* 0x0000001821217276 */ /* 0x180fe40003800020 */
[----:B------:R-:W-:Y:S02]  /*27b0*/  FMNMX3 R29, R29, R24, R32, !PT ;  /* 0x000000181d1d7276 */ /* 0x000fe40007800020 */
[----:B------:R-:W-:-:S02]  /*27c0*/  FMNMX3 R34, R34, R39, R22, PT ;  /* 0x0000002722227276 */ /* 0x000fc40003800016 */
[----:B------:R-:W-:Y:S02]  /*27d0*/  FMNMX3 R30, R30, R39, R22, !PT ;  /* 0x000000271e1e7276 */ /* 0x000fe40007800016 */
[-CC-:B------:R-:W-:Y:S02]  /*27e0*/  FMNMX3 R35, R35, R38.reuse, R40.reuse, PT ;  /* 0x0000002623237276 */ /* 0x180fe40003800028 */
[----:B------:R-:W-:Y:S02]  /*27f0*/  FMNMX3 R31, R31, R38, R40, !PT ;  /* 0x000000261f1f7276 */ /* 0x000fe40007800028 */
[C---:B---3--:R-:W-:Y:S02]  /*2800*/  PRMT R22, R36.reuse, 0x7770, RZ ;  /* 0x0000777024167816 */ /* 0x048fe400000000ff */
[C---:B------:R-:W-:Y:S02]  /*2810*/  PRMT R24, R36.reuse, 0x7771, RZ ;  /* 0x0000777124187816 */ /* 0x040fe400000000ff */
[----:B------:R-:W-:-:S02]  /*2820*/  PRMT R38, R36, 0x7772, RZ ;  /* 0x0000777224267816 */ /* 0x000fc400000000ff */
[C---:B------:R-:W-:Y:S02]  /*2830*/  PRMT R28, R37.reuse, 0x7770, RZ ;  /* 0x00007770251c7816 */ /* 0x040fe400000000ff */
[----:B------:R-:W-:Y:S02]  /*2840*/  PRMT R36, R36, 0x7773, RZ ;  /* 0x0000777324247816 */ /* 0x000fe400000000ff */
[C---:B------:R-:W-:Y:S02]  /*2850*/  PRMT R39, R37.reuse, 0x7771, RZ ;  /* 0x0000777125277816 */ /* 0x040fe400000000ff */
[C---:B------:R-:W-:Y:S02]  /*2860*/  PRMT R40, R37.reuse, 0x7772, RZ ;  /* 0x0000777225287816 */ /* 0x040fe400000000ff */
[----:B------:R-:W-:Y:S02]  /*2870*/  PRMT R44, R37, 0x7773, RZ ;  /* 0x00007773252c7816 */ /* 0x000fe400000000ff */
[----:B------:R-:W-:-:S02]  /*2880*/  I2FP.F32.U32 R22, R22 ;  /* 0x0000001600167245 */ /* 0x000fc40000201000 */
[----:B------:R-:W-:Y:S02]  /*2890*/  I2FP.F32.U32 R45, R28 ;  /* 0x0000001c002d7245 */ /* 0x000fe40000201000 */
[----:B------:R-:W-:Y:S02]  /*28a0*/  I2FP.F32.U32 R24, R24 ;  /* 0x0000001800187245 */ /* 0x000fe40000201000 */
[----:B------:R-:W-:Y:S02]  /*28b0*/  I2FP.F32.U32 R39, R39 ;  /* 0x0000002700277245 */ /* 0x000fe40000201000 */
[----:B------:R-:W-:Y:S02]  /*28c0*/  I2FP.F32.U32 R37, R38 ;  /* 0x0000002600257245 */ /* 0x000fe40000201000 */
[----:B------:R-:W-:Y:S02]  /*28d0*/  I2FP.F32.U32 R36, R36 ;  /* 0x0000002400247245 */ /* 0x000fe40000201000 */
[----:B------:R-:W-:-:S02]  /*28e0*/  I2FP.F32.U32 R40, R40 ;  /* 0x0000002800287245 */ /* 0x000fc40000201000 */
[----:B------:R-:W-:Y:S02]  /*28f0*/  I2FP.F32.U32 R44, R44 ;  /* 0x0000002c002c7245 */ /* 0x000fe40000201000 */
[-CC-:B------:R-:W-:Y:S02]  /*2900*/  FMNMX3 R32, R42, R22.reuse, R45.reuse, PT ;  /* 0x000000162a207276 */ /* 0x180fe4000380002d */
[----:B------:R-:W-:Y:S02]  /*2910*/  FMNMX3 R28, R41, R22, R45, !PT ;  /* 0x00000016291c7276 */ /* 0x000fe4000780002d */
[-CC-:B------:R-:W-:Y:S02]  /*2920*/  FMNMX3 R33, R33, R24.reuse, R39.reuse, PT ;  /* 0x0000001821217276 */ /* 0x180fe40003800027 */
[----:B------:R-:W-:Y:S02]  /*2930*/  FMNMX3 R29, R29, R24, R39, !PT ;  /* 0x000000181d1d7276 */ /* 0x000fe40007800027 */
[----:B------:R-:W-:-:S02]  /*2940*/  FMNMX3 R34, R34, R37, R40, PT ;  /* 0x0000002522227276 */ /* 0x000fc40003800028 */
[----:B------:R-:W-:Y:S02]  /*2950*/  FMNMX3 R30, R30, R37, R40, !PT ;  /* 0x000000251e1e7276 */ /* 0x000fe40007800028 */
[-CC-:B------:R-:W-:Y:S02]  /*2960*/  FMNMX3 R35, R35, R36.reuse, R44.reuse, PT ;  /* 0x0000002423237276 */ /* 0x180fe4000380002c */
[----:B------:R-:W-:-:S07]  /*2970*/  FMNMX3 R31, R31, R36, R44, !PT ;  /* 0x000000241f1f7276 */ /* 0x000fce000780002c */
.L_x_9:
[----:B------:R-:W-:Y:S05]  /*2980*/  @!P2 BRA `(.L_x_6) ;  /* 0x0000000000c8a947 */ /* 0x000fea0003800000 */
[----:B------:R-:W-:Y:S02]  /*2990*/  ISETP.NE.AND P0, PT, R43, 0x1, PT ;  /* 0x000000012b00780c */ /* 0x000fe40003f05270 */
[----:B------:R-:W-:-:S04]  /*29a0*/  LOP3.LUT R22, R3, 0x1, RZ, 0xc0, !PT ;  /* 0x0000000103167812 */ /* 0x000fc800078ec0ff */
[----:B------:R-:W-:-:S07]  /*29b0*/  ISETP.NE.U32.AND P2, PT, R22, 0x1, PT ;  /* 0x000000011600780c */ /* 0x000fce0003f45070 */
[----:B------:R-:W-:Y:S06]  /*29c0*/  @!P0 BRA `(.L_x_10) ;  /* 0x00000000006c8947 */ /* 0x000fec0003800000 */
[----:B------:R-:W-:-:S05]  /*29d0*/  LEA R22, R25, R2, 0x2 ;  /* 0x0000000219167211 */ /* 0x000fca00078e10ff */
[----:B------:R-:W2:Y:S01]  /*29e0*/  LDL.64 R36, [R22] ;  /* 0x0000000016247983 */ /* 0x000ea20000100a00 */
[----:B------:R-:W-:Y:S01]  /*29f0*/  VIADD R25, R25, 0x2 ;  /* 0x0000000219197836 */ /* 0x000fe20000000000 */
[C---:B--2---:R-:W-:Y:S02]  /*2a00*/  PRMT R24, R36.reuse, 0x7770, RZ ;  /* 0x0000777024187816 */ /* 0x044fe400000000ff */
[----:B------:R-:W-:Y:S02]  /*2a10*/  PRMT R40, R37, 0x7770, RZ ;  /* 0x0000777025287816 */ /* 0x000fe400000000ff */
[----:B------:R-:W-:Y:S02]  /*2a20*/  I2FP.F32.U32 R41, R24 ;  /* 0x0000001800297245 */ /* 0x000fe40000201000 */
[----:B------:R-:W-:Y:S02]  /*2a30*/  I2FP.F32.U32 R42, R40 ;  /* 0x00000028002a7245 */ /* 0x000fe40000201000 */
[----:B------:R-:W-:-:S02]  /*2a40*/  PRMT R38, R36, 0x7771, RZ ;  /* 0x0000777124267816 */ /* 0x000fc400000000ff */
[C---:B------:R-:W-:Y:S02]  /*2a50*/  PRMT R39, R36.reuse, 0x7772, RZ ;  /* 0x0000777224277816 */ /* 0x040fe400000000ff */
[C---:B------:R-:W-:Y:S02]  /*2a60*/  PRMT R24, R37.reuse, 0x7771, RZ ;  /* 0x0000777125187816 */ /* 0x040fe400000000ff */
[C---:B------:R-:W-:Y:S02]  /*2a70*/  PRMT R40, R37.reuse, 0x7772, RZ ;  /* 0x0000777225287816 */ /* 0x040fe400000000ff */
[----:B------:R-:W-:Y:S02]  /*2a80*/  PRMT R36, R36, 0x7773, RZ ;  /* 0x0000777324247816 */ /* 0x000fe400000000ff */
[----:B------:R-:W-:Y:S02]  /*2a90*/  PRMT R37, R37, 0x7773, RZ ;  /* 0x0000777325257816 */ /* 0x000fe400000000ff */
[----:B------:R-:W-:-:S02]  /*2aa0*/  I2FP.F32.U32 R38, R38 ;  /* 0x0000002600267245 */ /* 0x000fc40000201000 */
[----:B------:R-:W-:Y:S02]  /*2ab0*/  I2FP.F32.U32 R24, R24 ;  /* 0x0000001800187245 */ /* 0x000fe40000201000 */
[----:B------:R-:W-:Y:S02]  /*2ac0*/  I2FP.F32.U32 R39, R39 ;  /* 0x0000002700277245 */ /* 0x000fe40000201000 */
[----:B------:R-:W-:Y:S02]  /*2ad0*/  I2FP.F32.U32 R36, R36 ;  /* 0x0000002400247245 */ /* 0x000fe40000201000 */
[----:B------:R-:W-:Y:S02]  /*2ae0*/  I2FP.F32.U32 R40, R40 ;  /* 0x0000002800287245 */ /* 0x000fe40000201000 */
[----:B------:R-:W-:Y:S02]  /*2af0*/  I2FP.F32.U32 R37, R37 ;  /* 0x0000002500257245 */ /* 0x000fe40000201000 */
[----:B------:R-:W-:-:S02]  /*2b00*/  FMNMX3 R32, R32, R41, R42, PT ;  /* 0x0000002920207276 */ /* 0x000fc4000380002a */
[----:B------:R-:W-:Y:S02]  /*2b10*/  FMNMX3 R28, R28, R41, R42, !PT ;  /* 0x000000291c1c7276 */ /* 0x000fe4000780002a */
[-CC-:B------:R-:W-:Y:S02]  /*2b20*/  FMNMX3 R33, R33, R38.reuse, R24.reuse, PT ;  /* 0x0000002621217276 */ /* 0x180fe40003800018 */
[----:B------:R-:W-:Y:S02]  /*2b30*/  FMNMX3 R29, R29, R38, R24, !PT ;  /* 0x000000261d1d7276 */ /* 0x000fe40007800018 */
[-CC-:B------:R-:W-:Y:S02]  /*2b40*/  FMNMX3 R34, R34, R39.reuse, R40.reuse, PT ;  /* 0x0000002722227276 */ /* 0x180fe40003800028 */
[----:B------:R-:W-:Y:S02]  /*2b50*/  FMNMX3 R30, R30, R39, R40, !PT ;  /* 0x000000271e1e7276 */ /* 0x000fe40007800028 */
[----:B------:R-:W-:-:S02]  /*2b60*/  FMNMX3 R35, R35, R36, R37, PT ;  /* 0x0000002423237276 */ /* 0x000fc40003800025 */
[----:B------:R-:W-:-:S07]  /*2b70*/  FMNMX3 R31, R31, R36, R37, !PT ;  /* 0x000000241f1f7276 */ /* 0x000fce0007800025 */
.L_x_10:
[----:B------:R-:W-:Y:S05]  /*2b80*/  @P2 BRA `(.L_x_6) ;  /* 0x0000000000482947 */ /* 0x000fea0003800000 */
[----:B------:R-:W-:-:S06]  /*2b90*/  LEA R25, R25, R2, 0x2 ;  /* 0x0000000219197211 */ /* 0x000fcc00078e10ff */
[----:B------:R-:W2:Y:S02]  /*2ba0*/  LDL R25, [R25] ;  /* 0x0000000019197983 */ /* 0x000ea40000100800 */
[C---:B--2---:R-:W-:Y:S02]  /*2bb0*/  PRMT R22, R25.reuse, 0x7770, RZ ;  /* 0x0000777019167816 */ /* 0x044fe400000000ff */
[C---:B------:R-:W-:Y:S02]  /*2bc0*/  PRMT R24, R25.reuse, 0x7771, RZ ;  /* 0x0000777119187816 */ /* 0x040fe400000000ff */
[----:B------:R-:W-:Y:S02]  /*2bd0*/  I2FP.F32.U32 R37, R22 ;  /* 0x0000001600257245 */ /* 0x000fe40000201000 */
[C---:B------:R-:W-:Y:S02]  /*2be0*/  PRMT R22, R25.reuse, 0x7772, RZ ;  /* 0x0000777219167816 */ /* 0x040fe400000000ff */
[----:B------:R-:W-:-:S02]  /*2bf0*/  PRMT R36, R25, 0x7773, RZ ;  /* 0x0000777319247816 */ /* 0x000fc400000000ff */
[-C--:B------:R-:W-:Y:S02]  /*2c00*/  FMNMX R32, R32, R37.reuse, PT ;  /* 0x0000002520207209 */ /* 0x080fe40003800000 */
[----:B------:R-:W-:Y:S02]  /*2c10*/  FMNMX R28, R28, R37, !PT ;  /* 0x000000251c1c7209 */ /* 0x000fe40007800000 */
[----:B------:R-:W-:Y:S02]  /*2c20*/  I2FP.F32.U32 R24, R24 ;  /* 0x0000001800187245 */ /* 0x000fe40000201000 */
[----:B------:R-:W-:Y:S02]  /*2c30*/  I2FP.F32.U32 R37, R22 ;  /* 0x0000001600257245 */ /* 0x000fe40000201000 */
[----:B------:R-:W-:Y:S02]  /*2c40*/  I2FP.F32.U32 R36, R36 ;  /* 0x0000002400247245 */ /* 0x000fe40000201000 */
[----:B------:R-:W-:-:S02]  /*2c50*/  FMNMX R33, R33, R24, PT ;  /* 0x0000001821217209 */ /* 0x000fc40003800000 */
[----:B------:R-:W-:Y:S02]  /*2c60*/  FMNMX R29, R29, R24, !PT ;  /* 0x000000181d1d7209 */ /* 0x000fe40007800000 */
[-C--:B------:R-:W-:Y:S02]  /*2c70*/  FMNMX R34, R34, R37.reuse, PT ;  /* 0x0000002522227209 */ /* 0x080fe40003800000 */
[----:B------:R-:W-:Y:S02]  /*2c80*/  FMNMX R30, R30, R37, !PT ;  /* 0x000000251e1e7209 */ /* 0x000fe40007800000 */
[-C--:B------:R-:W-:Y:S02]  /*2c90*/  FMNMX R35, R35, R36.reuse, PT ;  /* 0x0000002423237209 */ /* 0x080fe40003800000 */
[----:B------:R-:W-:-:S07]  /*2ca0*/  FMNMX R31, R31, R36, !PT ;  /* 0x000000241f1f7209 */ /* 0x000fce0007800000 */
.L_x_6:
[----:B------:R-:W-:Y:S01]  /*2cb0*/  LEA R40, R23, R0, 0x5 ;  /* 0x0000000017287211 */ /* 0x000fe200078e28ff */
[----:B------:R-:W-:Y:S01]  /*2cc0*/  HFMA2 R25, -RZ, RZ, 0, 0 ;  /* 0x00000000ff197431 */ /* 0x000fe200000001ff */
[----:B------:R-:W-:Y:S01]  /*2cd0*/  BSSY.RECONVERGENT B0, `(.L_x_11) ;  /* 0x000338b000007945 */ /* 0x000fe20003800200 */
[----:B------:R-:W-:Y:S02]  /*2ce0*/  IADD3 R22, PT, PT, R3, -0x1, RZ ;  /* 0xffffffff03167810 */ /* 0x000fe40007ffe0ff */
[----:B------:R-:W-:Y:S01]  /*2cf0*/  STL.128 [R40], R32 ;  /* 0x0000002028007387 */ /* 0x000fe20000100c00 */
[----:B------:R-:W-:Y:S02]  /*2d00*/  MOV R24, 0x7f7fffff ;  /* 0x7f7fffff00187802 */ /* 0x000fe40000000f00 */
[----:B------:R-:W-:Y:S01]  /*2d10*/  MOV R39, R31 ;  /* 0x0000001f00277202 */ /* 0x000fe20000000f00 */
[----:B------:R0:W-:Y:S01]  /*2d20*/  STL.128 [R40+0x10], R28 ;  /* 0x0000101c28007387 */ /* 0x0001e20000100c00 */
[----:B------:R-:W-:-:S02]  /*2d30*/  MOV R38, R30 ;  /* 0x0000001e00267202 */ /* 0x000fc40000000f00 */
[----:B------:R-:W-:Y:S02]  /*2d40*/  MOV R37, R29 ;  /* 0x0000001d00257202 */ /* 0x000fe40000000f00 */
[----:B------:R-:W-:Y:S02]  /*2d50*/  MOV R36, R28 ;  /* 0x0000001c00247202 */ /* 0x000fe40000000f00 */
[----:B------:R-:W-:Y:S02]  /*2d60*/  MOV R43, R35 ;  /* 0x00000023002b7202 */ /* 0x000fe40000000f00 */
[----:B------:R-:W-:Y:S02]  /*2d70*/  MOV R42, R34 ;  /* 0x00000022002a7202 */ /* 0x000fe40000000f00 */
[----:B------:R-:W-:Y:S01]  /*2d80*/  MOV R41, R33 ;  /* 0x0000002100297202 */ /* 0x000fe20000000f00 */
[----:B0-----:R-:W-:-:S07]  /*2d90*/  IMAD.MOV.U32 R40, RZ, RZ, R32 ;  /* 0x000000ffff287224 */ /* 0x001fce00078e0020 */
.L_x_291:
[----:B------:R-:W-:Y:S01]  /*2da0*/  MOV R44, UR6 ;  /* 0x00000006002c7c02 */ /* 0x000fe20008000f00 */
[----:B------:R-:W-:Y:S01]  /*2db0*/  FADD R45, R40, 1 ;  /* 0x3f800000282d7421 */ /* 0x000fe20000000000 */
[----:B------:R-:W-:Y:S02]  /*2dc0*/  MOV R46, UR12 ;  /* 0x0000000c002e7c02 */ /* 0x000fe40008000f00 */
[----:B------:R-:W-:Y:S01]  /*2dd0*/  ISETP.NE.AND P2, PT, R44, 0x1, PT ;  /* 0x000000012c00780c */ /* 0x000fe20003f45270 */
[----:B------:R-:W-:Y:S01]  /*2de0*/  FADD R44, R40, -1 ;  /* 0xbf800000282c7421 */ /* 0x000fe20000000000 */
[----:B------:R-:W-:Y:S02]  /*2df0*/  ISETP.GT.U32.AND P3, PT, R46, 0x3, PT ;  /* 0x000000032e00780c */ /* 0x000fe40003f64070 */
[----:B------:R-:W-:Y:S02]  /*2e00*/  FMNMX R45, RZ, R45, !PT ;  /* 0x0000002dff2d7209 */ /* 0x000fe40007800000 */
[----:B------:R-:W-:-:S02]  /*2e10*/  FMNMX R44, RZ, R44, !PT ;  /* 0x0000002cff2c7209 */ /* 0x000fc40007800000 */
[----:B------:R-:W-:Y:S02]  /*2e20*/  MOV R46, UR9 ;  /* 0x00000009002e7c02 */ /* 0x000fe40008000f00 */
[----:B------:R-:W-:Y:S02]  /*2e30*/  FMNMX R51, R44, 255, PT ;  /* 0x437f00002c337809 */ /* 0x000fe40003800000 */
[----:B------:R-:W-:Y:S01]  /*2e40*/  FMNMX R49, R45, 255, PT ;  /* 0x437f00002d317809 */ /* 0x000fe20003800000 */
[----:B------:R-:W-:-:S05]  /*2e50*/  VOTEU.ALL UP0, P2 ;  /* 0x0000000000ff7886 */ /* 0x000fca0001000000 */
[----:B------:R-:W0:Y:S02]  /*2e60*/  @!UP0 LDCU UR33, c[0x3][UR11+0x38] ;  /* 0x00c007000b2187ac */ /* 0x000e240008000800 */
[----:B0-----:R-:W-:Y:S01]  /*2e70*/  @!P2 MOV R46, UR33 ;  /* 0x00000021002eac02 */ /* 0x001fe20008000f00 */
[----:B------:R-:W-:Y:S06]  /*2e80*/  @P3 BRA `(.L_x_12) ;  /* 0x0000001000803947 */ /* 0x000fec0003800000 */
[----:B------:R-:W-:Y:S01]  /*2e90*/  FADD R61, -R41, R37 ;  /* 0x00000025293d7221 */ /* 0x000fe20000000100 */
[----:B------:R-:W-:Y:S01]  /*2ea0*/  FADD R59, -R51, R36 ;  /* 0x00000024333b7221 */ /* 0x000fe20000000100 */
[----:B------:R-:W-:Y:S01]  /*2eb0*/  FADD R65, -R42, R38 ;  /* 0x000000262a417221 */ /* 0x000fe20000000100 */
[----:B------:R-:W-:Y:S01]  /*2ec0*/  I2FP.F32.U32 R63, R46 ;  /* 0x0000002e003f7245 */ /* 0x000fe20000201000 */
[----:B------:R-:W-:Y:S01]  /*2ed0*/  FMUL R44, R61, R61 ;  /* 0x0000003d3d2c7220 */ /* 0x000fe20000400000 */
[----:B------:R-:W-:Y:S01]  /*2ee0*/  PLOP3.LUT P0, PT, PT, PT, PT, 0x80, 0x8 ;  /* 0x000000000008781c */ /* 0x000fe20003f0f070 */
[----:B------:R-:W-:Y:S01]  /*2ef0*/  UMOV UR33, 0x42800000 ;  /* 0x4280000000217882 */ /* 0x000fe20000000000 */
[----:B------:R-:W-:Y:S02]  /*2f00*/  HFMA2 R58, -RZ, RZ, 0, 0 ;  /* 0x00000000ff3a7431 */ /* 0x000fe400000001ff */
[----:B------:R-:W-:Y:S01]  /*2f10*/  FFMA R44, R59, R59, R44 ;  /* 0x0000003b3b2c7223 */ /* 0x000fe2000000002c */
[----:B------:R-:W-:Y:S01]  /*2f20*/  FADD R63, R63, -1 ;  /* 0xbf8000003f3f7421 */ /* 0x000fe20000000000 */
[----:B------:R-:W-:-:S02]  /*2f30*/  MOV R50, UR33 ;  /* 0x0000002100327c02 */ /* 0x000fc40008000f00 */
[----:B------:R-:W-:Y:S01]  /*2f40*/  CS2R R52, SRZ ;  /* 0x0000000000347805 */ /* 0x000fe2000001ff00 */
[----:B------:R-:W-:Y:S01]  /*2f50*/  FFMA R45, R65, R65, R44 ;  /* 0x00000041412d7223 */ /* 0x000fe2000000002c */
[----:B------:R-:W-:Y:S01]  /*2f60*/  MOV R54, RZ ;  /* 0x000000ff00367202 */ /* 0x000fe20000000f00 */
[----:B------:R-:W0:Y:S03]  /*2f70*/  MUFU.RCP R44, R63 ;  /* 0x0000003f002c7308 */ /* 0x000e260000001000 */
[----:B------:R-:W-:-:S13]  /*2f80*/  FSETP.GEU.AND P5, PT, R45, 1.1920928955078125e-07, PT ;  /* 0x340000002d00780b */ /* 0x000fda0003fae000 */
[----:B------:R-:W-:Y:S01]  /*2f90*/  @P5 FSETP.GEU.AND P4, PT, |R45|, 1.175494350822287508e-38, PT ;  /* 0x008000002d00580b */ /* 0x000fe20003f8e200 */
[----:B0-----:R-:W-:-:S03]  /*2fa0*/  FFMA R47, -R63, R44, 1 ;  /* 0x3f8000003f2f7423 */ /* 0x001fc6000000012c */
[----:B------:R-:W-:Y:S01]  /*2fb0*/  @P5 PLOP3.LUT P0, PT, P4, PT, PT, 0x80, 0x8 ;  /* 0x000000000008581c */ /* 0x000fe2000270f070 */
[----:B------:R-:W-:-:S04]  /*2fc0*/  FFMA R44, R44, R47, R44 ;  /* 0x0000002f2c2c7223 */ /* 0x000fc8000000002c */
[----:B------:R-:W-:-:S03]  /*2fd0*/  FFMA R55, R44, 64, RZ ;  /* 0x428000002c377823 */ /* 0x000fc600000000ff */
[----:B------:R-:W-:Y:S01]  /*2fe0*/  FCHK P4, R50, R63 ;  /* 0x0000003f32007302 */ /* 0x000fe20000080000 */
[----:B------:R-:W-:-:S04]  /*2ff0*/  FFMA R47, -R63, R55, 64 ;  /* 0x428000003f2f7423 */ /* 0x000fc80000000137 */
[----:B------:R-:W-:Y:S01]  /*3000*/  @!P0 FMUL R45, R45, 16777216 ;  /* 0x4b8000002d2d8820 */ /* 0x000fe20000400000 */
[----:B------:R-:W-:-:S03]  /*3010*/  FFMA R55, R44, R47, R55 ;  /* 0x0000002f2c377223 */ /* 0x000fc60000000037 */
[----:B------:R-:W0:Y:S02]  /*3020*/  @P5 MUFU.RSQ R46, R45 ;  /* 0x0000002d002e5308 */ /* 0x000e240000001400 */
[----:B0-----:R-:W-:-:S04]  /*3030*/  @!P0 FMUL R46, R46, 4096 ;  /* 0x458000002e2e8820 */ /* 0x001fc80000400000 */
[-C--:B------:R-:W-:Y:S01]  /*3040*/  @P5 FMUL R58, R65, R46.reuse ;  /* 0x0000002e413a5220 */ /* 0x080fe20000400000 */
[-C--:B------:R-:W-:Y:S01]  /*3050*/  @P5 FMUL R54, R61, R46.reuse ;  /* 0x0000002e3d365220 */ /* 0x080fe20000400000 */
[-C--:B------:R-:W-:Y:S01]  /*3060*/  @P5 FMUL R53, R59, R46.reuse ;  /* 0x0000002e3b355220 */ /* 0x080fe20000400000 */
[----:B------:R-:W-:Y:S01]  /*3070*/  @P5 MOV R52, R46 ;  /* 0x0000002e00345202 */ /* 0x000fe20000000f00 */
[----:B------:R-:W-:Y:S06]  /*3080*/  @!P4 BRA `(.L_x_13) ;  /* 0x000000000014c947 */ /* 0x000fec0003800000 */
[----:B------:R-:W-:Y:S02]  /*3090*/  MOV R61, 0x42800000 ;  /* 0x42800000003d7802 */ /* 0x000fe40000000f00 */
[----:B------:R-:W-:Y:S02]  /*30a0*/  MOV R62, R63 ;  /* 0x0000003f003e7202 */ /* 0x000fe40000000f00 */
[----:B------:R-:W-:-:S07]  /*30b0*/  MOV R46, 0x30d0 ;  /* 0x000030d0002e7802 */ /* 0x000fce0000000f00 */
[----:B------:R-:W-:Y:S05]  /*30c0*/  CALL.REL.NOINC `($__internal_1_$__cuda_sm3x_div_rn_noftz_f32_slowpath) ;  /* 0x0000050800e07944 */ /* 0x000fea0003c00000 */
[----:B------:R-:W-:-:S07]  /*30d0*/  MOV R55, R44 ;  /* 0x0000002c00377202 */ /* 0x000fce0000000f00 */
.L_x_13:
[----:B------:R-:W-:Y:S01]  /*30e0*/  MOV R50, RZ ;  /* 0x000000ff00327202 */ /* 0x000fe20000000f00 */
[----:B------:R-:W-:Y:S06]  /*30f0*/  @!P1 BRA `(.L_x_14) ;  /* 0x0000002c00409947 */ /* 0x000fec0003800000 */
[----:B------:R-:W-:Y:S01]  /*3100*/  ISETP.GE.U32.AND P0, PT, R22, 0x3, PT ;  /* 0x000000031600780c */ /* 0x000fe20003f06070 */
[----:B------:R-:W-:Y:S02]  /*3110*/  HFMA2 R47, -RZ, RZ, 0, 0 ;  /* 0x00000000ff2f7431 */ /* 0x000fe400000001ff */
[----:B------:R-:W-:-:S10]  /*3120*/  IMAD.MOV.U32 R50, RZ, RZ, RZ ;  /* 0x000000ffff327224 */ /* 0x000fd400078e00ff */
[----:B------:R-:W-:Y:S05]  /*3130*/  @!P0 BRA `(.L_x_15) ;  /* 0x0000000800208947 */ /* 0x000fea0003800000 */
[----:B------:R-:W-:Y:S02]  /*3140*/  MOV R50, RZ ;  /* 0x000000ff00327202 */ /* 0x000fe40000000f00 */
[----:B------:R-:W-:-:S07]  /*3150*/  MOV R59, RZ ;  /* 0x000000ff003b7202 */ /* 0x000fce0000000f00 */
.L_x_16:
[----:B------:R-:W-:-:S06]  /*3160*/  LEA R44, R59, R2, 0x2 ;  /* 0x000000023b2c7211 */ /* 0x000fcc00078e10ff */
[----:B------:R-:W2:Y:S01]  /*3170*/  LDL.128 R44, [R44] ;  /* 0x000000002c2c7983 */ /* 0x000ea20000100c00 */
[----:B------:R-:W-:Y:S02]  /*3180*/  IADD3 R59, PT, PT, R59, 0x4, RZ ;  /* 0x000000043b3b7810 */ /* 0x000fe40007ffe0ff */
[C---:B--2---:R-:W-:Y:S02]  /*3190*/  PRMT R70, R44.reuse, 0x7771, RZ ;  /* 0x000077712c467816 */ /* 0x044fe400000000ff */
[C---:B------:R-:W-:Y:S02]  /*31a0*/  PRMT R60, R44.reuse, 0x7770, RZ ;  /* 0x000077702c3c7816 */ /* 0x040fe400000000ff */
[----:B------:R-:W-:Y:S02]  /*31b0*/  I2FP.F32.U32 R70, R70 ;  /* 0x0000004600467245 */ /* 0x000fe40000201000 */
[----:B------:R-:W-:Y:S02]  /*31c0*/  I2FP.F32.U32 R60, R60 ;  /* 0x0000003c003c7245 */ /* 0x000fe40000201000 */
[----:B------:R-:W-:Y:S01]  /*31d0*/  PRMT R69, R44, 0x7772, RZ ;  /* 0x000077722c457816 */ /* 0x000fe200000000ff */
[----:B------:R-:W-:Y:S01]  /*31e0*/  FADD R61, R70, -R41 ;  /* 0x80000029463d7221 */ /* 0x000fe20000000000 */
[----:B------:R-:W-:Y:S01]  /*31f0*/  PRMT R62, R45, 0x7771, RZ ;  /* 0x000077712d3e7816 */ /* 0x000fe200000000ff */
[----:B------:R-:W-:Y:S01]  /*3200*/  FADD R64, -R51, R60 ;  /* 0x0000003c33407221 */ /* 0x000fe20000000100 */
[----:B------:R-:W-:Y:S01]  /*3210*/  I2FP.F32.U32 R69, R69 ;  /* 0x0000004500457245 */ /* 0x000fe20000201000 */
[----:B------:R-:W-:Y:S01]  /*3220*/  FMUL R61, R61, R54 ;  /* 0x000000363d3d7220 */ /* 0x000fe20000400000 */
[----:B------:R-:W-:-:S02]  /*3230*/  PRMT R66, R45, 0x7770, RZ ;  /* 0x000077702d427816 */ /* 0x000fc400000000ff */
[----:B------:R-:W-:Y:S01]  /*3240*/  I2FP.F32.U32 R62, R62 ;  /* 0x0000003e003e7245 */ /* 0x000fe20000201000 */
[----:B------:R-:W-:Y:S01]  /*3250*/  FFMA R64, R64, R53, R61 ;  /* 0x0000003540407223 */ /* 0x000fe2000000003d */
[----:B------:R-:W-:Y:S01]  /*3260*/  PRMT R65, R45, 0x7772, RZ ;  /* 0x000077722d417816 */ /* 0x000fe200000000ff */
[----:B------:R-:W-:Y:S01]  /*3270*/  FADD R45, R69, -R42 ;  /* 0x8000002a452d7221 */ /* 0x000fe20000000000 */
[----:B------:R-:W-:Y:S01]  /*3280*/  I2FP.F32.U32 R66, R66 ;  /* 0x0000004200427245 */ /* 0x000fe20000201000 */
[----:B------:R-:W-:Y:S01]  /*3290*/  FADD R61, R62, -R41 ;  /* 0x800000293e3d7221 */ /* 0x000fe20000000000 */
[----:B------:R-:W-:Y:S01]  /*32a0*/  I2FP.F32.U32 R65, R65 ;  /* 0x0000004100417245 */ /* 0x000fe20000201000 */
[----:B------:R-:W-:Y:S02]  /*32b0*/  FFMA R45, R45, R58, R64 ;  /* 0x0000003a2d2d7223 */ /* 0x000fe40000000040 */
[----:B------:R-:W-:Y:S01]  /*32c0*/  FADD R64, -R51, R66 ;  /* 0x0000004233407221 */ /* 0x000fe20000000100 */
[----:B------:R-:W-:Y:S01]  /*32d0*/  FMUL R61, R61, R54 ;  /* 0x000000363d3d7220 */ /* 0x000fe20000400000 */
[----:B------:R-:W-:Y:S01]  /*32e0*/  FMUL.SAT R44, R45, R52 ;  /* 0x000000342d2c7220 */ /* 0x000fe20000402000 */
[----:B------:R-:W-:-:S02]  /*32f0*/  FADD R45, R65, -R42 ;  /* 0x8000002a412d7221 */ /* 0x000fc40000000000 */
[----:B------:R-:W-:Y:S01]  /*3300*/  FFMA R64, R64, R53, R61 ;  /* 0x0000003540407223 */ /* 0x000fe2000000003d */
[----:B------:R-:W-:-:S03]  /*3310*/  FMUL R44, R63, R44 ;  /* 0x0000002c3f2c7220 */ /* 0x000fc60000400000 */
[----:B------:R-:W-:-:S03]  /*3320*/  FFMA R45, R45, R58, R64 ;  /* 0x0000003a2d2d7223 */ /* 0x000fc60000000040 */
[----:B------:R-:W0:Y:S01]  /*3330*/  F2I.U32.NTZ R44, R44 ;  /* 0x0000002c002c7305 */ /* 0x000e220000203000 */
[----:B------:R-:W-:-:S04]  /*3340*/  FMUL.SAT R64, R45, R52 ;  /* 0x000000342d407220 */ /* 0x000fc80000402000 */
[----:B------:R-:W-:-:S06]  /*3350*/  FMUL R61, R63, R64 ;  /* 0x000000403f3d7220 */ /* 0x000fcc0000400000 */
[----:B------:R-:W1:Y:S01]  /*3360*/  F2I.U32.NTZ R61, R61 ;  /* 0x0000003d003d7305 */ /* 0x000e620000203000 */
[----:B0-----:R-:W-:-:S05]  /*3370*/  I2FP.F32.U32 R64, R44 ;  /* 0x0000002c00407245 */ /* 0x001fca0000201000 */
[----:B------:R-:W-:-:S04]  /*3380*/  FMUL R64, R64, R55 ;  /* 0x0000003740407220 */ /* 0x000fc80000400000 */
[----:B------:R-:W0:Y:S01]  /*3390*/  FRND R67, R64 ;  /* 0x0000004000437307 */ /* 0x000e220000201000 */
[----:B-1----:R-:W-:-:S05]  /*33a0*/  I2FP.F32.U32 R68, R61 ;  /* 0x0000003d00447245 */ /* 0x002fca0000201000 */
[----:B------:R-:W-:-:S06]  /*33b0*/  FMUL R45, R68, R55 ;  /* 0x00000037442d7220 */ /* 0x000fcc0000400000 */
[----:B------:R-:W1:Y:S01]  /*33c0*/  FRND R45, R45 ;  /* 0x0000002d002d7307 */ /* 0x000e620000201000 */
[----:B0-----:R-:W-:-:S04]  /*33d0*/  FADD R68, -R67, 64 ;  /* 0x4280000043447421 */ /* 0x001fc80000000100 */
[----:B------:R-:W-:Y:S01]  /*33e0*/  FMUL R44, R51, R68 ;  /* 0x00000044332c7220 */ /* 0x000fe20000400000 */
[C---:B------:R-:W-:Y:S01]  /*33f0*/  FMUL R72, R68.reuse, R41 ;  /* 0x0000002944487220 */ /* 0x040fe20000400000 */
[----:B------:R-:W-:Y:S02]  /*3400*/  FMUL R71, R68, R42 ;  /* 0x0000002a44477220 */ /* 0x000fe40000400000 */
[C---:B------:R-:W-:Y:S01]  /*3410*/  FFMA R73, R67.reuse, R36, R44 ;  /* 0x0000002443497223 */ /* 0x040fe2000000002c */
[C---:B------:R-:W-:Y:S01]  /*3420*/  FFMA R61, R67.reuse, R37, R72 ;  /* 0x00000025433d7223 */ /* 0x040fe20000000048 */
[----:B------:R-:W-:Y:S02]  /*3430*/  FFMA R68, R67, R38, R71 ;  /* 0x0000002643447223 */ /* 0x000fe40000000047 */
[----:B------:R-:W-:Y:S01]  /*3440*/  FFMA R60, R73, -0.015625, R60 ;  /* 0xbc800000493c7823 */ /* 0x000fe2000000003c */
[----:B-1----:R-:W-:Y:S01]  /*3450*/  FADD R44, -R45, 64 ;  /* 0x428000002d2c7421 */ /* 0x002fe20000000100 */
[----:B------:R-:W-:-:S03]  /*3460*/  FFMA R69, R68, -0.015625, R69 ;  /* 0xbc80000044457823 */ /* 0x000fc60000000045 */
[----:B------:R-:W-:Y:S01]  /*3470*/  FMUL R64, R51, R44 ;  /* 0x0000002c33407220 */ /* 0x000fe20000400000 */
[C---:B------:R-:W-:Y:S01]  /*3480*/  FMUL R72, R44.reuse, R41 ;  /* 0x000000292c487220 */ /* 0x040fe20000400000 */
[----:B------:R-:W-:Y:S01]  /*3490*/  FMUL R75, R44, R42 ;  /* 0x0000002a2c4b7220 */ /* 0x000fe20000400000 */
[C---:B------:R-:W-:Y:S01]  /*34a0*/  PRMT R44, R46.reuse, 0x7771, RZ ;  /* 0x000077712e2c7816 */ /* 0x040fe200000000ff */
[C---:B------:R-:W-:Y:S01]  /*34b0*/  FFMA R71, R45.reuse, R36, R64 ;  /* 0x000000242d477223 */ /* 0x040fe20000000040 */
[C---:B------:R-:W-:Y:S01]  /*34c0*/  FFMA R67, R45.reuse, R37, R72 ;  /* 0x000000252d437223 */ /* 0x040fe20000000048 */
[----:B------:R-:W-:Y:S01]  /*34d0*/  FFMA R64, R45, R38, R75 ;  /* 0x000000262d407223 */ /* 0x000fe2000000004b */
[----:B------:R-:W-:Y:S01]  /*34e0*/  FFMA R45, R61, -0.015625, R70 ;  /* 0xbc8000003d2d7823 */ /* 0x000fe20000000046 */
[----:B------:R-:W-:Y:S01]  /*34f0*/  I2FP.F32.U32 R44, R44 ;  /* 0x0000002c002c7245 */ /* 0x000fe20000201000 */
[----:B------:R-:W-:Y:S01]  /*3500*/  FFMA R71, R71, -0.015625, R66 ;  /* 0xbc80000047477823 */ /* 0x000fe20000000042 */
[C---:B------:R-:W-:Y:S01]  /*3510*/  PRMT R70, R46.reuse, 0x7770, RZ ;  /* 0x000077702e467816 */ /* 0x040fe200000000ff */
[----:B------:R-:W-:Y:S01]  /*3520*/  FFMA R67, R67, -0.015625, R62 ;  /* 0xbc80000043437823 */ /* 0x000fe2000000003e */
[----:B------:R-:W-:Y:S01]  /*3530*/  PRMT R61, R46, 0x7772, RZ ;  /* 0x000077722e3d7816 */ /* 0x000fe200000000ff */
[----:B------:R-:W-:Y:S01]  /*3540*/  FADD R73, R44, -R41 ;  /* 0x800000292c497221 */ /* 0x000fe20000000000 */
[----:B------:R-:W-:Y:S01]  /*3550*/  I2FP.F32.U32 R46, R70 ;  /* 0x00000046002e7245 */ /* 0x000fe20000201000 */
[----:B------:R-:W-:Y:S01]  /*3560*/  FFMA R64, R64, -0.015625, R65 ;  /* 0xbc80000040407823 */ /* 0x000fe20000000041 */
[----:B------:R-:W-:Y:S01]  /*3570*/  I2FP.F32.U32 R61, R61 ;  /* 0x0000003d003d7245 */ /* 0x000fe20000201000 */
[----:B------:R-:W-:Y:S01]  /*3580*/  FMUL R73, R73, R54 ;  /* 0x0000003649497220 */ /* 0x000fe20000400000 */
[----:B------:R-:W-:Y:S01]  /*3590*/  PRMT R62, R47, 0x7771, RZ ;  /* 0x000077712f3e7816 */ /* 0x000fe200000000ff */
[----:B------:R-:W-:Y:S01]  /*35a0*/  FADD R70, -R51, R46 ;  /* 0x0000002e33467221 */ /* 0x000fe20000000100 */
[----:B------:R-:W-:-:S02]  /*35b0*/  FMUL R45, R45, R45 ;  /* 0x0000002d2d2d7220 */ /* 0x000fc40000400000 */
[----:B------:R-:W-:Y:S01]  /*35c0*/  I2FP.F32.U32 R62, R62 ;  /* 0x0000003e003e7245 */ /* 0x000fe20000201000 */
[----:B------:R-:W-:Y:S01]  /*35d0*/  FFMA R70, R70, R53, R73 ;  /* 0x0000003546467223 */ /* 0x000fe20000000049 */
[----:B------:R-:W-:Y:S01]  /*35e0*/  FADD R73, R61, -R42 ;  /* 0x8000002a3d497221 */ /* 0x000fe20000000000 */
[----:B------:R-:W-:Y:S02]  /*35f0*/  FFMA R60, R60, R60, R45 ;  /* 0x0000003c3c3c7223 */ /* 0x000fe4000000002d */
[----:B------:R-:W-:Y:S01]  /*3600*/  FADD R65, R62, -R41 ;  /* 0x800000293e417221 */ /* 0x000fe20000000000 */
[----:B------:R-:W-:Y:S01]  /*3610*/  FFMA R73, R73, R58, R70 ;  /* 0x0000003a49497223 */ /* 0x000fe20000000046 */
[----:B------:R-:W-:Y:S02]  /*3620*/  FFMA R69, R69, R69, R60 ;  /* 0x0000004545457223 */ /* 0x000fe4000000003c */
[----:B------:R-:W-:Y:S01]  /*3630*/  FMUL R65, R65, R54 ;  /* 0x0000003641417220 */ /* 0x000fe20000400000 */
[----:B------:R-:W-:Y:S01]  /*3640*/  FMUL.SAT R70, R73, R52 ;  /* 0x0000003449467220 */ /* 0x000fe20000402000 */
[----:B------:R-:W-:-:S03]  /*3650*/  FADD R69, R69, R50 ;  /* 0x0000003245457221 */ /* 0x000fc60000000000 */
[----:B------:R-:W-:-:S06]  /*3660*/  FMUL R70, R63, R70 ;  /* 0x000000463f467220 */ /* 0x000fcc0000400000 */
[----:B------:R-:W0:Y:S02]  /*3670*/  F2I.U32.NTZ R70, R70 ;  /* 0x0000004600467305 */ /* 0x000e240000203000 */
[----:B0-----:R-:W-:-:S05]  /*3680*/  I2FP.F32.U32 R72, R70 ;  /* 0x0000004600487245 */ /* 0x001fca0000201000 */
[----:B------:R-:W-:-:S04]  /*3690*/  FMUL R72, R72, R55 ;  /* 0x0000003748487220 */ /* 0x000fc80000400000 */
[----:B------:R-:W0:Y:S02]  /*36a0*/  FRND R75, R72 ;  /* 0x00000048004b7307 */ /* 0x000e240000201000 */
[----:B0-----:R-:W-:-:S04]  /*36b0*/  FADD R66, -R75, 64 ;  /* 0x428000004b427421 */ /* 0x001fc80000000100 */
[----:B------:R-:W-:Y:S01]  /*36c0*/  FMUL R68, R51, R66 ;  /* 0x0000004233447220 */ /* 0x000fe20000400000 */
[C---:B------:R-:W-:Y:S01]  /*36d0*/  FMUL R74, R66.reuse, R41 ;  /* 0x00000029424a7220 */ /* 0x040fe20000400000 */
[----:B------:R-:W-:Y:S02]  /*36e0*/  FMUL R66, R66, R42 ;  /* 0x0000002a42427220 */ /* 0x000fe40000400000 */
[----:B------:R-:W-:Y:S01]  /*36f0*/  FFMA R77, R75, R36, R68 ;  /* 0x000000244b4d7223 */ /* 0x000fe20000000044 */
[----:B------:R-:W-:Y:S01]  /*3700*/  PRMT R68, R47, 0x7770, RZ ;  /* 0x000077702f447816 */ /* 0x000fe200000000ff */
[----:B------:R-:W-:Y:S01]  /*3710*/  FFMA R73, R75, R37, R74 ;  /* 0x000000254b497223 */ /* 0x000fe2000000004a */
[----:B------:R-:W-:Y:S01]  /*3720*/  PRMT R47, R47, 0x7772, RZ ;  /* 0x000077722f2f7816 */ /* 0x000fe200000000ff */
[----:B------:R-:W-:Y:S01]  /*3730*/  FFMA R46, R77, -0.015625, R46 ;  /* 0xbc8000004d2e7823 */ /* 0x000fe2000000002e */
[----:B------:R-:W-:Y:S01]  /*3740*/  I2FP.F32.U32 R68, R68 ;  /* 0x0000004400447245 */ /* 0x000fe20000201000 */
[----:B------:R-:W-:Y:S01]  /*3750*/  FFMA R73, R73, -0.015625, R44 ;  /* 0xbc80000049497823 */ /* 0x000fe2000000002c */
[----:B------:R-:W-:Y:S01]  /*3760*/  I2FP.F32.U32 R47, R47 ;  /* 0x0000002f002f7245 */ /* 0x000fe20000201000 */
[----:B------:R-:W-:-:S02]  /*3770*/  FFMA R66, R75, R38, R66 ;  /* 0x000000264b427223 */ /* 0x000fc40000000042 */
[----:B------:R-:W-:Y:S01]  /*3780*/  FADD R70, -R51, R68 ;  /* 0x0000004433467221 */ /* 0x000fe20000000100 */
[----:B------:R-:W-:Y:S01]  /*3790*/  FMUL R73, R73, R73 ;  /* 0x0000004949497220 */ /* 0x000fe20000400000 */
[----:B------:R-:W-:Y:S02]  /*37a0*/  FFMA R66, R66, -0.015625, R61 ;  /* 0xbc80000042427823 */ /* 0x000fe4000000003d */
[----:B------:R-:W-:Y:S01]  /*37b0*/  FFMA R70, R70, R53, R65 ;  /* 0x0000003546467223 */ /* 0x000fe20000000041 */
[----:B------:R-:W-:Y:S01]  /*37c0*/  FADD R65, R47, -R42 ;  /* 0x8000002a2f417221 */ /* 0x000fe20000000000 */
[----:B------:R-:W-:-:S03]  /*37d0*/  FFMA R73, R46, R46, R73 ;  /* 0x0000002e2e497223 */ /* 0x000fc60000000049 */
[----:B------:R-:W-:Y:S01]  /*37e0*/  FFMA R65, R65, R58, R70 ;  /* 0x0000003a41417223 */ /* 0x000fe20000000046 */
[----:B------:R-:W-:-:S03]  /*37f0*/  FFMA R73, R66, R66, R73 ;  /* 0x0000004242497223 */ /* 0x000fc60000000049 */
[----:B------:R-:W-:-:S04]  /*3800*/  FMUL.SAT R70, R65, R52 ;  /* 0x0000003441467220 */ /* 0x000fc80000402000 */
[----:B------:R-:W-:-:S06]  /*3810*/  FMUL R70, R63, R70 ;  /* 0x000000463f467220 */ /* 0x000fcc0000400000 */
[----:B------:R-:W0:Y:S02]  /*3820*/  F2I.U32.NTZ R70, R70 ;  /* 0x0000004600467305 */ /* 0x000e240000203000 */
[----:B0-----:R-:W-:-:S05]  /*3830*/  I2FP.F32.U32 R72, R70 ;  /* 0x0000004600487245 */ /* 0x001fca0000201000 */
[----:B------:R-:W-:-:S06]  /*3840*/  FMUL R65, R72, R55 ;  /* 0x0000003748417220 */ /* 0x000fcc0000400000 */
[----:B------:R-:W0:Y:S02]  /*3850*/  FRND R65, R65 ;  /* 0x0000004100417307 */ /* 0x000e240000201000 */
[----:B0-----:R-:W-:-:S04]  /*3860*/  FADD R44, -R65, 64 ;  /* 0x42800000412c7421 */ /* 0x001fc80000000100 */
[C---:B------:R-:W-:Y:S01]  /*3870*/  FMUL R74, R44.reuse, R41 ;  /* 0x000000292c4a7220 */ /* 0x040fe20000400000 */
[----:B------:R-:W-:Y:S01]  /*3880*/  FMUL R77, R44, R42 ;  /* 0x0000002a2c4d7220 */ /* 0x000fe20000400000 */
[----:B------:R-:W-:Y:S02]  /*3890*/  FMUL R72, R51, R44 ;  /* 0x0000002c33487220 */ /* 0x000fe40000400000 */
[C---:B------:R-:W-:Y:S01]  /*38a0*/  FFMA R75, R65.reuse, R37, R74 ;  /* 0x00000025414b7223 */ /* 0x040fe2000000004a */
[C---:B------:R-:W-:Y:S01]  /*38b0*/  FFMA R44, R65.reuse, R38, R77 ;  /* 0x00000026412c7223 */ /* 0x040fe2000000004d */
[----:B------:R-:W-:Y:S02]  /*38c0*/  FFMA R61, R65, R36, R72 ;  /* 0x00000024413d7223 */ /* 0x000fe40000000048 */
[----:B------:R-:W-:Y:S01]  /*38d0*/  FFMA R75, R75, -0.015625, R62 ;  /* 0xbc8000004b4b7823 */ /* 0x000fe2000000003e */
[----:B------:R-:W-:Y:S01]  /*38e0*/  FFMA R44, R44, -0.015625, R47 ;  /* 0xbc8000002c2c7823 */ /* 0x000fe2000000002f */
[----:B------:R-:W-:Y:S01]  /*38f0*/  FMUL R62, R67, R67 ;  /* 0x00000043433e7220 */ /* 0x000fe20000400000 */
[----:B------:R-:W-:Y:S01]  /*3900*/  LOP3.LUT R47, R3, 0xfffc, RZ, 0xc0, !PT ;  /* 0x0000fffc032f7812 */ /* 0x000fe200078ec0ff */
[----:B------:R-:W-:Y:S01]  /*3910*/  FFMA R68, R61, -0.015625, R68 ;  /* 0xbc8000003d447823 */ /* 0x000fe20000000044 */
[----:B------:R-:W-:Y:S01]  /*3920*/  FMUL R75, R75, R75 ;  /* 0x0000004b4b4b7220 */ /* 0x000fe20000400000 */
[----:B------:R-:W-:Y:S01]  /*3930*/  FFMA R71, R71, R71, R62 ;  /* 0x0000004747477223 */ /* 0x000fe2000000003e */
[----:B------:R-:W-:-:S02]  /*3940*/  ISETP.NE.AND P0, PT, R59, R47, PT ;  /* 0x0000002f3b00720c */ /* 0x000fc40003f05270 */
[----:B------:R-:W-:Y:S01]  /*3950*/  FFMA R75, R68, R68, R75 ;  /* 0x00000044444b7223 */ /* 0x000fe2000000004b */
[----:B------:R-:W-:-:S03]  /*3960*/  FFMA R64, R64, R64, R71 ;  /* 0x0000004040407223 */ /* 0x000fc60000000047 */
[----:B------:R-:W-:Y:S01]  /*3970*/  FFMA R75, R44, R44, R75 ;  /* 0x0000002c2c4b7223 */ /* 0x000fe2000000004b */
[----:B------:R-:W-:-:S04]  /*3980*/  FADD R64, R69, R64 ;  /* 0x0000004045407221 */ /* 0x000fc80000000000 */
[----:B------:R-:W-:-:S04]  /*3990*/  FADD R64, R64, R73 ;  /* 0x0000004940407221 */ /* 0x000fc80000000000 */
[----:B------:R-:W-:Y:S01]  /*39a0*/  FADD R50, R64, R75 ;  /* 0x0000004b40327221 */ /* 0x000fe20000000000 */
[----:B------:R-:W-:Y:S06]  /*39b0*/  @P0 BRA `(.L_x_16) ;  /* 0xfffffff400e80947 */ /* 0x000fec000383ffff */
.L_x_15:
[----:B------:R-:W-:-:S13]  /*39c0*/  LOP3.LUT P0, R44, R3, 0x3, RZ, 0xc0, !PT ;  /* 0x00000003032c7812 */ /* 0x000fda000780c0ff */
[----:B------:R-:W-:Y:S05]  /*39d0*/  @!P0 BRA `(.L_x_14) ;  /* 0x0000002400088947 */ /* 0x000fea0003800000 */
[----:B------:R-:W-:Y:S02]  /*39e0*/  ISETP.NE.AND P0, PT, R44, 0x1, PT ;  /* 0x000000012c00780c */ /* 0x000fe40003f05270 */
[----:B------:R-:W-:-:S04]  /*39f0*/  LOP3.LUT R45, R3, 0x1, RZ, 0xc0, !PT ;  /* 0x00000001032d7812 */ /* 0x000fc800078ec0ff */
[----:B------:R-:W-:-:S07]  /*3a00*/  ISETP.NE.U32.AND P4, PT, R45, 0x1, PT ;  /* 0x000000012d00780c */ /* 0x000fce0003f85070 */
[----:B------:R-:W-:Y:S06]  /*3a10*/  @!P0 BRA `(.L_x_17) ;  /* 0x00000004000c8947 */ /* 0x000fec0003800000 */
[----:B------:R-:W-:-:S06]  /*3a20*/  LEA R45, R47, R2, 0x2 ;  /* 0x000000022f2d7211 */ /* 0x000fcc00078e10ff */
[----:B------:R-:W2:Y:S01]  /*3a30*/  LDL.64 R44, [R45] ;  /* 0x000000002d2c7983 */ /* 0x000ea20000100a00 */
[----:B------:R-:W-:Y:S02]  /*3a40*/  IADD3 R47, PT, PT, R47, 0x2, RZ ;  /* 0x000000022f2f7810 */ /* 0x000fe40007ffe0ff */
[C---:B--2---:R-:W-:Y:S02]  /*3a50*/  PRMT R46, R44.reuse, 0x7771, RZ ;  /* 0x000077712c2e7816 */ /* 0x044fe400000000ff */
[----:B------:R-:W-:Y:S02]  /*3a60*/  PRMT R60, R44, 0x7770, RZ ;  /* 0x000077702c3c7816 */ /* 0x000fe400000000ff */
[----:B------:R-:W-:Y:S02]  /*3a70*/  I2FP.F32.U32 R46, R46 ;  /* 0x0000002e002e7245 */ /* 0x000fe40000201000 */
[----:B------:R-:W-:Y:S02]  /*3a80*/  PRMT R64, R45, 0x7771, RZ ;  /* 0x000077712d407816 */ /* 0x000fe400000000ff */
[----:B------:R-:W-:Y:S01]  /*3a90*/  I2FP.F32.U32 R60, R60 ;  /* 0x0000003c003c7245 */ /* 0x000fe20000201000 */
[----:B------:R-:W-:Y:S01]  /*3aa0*/  FADD R61, R46, -R41 ;  /* 0x800000292e3d7221 */ /* 0x000fe20000000000 */
[----:B------:R-:W-:-:S02]  /*3ab0*/  PRMT R59, R44, 0x7772, RZ ;  /* 0x000077722c3b7816 */ /* 0x000fc400000000ff */
[----:B------:R-:W-:Y:S01]  /*3ac0*/  PRMT R62, R45, 0x7770, RZ ;  /* 0x000077702d3e7816 */ /* 0x000fe200000000ff */
[----:B------:R-:W-:Y:S01]  /*3ad0*/  FMUL R61, R61, R54 ;  /* 0x000000363d3d7220 */ /* 0x000fe20000400000 */
[----:B------:R-:W-:Y:S01]  /*3ae0*/  I2FP.F32.U32 R44, R64 ;  /* 0x00000040002c7245 */ /* 0x000fe20000201000 */
[----:B------:R-:W-:Y:S01]  /*3af0*/  FADD R64, -R51, R60 ;  /* 0x0000003c33407221 */ /* 0x000fe20000000100 */
[----:B------:R-:W-:Y:S02]  /*3b00*/  I2FP.F32.U32 R59, R59 ;  /* 0x0000003b003b7245 */ /* 0x000fe40000201000 */
[----:B------:R-:W-:Y:S01]  /*3b10*/  PRMT R45, R45, 0x7772, RZ ;  /* 0x000077722d2d7816 */ /* 0x000fe200000000ff */
[----:B------:R-:W-:Y:S01]  /*3b20*/  FFMA R64, R64, R53, R61 ;  /* 0x0000003540407223 */ /* 0x000fe2000000003d */
[----:B------:R-:W-:Y:S01]  /*3b30*/  I2FP.F32.U32 R62, R62 ;  /* 0x0000003e003e7245 */ /* 0x000fe20000201000 */
[----:B------:R-:W-:Y:S01]  /*3b40*/  FADD R65, R44, -R41 ;  /* 0x800000292c417221 */ /* 0x000fe20000000000 */
[----:B------:R-:W-:Y:S01]  /*3b50*/  FADD R61, R59, -R42 ;  /* 0x8000002a3b3d7221 */ /* 0x000fe20000000000 */
[----:B------:R-:W-:-:S02]  /*3b60*/  I2FP.F32.U32 R45, R45 ;  /* 0x0000002d002d7245 */ /* 0x000fc40000201000 */
[----:B------:R-:W-:Y:S01]  /*3b70*/  FADD R66, -R51, R62 ;  /* 0x0000003e33427221 */ /* 0x000fe20000000100 */
[----:B------:R-:W-:Y:S01]  /*3b80*/  FMUL R67, R65, R54 ;  /* 0x0000003641437220 */ /* 0x000fe20000400000 */
[----:B------:R-:W-:Y:S01]  /*3b90*/  FFMA R61, R61, R58, R64 ;  /* 0x0000003a3d3d7223 */ /* 0x000fe20000000040 */
[----:B------:R-:W-:Y:S02]  /*3ba0*/  FADD R65, R45, -R42 ;  /* 0x8000002a2d417221 */ /* 0x000fe40000000000 */
[----:B------:R-:W-:Y:S01]  /*3bb0*/  FFMA R66, R66, R53, R67 ;  /* 0x0000003542427223 */ /* 0x000fe20000000043 */
[----:B------:R-:W-:-:S03]  /*3bc0*/  FMUL.SAT R64, R61, R52 ;  /* 0x000000343d407220 */ /* 0x000fc60000402000 */
[----:B------:R-:W-:Y:S01]  /*3bd0*/  FFMA R65, R65, R58, R66 ;  /* 0x0000003a41417223 */ /* 0x000fe20000000042 */
[----:B------:R-:W-:-:S03]  /*3be0*/  FMUL R64, R63, R64 ;  /* 0x000000403f407220 */ /* 0x000fc60000400000 */
[----:B------:R-:W-:-:S03]  /*3bf0*/  FMUL.SAT R66, R65, R52 ;  /* 0x0000003441427220 */ /* 0x000fc60000402000 */
[----:B------:R-:W0:Y:S01]  /*3c00*/  F2I.U32.NTZ R64, R64 ;  /* 0x0000004000407305 */ /* 0x000e220000203000 */
[----:B------:R-:W-:-:S07]  /*3c10*/  FMUL R69, R63, R66 ;  /* 0x000000423f457220 */ /* 0x000fce0000400000 */
[----:B------:R-:W1:Y:S01]  /*3c20*/  F2I.U32.NTZ R69, R69 ;  /* 0x0000004500457305 */ /* 0x000e620000203000 */
[----:B0-----:R-:W-:-:S05]  /*3c30*/  I2FP.F32.U32 R66, R64 ;  /* 0x0000004000427245 */ /* 0x001fca0000201000 */
[----:B------:R-:W-:Y:S01]  /*3c40*/  FMUL R66, R66, R55 ;  /* 0x0000003742427220 */ /* 0x000fe20000400000 */
[----:B-1----:R-:W-:-:S03]  /*3c50*/  I2FP.F32.U32 R68, R69 ;  /* 0x0000004500447245 */ /* 0x002fc60000201000 */
[----:B------:R-:W0:Y:S02]  /*3c60*/  FRND R65, R66 ;  /* 0x0000004200417307 */ /* 0x000e240000201000 */
[----:B------:R-:W-:-:S06]  /*3c70*/  FMUL R61, R68, R55 ;  /* 0x00000037443d7220 */ /* 0x000fcc0000400000 */
[----:B------:R-:W1:Y:S01]  /*3c80*/  FRND R61, R61 ;  /* 0x0000003d003d7307 */ /* 0x000e620000201000 */
[----:B0-----:R-:W-:-:S04]  /*3c90*/  FADD R68, -R65, 64 ;  /* 0x4280000041447421 */ /* 0x001fc80000000100 */
[C---:B------:R-:W-:Y:S01]  /*3ca0*/  FMUL R70, R68.reuse, R41 ;  /* 0x0000002944467220 */ /* 0x040fe20000400000 */
[----:B------:R-:W-:Y:S01]  /*3cb0*/  FMUL R67, R51, R68 ;  /* 0x0000004433437220 */ /* 0x000fe20000400000 */
[----:B------:R-:W-:Y:S02]  /*3cc0*/  FMUL R71, R68, R42 ;  /* 0x0000002a44477220 */ /* 0x000fe40000400000 */
[C---:B------:R-:W-:Y:S01]  /*3cd0*/  FFMA R69, R65.reuse, R37, R70 ;  /* 0x0000002541457223 */ /* 0x040fe20000000046 */
[----:B------:R-:W-:Y:S01]  /*3ce0*/  FFMA R67, R65, R36, R67 ;  /* 0x0000002441437223 */ /* 0x000fe20000000043 */
[----:B-1----:R-:W-:Y:S01]  /*3cf0*/  FADD R68, -R61, 64 ;  /* 0x428000003d447421 */ /* 0x002fe20000000100 */
[----:B------:R-:W-:Y:S01]  /*3d00*/  FFMA R64, R65, R38, R71 ;  /* 0x0000002641407223 */ /* 0x000fe20000000047 */
[----:B------:R-:W-:Y:S01]  /*3d10*/  FFMA R69, R69, -0.015625, R46 ;  /* 0xbc80000045457823 */ /* 0x000fe2000000002e */
[----:B------:R-:W-:Y:S01]  /*3d20*/  FFMA R67, R67, -0.015625, R60 ;  /* 0xbc80000043437823 */ /* 0x000fe2000000003c */
[C---:B------:R-:W-:Y:S01]  /*3d30*/  FMUL R46, R68.reuse, R41 ;  /* 0x00000029442e7220 */ /* 0x040fe20000400000 */
[----:B------:R-:W-:Y:S01]  /*3d40*/  FMUL R65, R51, R68 ;  /* 0x0000004433417220 */ /* 0x000fe20000400000 */
[----:B------:R-:W-:Y:S01]  /*3d50*/  FMUL R73, R68, R42 ;  /* 0x0000002a44497220 */ /* 0x000fe20000400000 */
[----:B------:R-:W-:Y:S01]  /*3d60*/  FFMA R64, R64, -0.015625, R59 ;  /* 0xbc80000040407823 */ /* 0x000fe2000000003b */
[C---:B------:R-:W-:Y:S01]  /*3d70*/  FFMA R71, R61.reuse, R37, R46 ;  /* 0x000000253d477223 */ /* 0x040fe2000000002e */
[C---:B------:R-:W-:Y:S01]  /*3d80*/  FFMA R65, R61.reuse, R36, R65 ;  /* 0x000000243d417223 */ /* 0x040fe20000000041 */
[----:B------:R-:W-:-:S02]  /*3d90*/  FFMA R46, R61, R38, R73 ;  /* 0x000000263d2e7223 */ /* 0x000fc40000000049 */
[----:B------:R-:W-:Y:S01]  /*3da0*/  FFMA R71, R71, -0.015625, R44 ;  /* 0xbc80000047477823 */ /* 0x000fe2000000002c */
[----:B------:R-:W-:Y:S01]  /*3db0*/  FMUL R44, R69, R69 ;  /* 0x00000045452c7220 */ /* 0x000fe20000400000 */
[----:B------:R-:W-:Y:S01]  /*3dc0*/  FFMA R65, R65, -0.015625, R62 ;  /* 0xbc80000041417823 */ /* 0x000fe2000000003e */
[----:B------:R-:W-:Y:S01]  /*3dd0*/  FFMA R46, R46, -0.015625, R45 ;  /* 0xbc8000002e2e7823 */ /* 0x000fe2000000002d */
[----:B------:R-:W-:Y:S01]  /*3de0*/  FMUL R60, R71, R71 ;  /* 0x00000047473c7220 */ /* 0x000fe20000400000 */
[----:B------:R-:W-:-:S03]  /*3df0*/  FFMA R67, R67, R67, R44 ;  /* 0x0000004343437223 */ /* 0x000fc6000000002c */
[----:B------:R-:W-:Y:S01]  /*3e00*/  FFMA R65, R65, R65, R60 ;  /* 0x0000004141417223 */ /* 0x000fe2000000003c */
[----:B------:R-:W-:-:S03]  /*3e10*/  FFMA R67, R64, R64, R67 ;  /* 0x0000004040437223 */ /* 0x000fc60000000043 */
[----:B------:R-:W-:Y:S01]  /*3e20*/  FFMA R65, R46, R46, R65 ;  /* 0x0000002e2e417223 */ /* 0x000fe20000000041 */
[----:B------:R-:W-:-:S04]  /*3e30*/  FADD R50, R50, R67 ;  /* 0x0000004332327221 */ /* 0x000fc80000000000 */
[----:B------:R-:W-:-:S07]  /*3e40*/  FADD R50, R50, R65 ;  /* 0x0000004132327221 */ /* 0x000fce0000000000 */
.L_x_17:
[----:B------:R-:W-:Y:S05]  /*3e50*/  @P4 BRA `(.L_x_14) ;  /* 0x0000001c00e84947 */ /* 0x000fea0003800000 */
[----:B------:R-:W-:-:S06]  /*3e60*/  LEA R47, R47, R2, 0x2 ;  /* 0x000000022f2f7211 */ /* 0x000fcc00078e10ff */
[----:B------:R-:W2:Y:S02]  /*3e70*/  LDL R47, [R47] ;  /* 0x000000002f2f7983 */ /* 0x000ea40000100800 */
[C---:B--2---:R-:W-:Y:S02]  /*3e80*/  PRMT R44, R47.reuse, 0x7771, RZ ;  /* 0x000077712f2c7816 */ /* 0x044fe400000000ff */
[C---:B------:R-:W-:Y:S02]  /*3e90*/  PRMT R46, R47.reuse, 0x7770, RZ ;  /* 0x000077702f2e7816 */ /* 0x040fe400000000ff */
[----:B------:R-:W-:Y:S02]  /*3ea0*/  I2FP.F32.U32 R44, R44 ;  /* 0x0000002c002c7245 */ /* 0x000fe40000201000 */
[----:B------:R-:W-:Y:S02]  /*3eb0*/  PRMT R45, R47, 0x7772, RZ ;  /* 0x000077722f2d7816 */ /* 0x000fe400000000ff */
[----:B------:R-:W-:Y:S01]  /*3ec0*/  I2FP.F32.U32 R46, R46 ;  /* 0x0000002e002e7245 */ /* 0x000fe20000201000 */
[----:B------:R-:W-:Y:S01]  /*3ed0*/  FADD R59, R44, -R41 ;  /* 0x800000292c3b7221 */ /* 0x000fe20000000000 */
[----:B------:R-:W-:-:S03]  /*3ee0*/  I2FP.F32.U32 R45, R45 ;  /* 0x0000002d002d7245 */ /* 0x000fc60000201000 */
[----:B------:R-:W-:Y:S01]  /*3ef0*/  FADD R60, -R51, R46 ;  /* 0x0000002e333c7221 */ /* 0x000fe20000000100 */
[----:B------:R-:W-:Y:S01]  /*3f00*/  FMUL R61, R59, R54 ;  /* 0x000000363b3d7220 */ /* 0x000fe20000400000 */
[----:B------:R-:W-:-:S03]  /*3f10*/  FADD R59, R45, -R42 ;  /* 0x8000002a2d3b7221 */ /* 0x000fc60000000000 */
[----:B------:R-:W-:-:S04]  /*3f20*/  FFMA R60, R60, R53, R61 ;  /* 0x000000353c3c7223 */ /* 0x000fc8000000003d */
[----:B------:R-:W-:-:S04]  /*3f30*/  FFMA R59, R59, R58, R60 ;  /* 0x0000003a3b3b7223 */ /* 0x000fc8000000003c */
[----:B------:R-:W-:-:S04]  /*3f40*/  FMUL.SAT R52, R59, R52 ;  /* 0x000000343b347220 */ /* 0x000fc80000402000 */
[----:B------:R-:W-:-:S06]  /*3f50*/  FMUL R52, R63, R52 ;  /* 0x000000343f347220 */ /* 0x000fcc0000400000 */
[----:B------:R-:W0:Y:S02]  /*3f60*/  F2I.U32.NTZ R52, R52 ;  /* 0x0000003400347305 */ /* 0x000e240000203000 */
[----:B0-----:R-:W-:-:S05]  /*3f70*/  I2FP.F32.U32 R54, R52 ;  /* 0x0000003400367245 */ /* 0x001fca0000201000 */
[----:B------:R-:W-:-:S04]  /*3f80*/  FMUL R54, R54, R55 ;  /* 0x0000003736367220 */ /* 0x000fc80000400000 */
[----:B------:R-:W0:Y:S02]  /*3f90*/  FRND R47, R54 ;  /* 0x00000036002f7307 */ /* 0x000e240000201000 */
[----:B0-----:R-:W-:-:S04]  /*3fa0*/  FADD R58, -R47, 64 ;  /* 0x428000002f3a7421 */ /* 0x001fc80000000100 */
[C---:B------:R-:W-:Y:S01]  /*3fb0*/  FMUL R60, R58.reuse, R41 ;  /* 0x000000293a3c7220 */ /* 0x040fe20000400000 */
[----:B------:R-:W-:Y:S01]  /*3fc0*/  FMUL R51, R51, R58 ;  /* 0x0000003a33337220 */ /* 0x000fe20000400000 */
[----:B------:R-:W-:Y:S02]  /*3fd0*/  FMUL R55, R58, R42 ;  /* 0x0000002a3a377220 */ /* 0x000fe40000400000 */
[C---:B------:R-:W-:Y:S01]  /*3fe0*/  FFMA R53, R47.reuse, R37, R60 ;  /* 0x000000252f357223 */ /* 0x040fe2000000003c */
[----:B------:R-:W-:-:S03]  /*3ff0*/  FFMA R51, R47, R36, R51 ;  /* 0x000000242f337223 */ /* 0x000fc60000000033 */
[----:B------:R-:W-:Y:S01]  /*4000*/  FFMA R53, R53, -0.015625, R44 ;  /* 0xbc80000035357823 */ /* 0x000fe2000000002c */
[----:B------:R-:W-:Y:S01]  /*4010*/  FFMA R51, R51, -0.015625, R46 ;  /* 0xbc80000033337823 */ /* 0x000fe2000000002e */
[----:B------:R-:W-:Y:S02]  /*4020*/  FFMA R44, R47, R38, R55 ;  /* 0x000000262f2c7223 */ /* 0x000fe40000000037 */
[----:B------:R-:W-:Y:S02]  /*4030*/  FMUL R46, R53, R53 ;  /* 0x00000035352e7220 */ /* 0x000fe40000400000 */
[----:B------:R-:W-:Y:S02]  /*4040*/  FFMA R44, R44, -0.015625, R45 ;  /* 0xbc8000002c2c7823 */ /* 0x000fe4000000002d */
[----:B------:R-:W-:-:S04]  /*4050*/  FFMA R51, R51, R51, R46 ;  /* 0x0000003333337223 */ /* 0x000fc8000000002e */
[----:B------:R-:W-:-:S04]  /*4060*/  FFMA R51, R44, R44, R51 ;  /* 0x0000002c2c337223 */ /* 0x000fc80000000033 */
[----:B------:R-:W-:Y:S01]  /*4070*/  FADD R50, R50, R51 ;  /* 0x0000003332327221 */ /* 0x000fe20000000000 */
[----:B------:R-:W-:Y:S06]  /*4080*/  BRA `(.L_x_14) ;  /* 0x0000001c005c7947 */ /* 0x000fec0003800000 */
.L_x_12:
[----:B------:R-:W0:Y:S02]  /*4090*/  LDCU UR33, c[0x3][UR11] ;  /* 0x00c000000b2177ac */ /* 0x000e240008000800 */
[----:B0-----:R-:W-:-:S09]  /*40a0*/  UISETP.GT.U32.AND UP0, UPT, UR33, 0x5, UPT ;  /* 0x000000052100788c */ /* 0x001fd2000bf04070 */
[----:B------:R-:W-:Y:S05]  /*40b0*/  BRA.U UP0, `(.L_x_18) ;  /* 0x0000001100807547 */ /* 0x000fea000b800000 */
        /* <DEDUP_REMOVED lines=32> */
[----:B------:R-:W-:Y:S01]  /*42c0*/  IMAD.MOV.U32 R61, RZ, RZ, 0x42800000 ;  /* 0x42800000ff3d7424 */ /* 0x000fe200078e00ff */
[----:B------:R-:W-:Y:S02]  /*42d0*/  MOV R62, R63 ;  /* 0x0000003f003e7202 */ /* 0x000fe40000000f00 */
[----:B------:R-:W-:-:S07]  /*42e0*/  MOV R46, 0x4300 ;  /* 0x00004300002e7802 */ /* 0x000fce0000000f00 */
[----:B------:R-:W-:Y:S05]  /*42f0*/  CALL.REL.NOINC `($__internal_1_$__cuda_sm3x_div_rn_noftz_f32_slowpath) ;  /* 0x000004f800547944 */ /* 0x000fea0003c00000 */
[----:B------:R-:W-:-:S07]  /*4300*/  MOV R55, R44 ;  /* 0x0000002c00377202 */ /* 0x000fce0000000f00 */
.L_x_19:
[----:B------:R-:W-:Y:S01]  /*4310*/  MOV R50, RZ ;  /* 0x000000ff00327202 */ /* 0x000fe20000000f00 */
[----:B------:R-:W-:Y:S06]  /*4320*/  @!P1 BRA `(.L_x_14) ;  /* 0x0000001800b49947 */ /* 0x000fec0003800000 */
[----:B------:R-:W-:Y:S01]  /*4330*/  ISETP.GE.U32.AND P0, PT, R22, 0x3, PT ;  /* 0x000000031600780c */ /* 0x000fe20003f06070 */
[----:B------:R-:W-:Y:S01]  /*4340*/  HFMA2 R50, -RZ, RZ, 0, 0 ;  /* 0x00000000ff327431 */ /* 0x000fe200000001ff */
[----:B------:R-:W-:-:S11]  /*4350*/  MOV R47, RZ ;  /* 0x000000ff002f7202 */ /* 0x000fd60000000f00 */
[----:B------:R-:W-:Y:S05]  /*4360*/  @!P0 BRA `(.L_x_20) ;  /* 0x0000000800208947 */ /* 0x000fea0003800000 */
[----:B------:R-:W-:Y:S02]  /*4370*/  MOV R50, RZ ;  /* 0x000000ff00327202 */ /* 0x000fe40000000f00 */
[----:B------:R-:W-:-:S07]  /*4380*/  MOV R59, RZ ;  /* 0x000000ff003b7202 */ /* 0x000fce0000000f00 */
.L_x_21:
        /* <DEDUP_REMOVED lines=134> */
.L_x_20:
        /* <DEDUP_REMOVED lines=73> */
.L_x_22:
        /* <DEDUP_REMOVED lines=36> */
.L_x_18:
[----:B------:R-:W-:Y:S01]  /*52c0*/  FADD R59, -R41, R37 ;  /* 0x00000025293b7221 */ /* 0x000fe20000000100 */
[----:B------:R-:W-:Y:S01]  /*52d0*/  FADD R55, -R51, R36 ;  /* 0x0000002433377221 */ /* 0x000fe20000000100 */
[----:B------:R-:W-:Y:S01]  /*52e0*/  FADD R61, -R42, R38 ;  /* 0x000000262a3d7221 */ /* 0x000fe20000000100 */
[----:B------:R-:W-:Y:S01]  /*52f0*/  I2FP.F32.U32 R64, R46 ;  /* 0x0000002e00407245 */ /* 0x000fe20000201000 */
[----:B------:R-:W-:Y:S01]  /*5300*/  FMUL R44, R59, R59 ;  /* 0x0000003b3b2c7220 */ /* 0x000fe20000400000 */
[----:B------:R-:W-:Y:S01]  /*5310*/  FADD R47, -R43, R39 ;  /* 0x000000272b2f7221 */ /* 0x000fe20000000100 */
[----:B------:R-:W-:Y:S01]  /*5320*/  BSSY.RECONVERGENT B1, `(.L_x_23) ;  /* 0x0000015000017945 */ /* 0x000fe20003800200 */
[----:B------:R-:W-:Y:S02]  /*5330*/  HFMA2 R58, -RZ, RZ, 0, 0 ;  /* 0x00000000ff3a7431 */ /* 0x000fe400000001ff */
[----:B------:R-:W-:Y:S01]  /*5340*/  FFMA R44, R55, R55, R44 ;  /* 0x00000037372c7223 */ /* 0x000fe2000000002c */
[----:B------:R-:W-:Y:S01]  /*5350*/  FADD R64, R64, -1 ;  /* 0xbf80000040407421 */ /* 0x000fe20000000000 */
[----:B------:R-:W-:Y:S01]  /*5360*/  IMAD.MOV.U32 R63, RZ, RZ, RZ ;  /* 0x000000ffff3f7224 */ /* 0x000fe200078e00ff */
[----:B------:R-:W-:Y:S01]  /*5370*/  MOV R54, RZ ;  /* 0x000000ff00367202 */ /* 0x000fe20000000f00 */
[----:B------:R-:W-:Y:S01]  /*5380*/  FFMA R44, R61, R61, R44 ;  /* 0x0000003d3d2c7223 */ /* 0x000fe2000000002c */
[----:B------:R-:W0:Y:S01]  /*5390*/  MUFU.RCP R45, R64 ;  /* 0x00000040002d7308 */ /* 0x000e220000001000 */
[----:B------:R-:W-:-:S02]  /*53a0*/  CS2R R52, SRZ ;  /* 0x0000000000347805 */ /* 0x000fc4000001ff00 */
[----:B------:R-:W-:-:S05]  /*53b0*/  FFMA R44, R47, R47, R44 ;  /* 0x0000002f2f2c7223 */ /* 0x000fca000000002c */
[----:B------:R-:W-:Y:S01]  /*53c0*/  FSETP.GEU.AND P0, PT, R44, 1.1920928955078125e-07, PT ;  /* 0x340000002c00780b */ /* 0x000fe20003f0e000 */
[----:B0-----:R-:W-:-:S12]  /*53d0*/  FFMA R46, -R64, R45, 1 ;  /* 0x3f800000402e7423 */ /* 0x001fd8000000012d */
[----:B------:R-:W-:Y:S05]  /*53e0*/  @!P0 BRA `(.L_x_24) ;  /* 0x0000000000208947 */ /* 0x000fea0003800000 */
[----:B------:R-:W-:-:S13]  /*53f0*/  FSETP.GEU.AND P0, PT, |R44|, 1.175494350822287508e-38, PT ;  /* 0x008000002c00780b */ /* 0x000fda0003f0e200 */
[----:B------:R-:W-:-:S04]  /*5400*/  @!P0 FMUL R44, R44, 16777216 ;  /* 0x4b8000002c2c8820 */ /* 0x000fc80000400000 */
[----:B------:R-:W0:Y:S02]  /*5410*/  MUFU.RSQ R52, R44 ;  /* 0x0000002c00347308 */ /* 0x000e240000001400 */
[----:B0-----:R-:W-:-:S04]  /*5420*/  @!P0 FMUL R52, R52, 4096 ;  /* 0x4580000034348820 */ /* 0x001fc80000400000 */
[-C--:B------:R-:W-:Y:S01]  /*5430*/  FMUL R53, R55, R52.reuse ;  /* 0x0000003437357220 */ /* 0x080fe20000400000 */
[-C--:B------:R-:W-:Y:S01]  /*5440*/  FMUL R54, R59, R52.reuse ;  /* 0x000000343b367220 */ /* 0x080fe20000400000 */
[-C--:B------:R-:W-:Y:S01]  /*5450*/  FMUL R58, R61, R52.reuse ;  /* 0x000000343d3a7220 */ /* 0x080fe20000400000 */
[----:B------:R-:W-:-:S07]  /*5460*/  FMUL R63, R47, R52 ;  /* 0x000000342f3f7220 */ /* 0x000fce0000400000 */
.L_x_24:
[----:B------:R-:W-:Y:S05]  /*5470*/  BSYNC.RECONVERGENT B1 ;  /* 0x0000000000017941 */ /* 0x000fea0003800200 */
.L_x_23:
[----:B------:R-:W-:Y:S01]  /*5480*/  UMOV UR33, 0x42800000 ;  /* 0x4280000000217882 */ /* 0x000fe20000000000 */
[----:B------:R-:W-:Y:S01]  /*5490*/  FFMA R44, R45, R46, R45 ;  /* 0x0000002e2d2c7223 */ /* 0x000fe2000000002d */
[----:B------:R-:W-:-:S03]  /*54a0*/  MOV R47, UR33 ;  /* 0x00000021002f7c02 */ /* 0x000fc60008000f00 */
[----:B------:R-:W-:Y:S01]  /*54b0*/  FFMA R45, R44, 64, RZ ;  /* 0x428000002c2d7823 */ /* 0x000fe200000000ff */
[----:B------:R-:W0:Y:S03]  /*54c0*/  FCHK P0, R47, R64 ;  /* 0x000000402f007302 */ /* 0x000e260000000000 */
[----:B------:R-:W-:-:S04]  /*54d0*/  FFMA R46, -R64, R45, 64 ;  /* 0x42800000402e7423 */ /* 0x000fc8000000012d */
[----:B------:R-:W-:Y:S01]  /*54e0*/  FFMA R46, R44, R46, R45 ;  /* 0x0000002e2c2e7223 */ /* 0x000fe2000000002d */
[----:B0-----:R-:W-:Y:S06]  /*54f0*/  @!P0 BRA `(.L_x_25) ;  /* 0x0000000000148947 */ /* 0x001fec0003800000 */
[----:B------:R-:W-:Y:S01]  /*5500*/  HFMA2 R61, -RZ, RZ, 3.25, 0 ;  /* 0x42800000ff3d7431 */ /* 0x000fe200000001ff */
[----:B------:R-:W-:Y:S02]  /*5510*/  MOV R62, R64 ;  /* 0x00000040003e7202 */ /* 0x000fe40000000f00 */
[----:B------:R-:W-:-:S07]  /*5520*/  MOV R46, 0x5540 ;  /* 0x00005540002e7802 */ /* 0x000fce0000000f00 */
[----:B------:R-:W-:Y:S05]  /*5530*/  CALL.REL.NOINC `($__internal_1_$__cuda_sm3x_div_rn_noftz_f32_slowpath) ;  /* 0x000004e400c47944 */ /* 0x000fea0003c00000 */
[----:B------:R-:W-:-:S07]  /*5540*/  MOV R46, R44 ;  /* 0x0000002c002e7202 */ /* 0x000fce0000000f00 */
.L_x_25:
[----:B------:R-:W-:Y:S01]  /*5550*/  HFMA2 R50, -RZ, RZ, 0, 0 ;  /* 0x00000000ff327431 */ /* 0x000fe200000001ff */
[----:B------:R-:W-:Y:S06]  /*5560*/  @!P1 BRA `(.L_x_14) ;  /* 0x0000000800249947 */ /* 0x000fec0003800000 */
[----:B------:R-:W-:Y:S02]  /*5570*/  ISETP.NE.AND P0, PT, R22, RZ, PT ;  /* 0x000000ff1600720c */ /* 0x000fe40003f05270 */
[----:B------:R-:W-:Y:S02]  /*5580*/  MOV R50, RZ ;  /* 0x000000ff00327202 */ /* 0x000fe40000000f00 */
[----:B------:R-:W-:-:S09]  /*5590*/  MOV R44, RZ ;  /* 0x000000ff002c7202 */ /* 0x000fd20000000f00 */
[----:B------:R-:W-:Y:S05]  /*55a0*/  @!P0 BRA `(.L_x_26) ;  /* 0x0000000400608947 */ /* 0x000fea0003800000 */
[----:B------:R-:W-:Y:S01]  /*55b0*/  HFMA2 R47, -RZ, RZ, 0, 0 ;  /* 0x00000000ff2f7431 */ /* 0x000fe200000001ff */
[----:B------:R-:W-:-:S07]  /*55c0*/  MOV R50, RZ ;  /* 0x000000ff00327202 */ /* 0x000fce0000000f00 */
.L_x_27:
[----:B------:R-:W-:-:S06]  /*55d0*/  LEA R44, R47, R2, 0x2 ;  /* 0x000000022f2c7211 */ /* 0x000fcc00078e10ff */
[----:B------:R-:W2:Y:S01]  /*55e0*/  LDL.64 R44, [R44] ;  /* 0x000000002c2c7983 */ /* 0x000ea20000100a00 */
[----:B------:R-:W-:Y:S01]  /*55f0*/  VIADD R47, R47, 0x2 ;  /* 0x000000022f2f7836 */ /* 0x000fe20000000000 */
        /* <DEDUP_REMOVED lines=10> */
[----:B------:R-:W-:-:S02]  /*56a0*/  I2FP.F32.U32 R62, R62 ;  /* 0x0000003e003e7245 */ /* 0x000fc40000201000 */
[----:B------:R-:W-:Y:S01]  /*56b0*/  PRMT R44, R45, 0x7770, RZ ;  /* 0x000077702d2c7816 */ /* 0x000fe200000000ff */
[----:B------:R-:W-:Y:S01]  /*56c0*/  FFMA R70, R60, R53, R59 ;  /* 0x000000353c467223 */ /* 0x000fe2000000003b */
[----:B------:R-:W-:Y:S01]  /*56d0*/  FADD R59, R55, -R42 ;  /* 0x8000002a373b7221 */ /* 0x000fe20000000000 */
[----:B------:R-:W-:Y:S02]  /*56e0*/  PRMT R60, R45, 0x7771, RZ ;  /* 0x000077712d3c7816 */ /* 0x000fe400000000ff */
[----:B------:R-:W-:Y:S01]  /*56f0*/  I2FP.F32.U32 R44, R44 ;  /* 0x0000002c002c7245 */ /* 0x000fe20000201000 */
[----:B------:R-:W-:Y:S01]  /*5700*/  FFMA R59, R59, R58, R70 ;  /* 0x0000003a3b3b7223 */ /* 0x000fe20000000046 */
[----:B------:R-:W-:Y:S01]  /*5710*/  FADD R70, R62, -R43 ;  /* 0x8000002b3e467221 */ /* 0x000fe20000000000 */
[----:B------:R-:W-:Y:S02]  /*5720*/  I2FP.F32.U32 R60, R60 ;  /* 0x0000003c003c7245 */ /* 0x000fe40000201000 */
[----:B------:R-:W-:Y:S01]  /*5730*/  FADD R72, -R51, R44 ;  /* 0x0000002c33487221 */ /* 0x000fe20000000100 */
[----:B------:R-:W-:Y:S01]  /*5740*/  FFMA R61, R70, R63, R59 ;  /* 0x0000003f463d7223 */ /* 0x000fe2000000003b */
[C---:B------:R-:W-:Y:S01]  /*5750*/  PRMT R59, R45.reuse, 0x7772, RZ ;  /* 0x000077722d3b7816 */ /* 0x040fe200000000ff */
[----:B------:R-:W-:Y:S01]  /*5760*/  FADD R65, R60, -R41 ;  /* 0x800000293c417221 */ /* 0x000fe20000000000 */
[----:B------:R-:W-:Y:S01]  /*5770*/  PRMT R70, R45, 0x7773, RZ ;  /* 0x000077732d467816 */ /* 0x000fe200000000ff */
[----:B------:R-:W-:Y:S01]  /*5780*/  FMUL.SAT R61, R61, R52 ;  /* 0x000000343d3d7220 */ /* 0x000fe20000402000 */
[----:B------:R-:W-:Y:S01]  /*5790*/  I2FP.F32.U32 R45, R59 ;  /* 0x0000003b002d7245 */ /* 0x000fe20000201000 */
[----:B------:R-:W-:Y:S01]  /*57a0*/  FMUL R65, R65, R54 ;  /* 0x0000003641417220 */ /* 0x000fe20000400000 */
[----:B------:R-:W-:-:S03]  /*57b0*/  I2FP.F32.U32 R70, R70 ;  /* 0x0000004600467245 */ /* 0x000fc60000201000 */
[----:B------:R-:W-:Y:S01]  /*57c0*/  FFMA R72, R72, R53, R65 ;  /* 0x0000003548487223 */ /* 0x000fe20000000041 */
[----:B------:R-:W-:Y:S01]  /*57d0*/  FADD R59, R45, -R42 ;  /* 0x8000002a2d3b7221 */ /* 0x000fe20000000000 */
[----:B------:R-:W-:-:S03]  /*57e0*/  FMUL R65, R64, R61 ;  /* 0x0000003d40417220 */ /* 0x000fc60000400000 */
[----:B------:R-:W-:Y:S01]  /*57f0*/  FFMA R59, R59, R58, R72 ;  /* 0x0000003a3b3b7223 */ /* 0x000fe20000000048 */
[----:B------:R-:W-:Y:S02]  /*5800*/  FADD R72, R70, -R43 ;  /* 0x8000002b46487221 */ /* 0x000fe40000000000 */
[----:B------:R-:W0:Y:S02]  /*5810*/  F2I.U32.NTZ R65, R65 ;  /* 0x0000004100417305 */ /* 0x000e240000203000 */
[----:B------:R-:W-:-:S04]  /*5820*/  FFMA R59, R72, R63, R59 ;  /* 0x0000003f483b7223 */ /* 0x000fc8000000003b */
[----:B------:R-:W-:-:S04]  /*5830*/  FMUL.SAT R59, R59, R52 ;  /* 0x000000343b3b7220 */ /* 0x000fc80000402000 */
[----:B------:R-:W-:Y:S01]  /*5840*/  FMUL R67, R64, R59 ;  /* 0x0000003b40437220 */ /* 0x000fe20000400000 */
[----:B0-----:R-:W-:-:S05]  /*5850*/  I2FP.F32.U32 R59, R65 ;  /* 0x00000041003b7245 */ /* 0x001fca0000201000 */
[----:B------:R-:W0:Y:S01]  /*5860*/  F2I.U32.NTZ R67, R67 ;  /* 0x0000004300437305 */ /* 0x000e220000203000 */
[----:B------:R-:W-:-:S07]  /*5870*/  FMUL R61, R59, R46 ;  /* 0x0000002e3b3d7220 */ /* 0x000fce0000400000 */
[----:B------:R-:W1:Y:S01]  /*5880*/  FRND R61, R61 ;  /* 0x0000003d003d7307 */ /* 0x000e620000201000 */
[----:B0-----:R-:W-:-:S05]  /*5890*/  I2FP.F32.U32 R59, R67 ;  /* 0x00000043003b7245 */ /* 0x001fca0000201000 */
[----:B------:R-:W-:Y:S01]  /*58a0*/  FMUL R59, R59, R46 ;  /* 0x0000002e3b3b7220 */ /* 0x000fe20000400000 */
[----:B-1----:R-:W-:-:S05]  /*58b0*/  FADD R72, -R61, 64 ;  /* 0x428000003d487421 */ /* 0x002fca0000000100 */
[----:B------:R-:W0:Y:S01]  /*58c0*/  FRND R59, R59 ;  /* 0x0000003b003b7307 */ /* 0x000e220000201000 */
[----:B------:R-:W-:Y:S01]  /*58d0*/  FMUL R74, R51, R72 ;  /* 0x00000048334a7220 */ /* 0x000fe20000400000 */
[C---:B------:R-:W-:Y:S01]  /*58e0*/  FMUL R76, R72.reuse, R41 ;  /* 0x00000029484c7220 */ /* 0x040fe20000400000 */
[C---:B------:R-:W-:Y:S01]  /*58f0*/  FMUL R69, R72.reuse, R42 ;  /* 0x0000002a48457220 */ /* 0x040fe20000400000 */
[----:B------:R-:W-:Y:S01]  /*5900*/  FMUL R71, R72, R43 ;  /* 0x0000002b48477220 */ /* 0x000fe20000400000 */
[C---:B------:R-:W-:Y:S01]  /*5910*/  FFMA R65, R61.reuse, R36, R74 ;  /* 0x000000243d417223 */ /* 0x040fe2000000004a */
[C---:B------:R-:W-:Y:S01]  /*5920*/  FFMA R67, R61.reuse, R37, R76 ;  /* 0x000000253d437223 */ /* 0x040fe2000000004c */
[C---:B------:R-:W-:Y:S01]  /*5930*/  FFMA R72, R61.reuse, R38, R69 ;  /* 0x000000263d487223 */ /* 0x040fe20000000045 */
[----:B------:R-:W-:Y:S01]  /*5940*/  FFMA R61, R61, R39, R71 ;  /* 0x000000273d3d7223 */ /* 0x000fe20000000047 */
[----:B------:R-:W-:Y:S01]  /*5950*/  FFMA R68, R65, -0.015625, R68 ;  /* 0xbc80000041447823 */ /* 0x000fe20000000044 */
[----:B------:R-:W-:Y:S01]  /*5960*/  FFMA R66, R67, -0.015625, R66 ;  /* 0xbc80000043427823 */ /* 0x000fe20000000042 */
[----:B------:R-:W-:Y:S01]  /*5970*/  FFMA R72, R72, -0.015625, R55 ;  /* 0xbc80000048487823 */ /* 0x000fe20000000037 */
[----:B------:R-:W-:Y:S01]  /*5980*/  FFMA R61, R61, -0.015625, R62 ;  /* 0xbc8000003d3d7823 */ /* 0x000fe2000000003e */
[----:B0-----:R-:W-:Y:S01]  /*5990*/  FADD R74, -R59, 64 ;  /* 0x428000003b4a7421 */ /* 0x001fe20000000100 */
[----:B------:R-:W-:-:S03]  /*59a0*/  FMUL R55, R66, R66 ;  /* 0x0000004242377220 */ /* 0x000fc60000400000 */
[C---:B------:R-:W-:Y:S01]  /*59b0*/  FMUL R67, R74.reuse, R41 ;  /* 0x000000294a437220 */ /* 0x040fe20000400000 */
[----:B------:R-:W-:Y:S01]  /*59c0*/  FMUL R76, R51, R74 ;  /* 0x0000004a334c7220 */ /* 0x000fe20000400000 */
[C---:B------:R-:W-:Y:S01]  /*59d0*/  FMUL R69, R74.reuse, R42 ;  /* 0x0000002a4a457220 */ /* 0x040fe20000400000 */
[----:B------:R-:W-:Y:S01]  /*59e0*/  FMUL R71, R74, R43 ;  /* 0x0000002b4a477220 */ /* 0x000fe20000400000 */
[C---:B------:R-:W-:Y:S01]  /*59f0*/  FFMA R67, R59.reuse, R37, R67 ;  /* 0x000000253b437223 */ /* 0x040fe20000000043 */
[C---:B------:R-:W-:Y:S01]  /*5a00*/  FFMA R65, R59.reuse, R36, R76 ;  /* 0x000000243b417223 */ /* 0x040fe2000000004c */
[----:B------:R-:W-:Y:S01]  /*5a10*/  FFMA R74, R59, R38, R69 ;  /* 0x000000263b4a7223 */ /* 0x000fe20000000045 */
[----:B------:R-:W-:Y:S01]  /*5a20*/  FFMA R55, R68, R68, R55 ;  /* 0x0000004444377223 */ /* 0x000fe20000000037 */
[----:B------:R-:W-:Y:S01]  /*5a30*/  FFMA R67, R67, -0.015625, R60 ;  /* 0xbc80000043437823 */ /* 0x000fe2000000003c */
[----:B------:R-:W-:Y:S01]  /*5a40*/  FFMA R65, R65, -0.015625, R44 ;  /* 0xbc80000041417823 */ /* 0x000fe2000000002c */
[----:B------:R-:W-:Y:S01]  /*5a50*/  FFMA R59, R59, R39, R71 ;  /* 0x000000273b3b7223 */ /* 0x000fe20000000047 */
[----:B------:R-:W-:Y:S01]  /*5a60*/  FFMA R74, R74, -0.015625, R45 ;  /* 0xbc8000004a4a7823 */ /* 0x000fe2000000002d */
[----:B------:R-:W-:Y:S01]  /*5a70*/  FMUL R44, R67, R67 ;  /* 0x00000043432c7220 */ /* 0x000fe20000400000 */
[----:B------:R-:W-:Y:S01]  /*5a80*/  FFMA R72, R72, R72, R55 ;  /* 0x0000004848487223 */ /* 0x000fe20000000037 */
[----:B------:R-:W-:-:S02]  /*5a90*/  FFMA R59, R59, -0.015625, R70 ;  /* 0xbc8000003b3b7823 */ /* 0x000fc40000000046 */
[----:B------:R-:W-:Y:S01]  /*5aa0*/  FFMA R65, R65, R65, R44 ;  /* 0x0000004141417223 */ /* 0x000fe2000000002c */
[----:B------:R-:W-:Y:S01]  /*5ab0*/  LOP3.LUT R44, R3, 0xfffe, RZ, 0xc0, !PT ;  /* 0x0000fffe032c7812 */ /* 0x000fe200078ec0ff */
[----:B------:R-:W-:Y:S02]  /*5ac0*/  FFMA R61, R61, R61, R72 ;  /* 0x0000003d3d3d7223 */ /* 0x000fe40000000048 */
[----:B------:R-:W-:Y:S01]  /*5ad0*/  FFMA R74, R74, R74, R65 ;  /* 0x0000004a4a4a7223 */ /* 0x000fe20000000041 */
[----:B------:R-:W-:Y:S01]  /*5ae0*/  ISETP.NE.AND P0, PT, R47, R44, PT ;  /* 0x0000002c2f00720c */ /* 0x000fe20003f05270 */
[----:B------:R-:W-:Y:S02]  /*5af0*/  FADD R50, R61, R50 ;  /* 0x000000323d327221 */ /* 0x000fe40000000000 */
[----:B------:R-:W-:-:S04]  /*5b00*/  FFMA R59, R59, R59, R74 ;  /* 0x0000003b3b3b7223 */ /* 0x000fc8000000004a */
[----:B------:R-:W-:-:S06]  /*5b10*/  FADD R50, R50, R59 ;  /* 0x0000003b32327221 */ /* 0x000fcc0000000000 */
[----:B------:R-:W-:Y:S05]  /*5b20*/  @P0 BRA `(.L_x_27) ;  /* 0xfffffff800a80947 */ /* 0x000fea000383ffff */
.L_x_26:
[----:B------:R-:W-:-:S04]  /*5b30*/  LOP3.LUT R45, R3, 0x1, RZ, 0xc0, !PT ;  /* 0x00000001032d7812 */ /* 0x000fc800078ec0ff */
[----:B------:R-:W-:-:S13]  /*5b40*/  ISETP.NE.U32.AND P0, PT, R45, 0x1, PT ;  /* 0x000000012d00780c */ /* 0x000fda0003f05070 */
[----:B------:R-:W-:Y:S05]  /*5b50*/  @P0 BRA `(.L_x_14) ;  /* 0x0000000000a80947 */ /* 0x000fea0003800000 */
[----:B------:R-:W-:-:S05]  /*5b60*/  LEA R61, R44, R1, 0x2 ;  /* 0x000000012c3d7211 */ /* 0x000fca00078e10ff */
[----:B------:R-:W2:Y:S02]  /*5b70*/  LDL R45, [R61+0x220] ;  /* 0x000220003d2d7983 */ /* 0x000ea40000100800 */
[C---:B--2---:R-:W-:Y:S02]  /*5b80*/  PRMT R44, R45.reuse, 0x7771, RZ ;  /* 0x000077712d2c7816 */ /* 0x044fe400000000ff */
[C---:B------:R-:W-:Y:S02]  /*5b90*/  PRMT R60, R45.reuse, 0x7770, RZ ;  /* 0x000077702d3c7816 */ /* 0x040fe400000000ff */
[----:B------:R-:W-:Y:S02]  /*5ba0*/  I2FP.F32.U32 R44, R44 ;  /* 0x0000002c002c7245 */ /* 0x000fe40000201000 */
[C---:B------:R-:W-:Y:S02]  /*5bb0*/  PRMT R47, R45.reuse, 0x7772, RZ ;  /* 0x000077722d2f7816 */ /* 0x040fe400000000ff */
[----:B------:R-:W-:Y:S01]  /*5bc0*/  I2FP.F32.U32 R60, R60 ;  /* 0x0000003c003c7245 */ /* 0x000fe20000201000 */
[----:B------:R-:W-:Y:S01]  /*5bd0*/  FADD R59, R44, -R41 ;  /* 0x800000292c3b7221 */ /* 0x000fe20000000000 */
[----:B------:R-:W-:-:S02]  /*5be0*/  PRMT R55, R45, 0x7773, RZ ;  /* 0x000077732d377816 */ /* 0x000fc400000000ff */
[----:B------:R-:W-:Y:S01]  /*5bf0*/  I2FP.F32.U32 R45, R47 ;  /* 0x0000002f002d7245 */ /* 0x000fe20000201000 */
[----:B------:R-:W-:Y:S01]  /*5c00*/  FMUL R59, R59, R54 ;  /* 0x000000363b3b7220 */ /* 0x000fe20000400000 */
[----:B------:R-:W-:Y:S01]  /*5c10*/  FADD R62, -R51, R60 ;  /* 0x0000003c333e7221 */ /* 0x000fe20000000100 */
[----:B------:R-:W-:Y:S02]  /*5c20*/  I2FP.F32.U32 R54, R55 ;  /* 0x0000003700367245 */ /* 0x000fe40000201000 */
[----:B------:R-:W-:Y:S01]  /*5c30*/  FADD R47, R45, -R42 ;  /* 0x8000002a2d2f7221 */ /* 0x000fe20000000000 */
[----:B------:R-:W-:Y:S02]  /*5c40*/  FFMA R66, R62, R53, R59 ;  /* 0x000000353e427223 */ /* 0x000fe4000000003b */
[----:B------:R-:W-:Y:S02]  /*5c50*/  FADD R62, R54, -R43 ;  /* 0x8000002b363e7221 */ /* 0x000fe40000000000 */
[----:B------:R-:W-:-:S04]  /*5c60*/  FFMA R47, R47, R58, R66 ;  /* 0x0000003a2f2f7223 */ /* 0x000fc80000000042 */
[----:B------:R-:W-:-:S04]  /*5c70*/  FFMA R47, R62, R63, R47 ;  /* 0x0000003f3e2f7223 */ /* 0x000fc8000000002f */
[----:B------:R-:W-:-:S04]  /*5c80*/  FMUL.SAT R47, R47, R52 ;  /* 0x000000342f2f7220 */ /* 0x000fc80000402000 */
[----:B------:R-:W-:-:S06]  /*5c90*/  FMUL R47, R64, R47 ;  /* 0x0000002f402f7220 */ /* 0x000fcc0000400000 */
[----:B------:R-:W0:Y:S02]  /*5ca0*/  F2I.U32.NTZ R47, R47 ;  /* 0x0000002f002f7305 */ /* 0x000e240000203000 */
[----:B0-----:R-:W-:-:S05]  /*5cb0*/  I2FP.F32.U32 R53, R47 ;  /* 0x0000002f00357245 */ /* 0x001fca0000201000 */
[----:B------:R-:W-:-:S06]  /*5cc0*/  FMUL R53, R53, R46 ;  /* 0x0000002e35357220 */ /* 0x000fcc0000400000 */
[----:B------:R-:W0:Y:S02]  /*5cd0*/  FRND R53, R53 ;  /* 0x0000003500357307 */ /* 0x000e240000201000 */
[----:B0-----:R-:W-:-:S04]  /*5ce0*/  FADD R46, -R53, 64 ;  /* 0x42800000352e7421 */ /* 0x001fc80000000100 */
[----:B------:R-:W-:Y:S01]  /*5cf0*/  FMUL R52, R46, R41 ;  /* 0x000000292e347220 */ /* 0x000fe20000400000 */
[----:B------:R-:W-:-:S03]  /*5d00*/  FMUL R51, R51, R46 ;  /* 0x0000002e33337220 */ /* 0x000fc60000400000 */
[C---:B------:R-:W-:Y:S01]  /*5d10*/  FFMA R55, R53.reuse, R37, R52 ;  /* 0x0000002535377223 */ /* 0x040fe20000000034 */
[----:B------:R-:W-:Y:S01]  /*5d20*/  FFMA R51, R53, R36, R51 ;  /* 0x0000002435337223 */ /* 0x000fe20000000033 */
[C---:B------:R-:W-:Y:S01]  /*5d30*/  FMUL R52, R46.reuse, R42 ;  /* 0x0000002a2e347220 */ /* 0x040fe20000400000 */
[----:B------:R-:W-:Y:S01]  /*5d40*/  FMUL R46, R46, R43 ;  /* 0x0000002b2e2e7220 */ /* 0x000fe20000400000 */
[----:B------:R-:W-:Y:S01]  /*5d50*/  FFMA R55, R55, -0.015625, R44 ;  /* 0xbc80000037377823 */ /* 0x000fe2000000002c */
[----:B------:R-:W-:Y:S01]  /*5d60*/  FFMA R51, R51, -0.015625, R60 ;  /* 0xbc80000033337823 */ /* 0x000fe2000000003c */
[C---:B------:R-:W-:Y:S01]  /*5d70*/  FFMA R52, R53.reuse, R38, R52 ;  /* 0x0000002635347223 */ /* 0x040fe20000000034 */
[----:B------:R-:W-:Y:S01]  /*5d80*/  FFMA R53, R53, R39, R46 ;  /* 0x0000002735357223 */ /* 0x000fe2000000002e */
[----:B------:R-:W-:Y:S02]  /*5d90*/  FMUL R44, R55, R55 ;  /* 0x00000037372c7220 */ /* 0x000fe40000400000 */
[----:B------:R-:W-:Y:S01]  /*5da0*/  FFMA R52, R52, -0.015625, R45 ;  /* 0xbc80000034347823 */ /* 0x000fe2000000002d */
[----:B------:R-:W-:Y:S01]  /*5db0*/  FFMA R53, R53, -0.015625, R54 ;  /* 0xbc80000035357823 */ /* 0x000fe20000000036 */
[----:B------:R-:W-:-:S04]  /*5dc0*/  FFMA R51, R51, R51, R44 ;  /* 0x0000003333337223 */ /* 0x000fc8000000002c */
[----:B------:R-:W-:-:S04]  /*5dd0*/  FFMA R52, R52, R52, R51 ;  /* 0x0000003434347223 */ /* 0x000fc80000000033 */
[----:B------:R-:W-:-:S04]  /*5de0*/  FFMA R53, R53, R53, R52 ;  /* 0x0000003535357223 */ /* 0x000fc80000000034 */
[----:B------:R-:W-:-:S07]  /*5df0*/  FADD R50, R50, R53 ;  /* 0x0000003532327221 */ /* 0x000fce0000000000 */
.L_x_14:
[----:B------:R-:W-:Y:S01]  /*5e00*/  VOTEU.ALL UP0, P2 ;  /* 0x0000000000ff7886 */ /* 0x000fe20001000000 */
[----:B------:R-:W-:-:S04]  /*5e10*/  MOV R44, UR9 ;  /* 0x00000009002c7c02 */ /* 0x000fc80008000f00 */
        /* <DEDUP_REMOVED lines=16> */
[----:B------:R-:W0:Y:S01]  /*5f20*/  MUFU.RCP R47, R58 ;  /* 0x0000003a002f7308 */ /* 0x000e220000001000 */
[----:B------:R-:W-:-:S03]  /*5f30*/  MOV R51, RZ ;  /* 0x000000ff00337202 */ /* 0x000fc60000000f00 */
        /* <DEDUP_REMOVED lines=22> */
.L_x_29:
        /* <DEDUP_REMOVED lines=8> */
.L_x_32:
        /* <DEDUP_REMOVED lines=14> */
[----:B------:R-:W-:Y:S01]  /*6200*/  PRMT R65, R45, 0x7772, RZ ;  /* 0x000077722d417816 */ /* 0x000fe200000000ff */
[----:B------:R-:W-:Y:S01]  /*6210*/  FFMA R64, R63, R52, R64 ;  /* 0x000000343f407223 */ /* 0x000fe20000000040 */
[----:B------:R-:W-:Y:S01]  /*6220*/  I2FP.F32.U32 R62, R62 ;  /* 0x0000003e003e7245 */ /* 0x000fe20000201000 */
[----:B------:R-:W-:Y:S01]  /*6230*/  FADD R45, R69, -R42 ;  /* 0x8000002a452d7221 */ /* 0x000fe20000000000 */
[----:B------:R-:W-:Y:S02]  /*6240*/  I2FP.F32.U32 R66, R66 ;  /* 0x0000004200427245 */ /* 0x000fe40000201000 */
[----:B------:R-:W-:Y:S01]  /*6250*/  I2FP.F32.U32 R65, R65 ;  /* 0x0000004100417245 */ /* 0x000fe20000201000 */
[----:B------:R-:W-:Y:S01]  /*6260*/  FADD R44, R62, -R41 ;  /* 0x800000293e2c7221 */ /* 0x000fe20000000000 */
[----:B------:R-:W-:Y:S01]  /*6270*/  FFMA R64, R45, R54, R64 ;  /* 0x000000362d407223 */ /* 0x000fe20000000040 */
[----:B------:R-:W-:Y:S02]  /*6280*/  FADD R63, -R49, R66 ;  /* 0x00000042313f7221 */ /* 0x000fe40000000100 */
[----:B------:R-:W-:Y:S01]  /*6290*/  FMUL R44, R44, R53 ;  /* 0x000000352c2c7220 */ /* 0x000fe20000400000 */
[----:B------:R-:W-:-:S03]  /*62a0*/  FMUL.SAT R45, R64, R51 ;  /* 0x00000033402d7220 */ /* 0x000fc60000402000 */
[----:B------:R-:W-:Y:S01]  /*62b0*/  FFMA R64, R63, R52, R44 ;  /* 0x000000343f407223 */ /* 0x000fe2000000002c */
[----:B------:R-:W-:Y:S01]  /*62c0*/  FADD R63, R65, -R42 ;  /* 0x8000002a413f7221 */ /* 0x000fe20000000000 */
        /* <DEDUP_REMOVED lines=35> */
[----:B------:R-:W-:Y:S01]  /*6500*/  FFMA R64, R64, -0.015625, R65 ;  /* 0xbc80000040407823 */ /* 0x000fe20000000041 */
[----:B------:R-:W-:Y:S01]  /*6510*/  I2FP.F32.U32 R46, R70 ;  /* 0x00000046002e7245 */ /* 0x000fe20000201000 */
[----:B------:R-:W-:Y:S01]  /*6520*/  FADD R70, R44, -R41 ;  /* 0x800000292c467221 */ /* 0x000fe20000000000 */
[----:B------:R-:W-:Y:S01]  /*6530*/  I2FP.F32.U32 R63, R63 ;  /* 0x0000003f003f7245 */ /* 0x000fe20000201000 */
[----:B------:R-:W-:Y:S01]  /*6540*/  FMUL R45, R45, R45 ;  /* 0x0000002d2d2d7220 */ /* 0x000fe20000400000 */
[----:B------:R-:W-:Y:S01]  /*6550*/  PRMT R62, R47, 0x7771, RZ ;  /* 0x000077712f3e7816 */ /* 0x000fe200000000ff */
[----:B------:R-:W-:Y:S01]  /*6560*/  FMUL R70, R70, R53 ;  /* 0x0000003546467220 */ /* 0x000fe20000400000 */
[----:B------:R-:W-:Y:S01]  /*6570*/  FADD R73, -R49, R46 ;  /* 0x0000002e31497221 */ /* 0x000fe20000000100 */
[----:B------:R-:W-:Y:S01]  /*6580*/  FFMA R60, R60, R60, R45 ;  /* 0x0000003c3c3c7223 */ /* 0x000fe2000000002d */
[----:B------:R-:W-:-:S02]  /*6590*/  I2FP.F32.U32 R62, R62 ;  /* 0x0000003e003e7245 */ /* 0x000fc40000201000 */
[----:B------:R-:W-:Y:S01]  /*65a0*/  FFMA R70, R73, R52, R70 ;  /* 0x0000003449467223 */ /* 0x000fe20000000046 */
[----:B------:R-:W-:Y:S01]  /*65b0*/  FADD R73, R63, -R42 ;  /* 0x8000002a3f497221 */ /* 0x000fe20000000000 */
[----:B------:R-:W-:-:S03]  /*65c0*/  FFMA R60, R69, R69, R60 ;  /* 0x00000045453c7223 */ /* 0x000fc6000000003c */
[----:B------:R-:W-:Y:S01]  /*65d0*/  FFMA R70, R73, R54, R70 ;  /* 0x0000003649467223 */ /* 0x000fe20000000046 */
[----:B------:R-:W-:-:S03]  /*65e0*/  FADD R60, R60, R55 ;  /* 0x000000373c3c7221 */ /* 0x000fc60000000000 */
[----:B------:R-:W-:-:S04]  /*65f0*/  FMUL.SAT R73, R70, R51 ;  /* 0x0000003346497220 */ /* 0x000fc80000402000 */
[----:B------:R-:W-:-:S06]  /*6600*/  FMUL R73, R58, R73 ;  /* 0x000000493a497220 */ /* 0x000fcc0000400000 */
[----:B------:R-:W0:Y:S02]  /*6610*/  F2I.U32.NTZ R73, R73 ;  /* 0x0000004900497305 */ /* 0x000e240000203000 */
[----:B0-----:R-:W-:-:S05]  /*6620*/  I2FP.F32.U32 R70, R73 ;  /* 0x0000004900467245 */ /* 0x001fca0000201000 */
[----:B------:R-:W-:-:S04]  /*6630*/  FMUL R70, R70, R59 ;  /* 0x0000003b46467220 */ /* 0x000fc80000400000 */
[----:B------:R0:W1:Y:S02]  /*6640*/  FRND R75, R70 ;  /* 0x00000046004b7307 */ /* 0x0000640000201000 */
[----:B0-----:R-:W-:-:S04]  /*6650*/  FADD R70, R62, -R41 ;  /* 0x800000293e467221 */ /* 0x001fc80000000000 */
[----:B------:R-:W-:Y:S01]  /*6660*/  FMUL R70, R70, R53 ;  /* 0x0000003546467220 */ /* 0x000fe20000400000 */
[----:B-1----:R-:W-:-:S04]  /*6670*/  FADD R66, -R75, 64 ;  /* 0x428000004b427421 */ /* 0x002fc80000000100 */
        /* <DEDUP_REMOVED lines=48> */
.L_x_31:
        /* <DEDUP_REMOVED lines=73> */
.L_x_33:
        /* <DEDUP_REMOVED lines=36> */
.L_x_28:
        /* <DEDUP_REMOVED lines=35> */
[----:B------:R-:W-:Y:S01]  /*7280*/  MOV R61, 0x42800000 ;  /* 0x42800000003d7802 */ /* 0x000fe20000000f00 */
[----:B------:R-:W-:Y:S01]  /*7290*/  IMAD.MOV.U32 R62, RZ, RZ, R58 ;  /* 0x000000ffff3e7224 */ /* 0x000fe200078e003a */
[----:B------:R-:W-:-:S07]  /*72a0*/  MOV R46, 0x72c0 ;  /* 0x000072c0002e7802 */ /* 0x000fce0000000f00 */
[----:B------:R-:W-:Y:S05]  /*72b0*/  CALL.REL.NOINC `($__internal_1_$__cuda_sm3x_div_rn_noftz_f32_slowpath) ;  /* 0x000004c800647944 */ /* 0x000fea0003c00000 */
[----:B------:R-:W-:-:S07]  /*72c0*/  MOV R59, R44 ;  /* 0x0000002c003b7202 */ /* 0x000fce0000000f00 */
.L_x_35:
        /* <DEDUP_REMOVED lines=8> */
.L_x_37:
        /* <DEDUP_REMOVED lines=134> */
.L_x_36:
        /* <DEDUP_REMOVED lines=73> */
.L_x_38:
        /* <DEDUP_REMOVED lines=36> */
.L_x_34:
[----:B------:R-:W-:Y:S01]  /*8280*/  FADD R60, -R41, R37 ;  /* 0x00000025293c7221 */ /* 0x000fe20000000100 */
[----:B------:R-:W-:Y:S01]  /*8290*/  I2FP.F32.U32 R63, R44 ;  /* 0x0000002c003f7245 */ /* 0x000fe20000201000 */
[----:B------:R-:W-:Y:S01]  /*82a0*/  FADD R47, -R49, R36 ;  /* 0x00000024312f7221 */ /* 0x000fe20000000100 */
[----:B------:R-:W-:Y:S01]  /*82b0*/  FADD R55, -R42, R38 ;  /* 0x000000262a377221 */ /* 0x000fe20000000100 */
[----:B------:R-:W-:Y:S01]  /*82c0*/  FMUL R44, R60, R60 ;  /* 0x0000003c3c2c7220 */ /* 0x000fe20000400000 */
[----:B------:R-:W-:Y:S01]  /*82d0*/  FADD R59, -R43, R39 ;  /* 0x000000272b3b7221 */ /* 0x000fe20000000100 */
[----:B------:R-:W-:Y:S01]  /*82e0*/  FADD R63, R63, -1 ;  /* 0xbf8000003f3f7421 */ /* 0x000fe20000000000 */
[----:B------:R-:W-:Y:S01]  /*82f0*/  BSSY.RECONVERGENT B1, `(.L_x_39) ;  /* 0x0000014000017945 */ /* 0x000fe20003800200 */
[----:B------:R-:W-:Y:S01]  /*8300*/  FFMA R44, R47, R47, R44 ;  /* 0x0000002f2f2c7223 */ /* 0x000fe2000000002c */
[----:B------:R-:W-:Y:S01]  /*8310*/  HFMA2 R58, -RZ, RZ, 0, 0 ;  /* 0x00000000ff3a7431 */ /* 0x000fe200000001ff */
[----:B------:R-:W0:Y:S01]  /*8320*/  MUFU.RCP R46, R63 ;  /* 0x0000003f002e7308 */ /* 0x000e220000001000 */
[----:B------:R-:W-:-:S02]  /*8330*/  IMAD.MOV.U32 R54, RZ, RZ, RZ ;  /* 0x000000ffff367224 */ /* 0x000fc400078e00ff */
[----:B------:R-:W-:Y:S01]  /*8340*/  FFMA R44, R55, R55, R44 ;  /* 0x00000037372c7223 */ /* 0x000fe2000000002c */
[----:B------:R-:W-:Y:S02]  /*8350*/  CS2R R52, SRZ ;  /* 0x0000000000347805 */ /* 0x000fe4000001ff00 */
[----:B------:R-:W-:Y:S01]  /*8360*/  MOV R51, RZ ;  /* 0x000000ff00337202 */ /* 0x000fe20000000f00 */
        /* <DEDUP_REMOVED lines=12> */
.L_x_40:
[----:B------:R-:W-:Y:S05]  /*8430*/  BSYNC.RECONVERGENT B1 ;  /* 0x0000000000017941 */ /* 0x000fea0003800200 */
.L_x_39:
        /* <DEDUP_REMOVED lines=13> */
.L_x_41:
        /* <DEDUP_REMOVED lines=8> */
.L_x_43:
[----:B------:R-:W-:-:S06]  /*8590*/  LEA R44, R47, R2, 0x2 ;  /* 0x000000022f2c7211 */ /* 0x000fcc00078e10ff */
[----:B------:R-:W2:Y:S01]  /*85a0*/  LDL.64 R44, [R44] ;  /* 0x000000002c2c7983 */ /* 0x000ea20000100a00 */
        /* <DEDUP_REMOVED lines=28> */
[----:B------:R-:W-:Y:S01]  /*8770*/  I2FP.F32.U32 R68, R68 ;  /* 0x0000004400447245 */ /* 0x000fe20000201000 */
[----:B------:R-:W-:-:S02]  /*8780*/  FMUL R70, R63, R70 ;  /* 0x000000463f467220 */ /* 0x000fc40000400000 */
[----:B------:R-:W-:Y:S01]  /*8790*/  FFMA R72, R65, R52, R72 ;  /* 0x0000003441487223 */ /* 0x000fe20000000048 */
[----:B------:R-:W-:-:S03]  /*87a0*/  FADD R61, R45, -R42 ;  /* 0x8000002a2d3d7221 */ /* 0x000fc60000000000 */
[----:B------:R-:W0:Y:S01]  /*87b0*/  F2I.U32.NTZ R70, R70 ;  /* 0x0000004600467305 */ /* 0x000e220000203000 */
[----:B------:R-:W-:Y:S01]  /*87c0*/  FFMA R72, R61, R54, R72 ;  /* 0x000000363d487223 */ /* 0x000fe20000000048 */
[----:B------:R-:W-:-:S04]  /*87d0*/  FADD R61, R68, -R43 ;  /* 0x8000002b443d7221 */ /* 0x000fc80000000000 */
        /* <DEDUP_REMOVED lines=22> */
[----:B------:R-:W-:-:S02]  /*8940*/  FFMA R65, R65, -0.015625, R62 ;  /* 0xbc80000041417823 */ /* 0x000fc4000000003e */
[----:B------:R-:W-:Y:S01]  /*8950*/  FMUL R59, R64, R64 ;  /* 0x00000040403b7220 */ /* 0x000fe20000400000 */
[----:B0-----:R-:W-:-:S03]  /*8960*/  FADD R72, -R61, 64 ;  /* 0x428000003d487421 */ /* 0x001fc60000000100 */
[----:B------:R-:W-:Y:S01]  /*8970*/  FFMA R59, R66, R66, R59 ;  /* 0x00000042423b7223 */ /* 0x000fe2000000003b */
[C---:B------:R-:W-:Y:S01]  /*8980*/  FMUL R76, R72.reuse, R41 ;  /* 0x00000029484c7220 */ /* 0x040fe20000400000 */
[----:B------:R-:W-:Y:S01]  /*8990*/  FMUL R74, R49, R72 ;  /* 0x00000048314a7220 */ /* 0x000fe20000400000 */
        /* <DEDUP_REMOVED lines=9> */
[----:B------:R-:W-:Y:S01]  /*8a30*/  FFMA R70, R70, R70, R59 ;  /* 0x0000004646467223 */ /* 0x000fe2000000003b */
[----:B------:R-:W-:Y:S01]  /*8a40*/  FMUL R44, R69, R69 ;  /* 0x00000045452c7220 */ /* 0x000fe20000400000 */
[----:B------:R-:W-:-:S02]  /*8a50*/  FFMA R61, R61, -0.015625, R68 ;  /* 0xbc8000003d3d7823 */ /* 0x000fc40000000044 */
[----:B------:R-:W-:Y:S01]  /*8a60*/  FFMA R70, R65, R65, R70 ;  /* 0x0000004141467223 */ /* 0x000fe20000000046 */
[----:B------:R-:W-:Y:S01]  /*8a70*/  FFMA R67, R67, R67, R44 ;  /* 0x0000004343437223 */ /* 0x000fe2000000002c */
[----:B------:R-:W-:Y:S02]  /*8a80*/  LOP3.LUT R44, R3, 0xfffe, RZ, 0xc0, !PT ;  /* 0x0000fffe032c7812 */ /* 0x000fe400078ec0ff */
[----:B------:R-:W-:Y:S01]  /*8a90*/  FADD R55, R70, R55 ;  /* 0x0000003746377221 */ /* 0x000fe20000000000 */
[----:B------:R-:W-:Y:S01]  /*8aa0*/  FFMA R72, R72, R72, R67 ;  /* 0x0000004848487223 */ /* 0x000fe20000000043 */
[----:B------:R-:W-:-:S03]  /*8ab0*/  ISETP.NE.AND P0, PT, R47, R44, PT ;  /* 0x0000002c2f00720c */ /* 0x000fc60003f05270 */
[----:B------:R-:W-:-:S04]  /*8ac0*/  FFMA R72, R61, R61, R72 ;  /* 0x0000003d3d487223 */ /* 0x000fc80000000048 */
[----:B------:R-:W-:-:S06]  /*8ad0*/  FADD R55, R55, R72 ;  /* 0x0000004837377221 */ /* 0x000fcc0000000000 */
[----:B------:R-:W-:Y:S05]  /*8ae0*/  @P0 BRA `(.L_x_43) ;  /* 0xfffffff800a80947 */ /* 0x000fea000383ffff */
.L_x_42:
[----:B------:R-:W-:-:S04]  /*8af0*/  LOP3.LUT R45, R3, 0x1, RZ, 0xc0, !PT ;  /* 0x00000001032d7812 */ /* 0x000fc800078ec0ff */
[----:B------:R-:W-:-:S13]  /*8b00*/  ISETP.NE.U32.AND P0, PT, R45, 0x1, PT ;  /* 0x000000012d00780c */ /* 0x000fda0003f05070 */
[----:B------:R-:W-:Y:S05]  /*8b10*/  @P0 BRA `(.L_x_30) ;  /* 0x0000000000a80947 */ /* 0x000fea0003800000 */
[----:B------:R-:W-:-:S05]  /*8b20*/  IMAD.U32 R59, R44, 0x4, R1 ;  /* 0x000000042c3b7824 */ /* 0x000fca00078e0001 */
        /* <DEDUP_REMOVED lines=41> */
.L_x_30:
[----:B------:R-:W-:Y:S01]  /*8dc0*/  VOTEU.ALL UP0, P2 ;  /* 0x0000000000ff7886 */ /* 0x000fe20001000000 */
[C---:B------:R-:W-:Y:S01]  /*8dd0*/  FADD R44, R41.reuse, -1 ;  /* 0xbf800000292c7421 */ /* 0x040fe20000000000 */
[----:B------:R-:W-:Y:S01]  /*8de0*/  FADD R45, R41, 1 ;  /* 0x3f800000292d7421 */ /* 0x000fe20000000000 */
[----:B------:R-:W-:Y:S01]  /*8df0*/  FADD R49, R55, -R50 ;  /* 0x8000003237317221 */ /* 0x000fe20000000000 */
[----:B------:R-:W-:Y:S01]  /*8e00*/  MOV R46, UR9 ;  /* 0x00000009002e7c02 */ /* 0x000fe20008000f00 */
[----:B------:R-:W0:Y:S01]  /*8e10*/  @!UP0 LDCU UR33, c[0x3][UR11+0x38] ;  /* 0x00c007000b2187ac */ /* 0x000e220008000800 */
[----:B------:R-:W-:Y:S01]  /*8e20*/  FMNMX R44, RZ, R44, !PT ;  /* 0x0000002cff2c7209 */ /* 0x000fe20007800000 */
[----:B------:R-:W-:Y:S01]  /*8e30*/  FMUL R49, R49, 0.5 ;  /* 0x3f00000031317820 */ /* 0x000fe20000400000 */
[----:B------:R-:W-:Y:S02]  /*8e40*/  FMNMX R45, RZ, R45, !PT ;  /* 0x0000002dff2d7209 */ /* 0x000fe40007800000 */
[----:B------:R-:W-:-:S02]  /*8e50*/  FMNMX R54, R44, 255, PT ;  /* 0x437f00002c367809 */ /* 0x000fc40003800000 */
[----:B------:R-:W-:Y:S02]  /*8e60*/  FMNMX R52, R45, 255, PT ;  /* 0x437f00002d347809 */ /* 0x000fe40003800000 */
        /* <DEDUP_REMOVED lines=12> */
[----:B------:R-:W-:Y:S01]  /*8f30*/  MOV R67, UR33 ;  /* 0x0000002100437c02 */ /* 0x000fe20008000f00 */
[----:B------:R-:W-:-:S02]  /*8f40*/  HFMA2 R53, -RZ, RZ, 0, 0 ;  /* 0x00000000ff357431 */ /* 0x000fc400000001ff */
[----:B------:R-:W-:Y:S01]  /*8f50*/  FFMA R45, R65, R65, R44 ;  /* 0x00000041412d7223 */ /* 0x000fe2000000002c */
[----:B------:R-:W0:Y:S01]  /*8f60*/  MUFU.RCP R47, R64 ;  /* 0x00000040002f7308 */ /* 0x000e220000001000 */
[----:B------:R-:W-:Y:S02]  /*8f70*/  MOV R58, RZ ;  /* 0x000000ff003a7202 */ /* 0x000fe40000000f00 */
[----:B------:R-:W-:Y:S02]  /*8f80*/  MOV R51, RZ ;  /* 0x000000ff00337202 */ /* 0x000fe40000000f00 */
[----:B------:R-:W-:Y:S01]  /*8f90*/  FSETP.GEU.AND P5, PT, R45, 1.1920928955078125e-07, PT ;  /* 0x340000002d00780b */ /* 0x000fe20003fae000 */
[----:B0-----:R-:W-:-:S12]  /*8fa0*/  FFMA R44, -R64, R47, 1 ;  /* 0x3f800000402c7423 */ /* 0x001fd8000000012f */
[----:B------:R-:W-:Y:S01]  /*8fb0*/  @P5 FSETP.GEU.AND P4, PT, |R45|, 1.175494350822287508e-38, PT ;  /* 0x008000002d00580b */ /* 0x000fe20003f8e200 */
[----:B------:R-:W-:-:S03]  /*8fc0*/  FFMA R44, R47, R44, R47 ;  /* 0x0000002c2f2c7223 */ /* 0x000fc6000000002f */
[----:B------:R-:W-:Y:S01]  /*8fd0*/  @P5 PLOP3.LUT P0, PT, P4, PT, PT, 0x80, 0x8 ;  /* 0x000000000008581c */ /* 0x000fe2000270f070 */
[----:B------:R-:W-:-:S04]  /*8fe0*/  FFMA R55, R44, 64, RZ ;  /* 0x428000002c377823 */ /* 0x000fc800000000ff */
[----:B------:R-:W-:-:S03]  /*8ff0*/  FFMA R47, -R64, R55, 64 ;  /* 0x42800000402f7423 */ /* 0x000fc60000000137 */
[----:B------:R-:W-:Y:S01]  /*9000*/  FCHK P4, R67, R64 ;  /* 0x0000004043007302 */ /* 0x000fe20000080000 */
[----:B------:R-:W-:-:S04]  /*9010*/  FFMA R55, R44, R47, R55 ;  /* 0x0000002f2c377223 */ /* 0x000fc80000000037 */
[----:B------:R-:W-:-:S04]  /*9020*/  @!P0 FMUL R45, R45, 16777216 ;  /* 0x4b8000002d2d8820 */ /* 0x000fc80000400000 */
        /* <DEDUP_REMOVED lines=12> */
.L_x_45:
        /* <DEDUP_REMOVED lines=8> */
.L_x_48:
        /* <DEDUP_REMOVED lines=8> */
[----:B------:R-:W-:Y:S01]  /*91f0*/  FADD R61, -R54, R69 ;  /* 0x00000045363d7221 */ /* 0x000fe20000000100 */
[----:B------:R-:W-:Y:S01]  /*9200*/  PRMT R65, R45, 0x7771, RZ ;  /* 0x000077712d417816 */ /* 0x000fe200000000ff */
[----:B------:R-:W-:Y:S01]  /*9210*/  FADD R60, R73, -R40 ;  /* 0x80000028493c7221 */ /* 0x000fe20000000000 */
        /* <DEDUP_REMOVED lines=8> */
[----:B------:R-:W-:Y:S01]  /*92a0*/  FADD R45, -R54, R65 ;  /* 0x00000041362d7221 */ /* 0x000fe20000000100 */
[----:B------:R-:W-:Y:S01]  /*92b0*/  I2FP.F32.U32 R61, R61 ;  /* 0x0000003d003d7245 */ /* 0x000fe20000201000 */
[----:B------:R-:W-:Y:S02]  /*92c0*/  FFMA R44, R44, R63, R75 ;  /* 0x0000003f2c2c7223 */ /* 0x000fe4000000004b */
[----:B------:R-:W-:Y:S01]  /*92d0*/  FMUL R75, R45, R58 ;  /* 0x0000003a2d4b7220 */ /* 0x000fe20000400000 */
[----:B------:R-:W-:Y:S01]  /*92e0*/  FADD R60, R67, -R40 ;  /* 0x80000028433c7221 */ /* 0x000fe20000000000 */
        /* <DEDUP_REMOVED lines=23> */
[----:B-1----:R-:W-:Y:S01]  /*9460*/  FADD R75, -R45, 64 ;  /* 0x428000002d4b7421 */ /* 0x002fe20000000100 */
[----:B------:R-:W-:-:S03]  /*9470*/  PRMT R73, R46, 0x7770, RZ ;  /* 0x000077702e497816 */ /* 0x000fc600000000ff */
[C---:B------:R-:W-:Y:S01]  /*9480*/  FMUL R66, R75.reuse, R40 ;  /* 0x000000284b427220 */ /* 0x040fe20000400000 */
[----:B------:R-:W-:Y:S01]  /*9490*/  FMUL R62, R54, R75 ;  /* 0x0000004b363e7220 */ /* 0x000fe20000400000 */
[----:B------:R-:W-:Y:S01]  /*94a0*/  FMUL R75, R75, R42 ;  /* 0x0000002a4b4b7220 */ /* 0x000fe20000400000 */
[----:B------:R-:W-:Y:S01]  /*94b0*/  I2FP.F32.U32 R73, R73 ;  /* 0x0000004900497245 */ /* 0x000fe20000201000 */
[C---:B------:R-:W-:Y:S01]  /*94c0*/  FFMA R66, R45.reuse, R36, R66 ;  /* 0x000000242d427223 */ /* 0x040fe20000000042 */
[C---:B------:R-:W-:Y:S01]  /*94d0*/  FFMA R62, R45.reuse, R37, R62 ;  /* 0x000000252d3e7223 */ /* 0x040fe2000000003e */
[----:B------:R-:W-:Y:S01]  /*94e0*/  FFMA R60, R45, R38, R75 ;  /* 0x000000262d3c7223 */ /* 0x000fe2000000004b */
[----:B------:R-:W-:Y:S01]  /*94f0*/  FFMA R45, R68, -0.015625, R69 ;  /* 0xbc800000442d7823 */ /* 0x000fe20000000045 */
[----:B------:R-:W-:Y:S01]  /*9500*/  FFMA R68, R70, -0.015625, R71 ;  /* 0xbc80000046447823 */ /* 0x000fe20000000047 */
[----:B------:R-:W-:Y:S01]  /*9510*/  PRMT R71, R46, 0x7771, RZ ;  /* 0x000077712e477816 */ /* 0x000fe200000000ff */
[----:B------:R-:W-:Y:S01]  /*9520*/  FFMA R62, R62, -0.015625, R65 ;  /* 0xbc8000003e3e7823 */ /* 0x000fe20000000041 */
[----:B------:R-:W-:Y:S01]  /*9530*/  PRMT R69, R46, 0x7772, RZ ;  /* 0x000077722e457816 */ /* 0x000fe200000000ff */
[----:B------:R-:W-:Y:S01]  /*9540*/  FADD R46, R73, -R40 ;  /* 0x80000028492e7221 */ /* 0x000fe20000000000 */
[----:B------:R-:W-:Y:S01]  /*9550*/  I2FP.F32.U32 R71, R71 ;  /* 0x0000004700477245 */ /* 0x000fe20000201000 */
[----:B------:R-:W-:Y:S01]  /*9560*/  FFMA R66, R66, -0.015625, R67 ;  /* 0xbc80000042427823 */ /* 0x000fe20000000043 */
[----:B------:R-:W-:Y:S01]  /*9570*/  I2FP.F32.U32 R69, R69 ;  /* 0x0000004500457245 */ /* 0x000fe20000201000 */
[----:B------:R-:W-:Y:S01]  /*9580*/  FFMA R60, R60, -0.015625, R61 ;  /* 0xbc8000003c3c7823 */ /* 0x000fe2000000003d */
[----:B------:R-:W-:Y:S01]  /*9590*/  PRMT R67, R47, 0x7771, RZ ;  /* 0x000077712f437816 */ /* 0x000fe200000000ff */
[----:B------:R-:W-:Y:S01]  /*95a0*/  FADD R75, -R54, R71 ;  /* 0x00000047364b7221 */ /* 0x000fe20000000100 */
[----:B------:R-:W-:-:S02]  /*95b0*/  FMUL R45, R45, R45 ;  /* 0x0000002d2d2d7220 */ /* 0x000fc40000400000 */
[----:B------:R-:W-:Y:S01]  /*95c0*/  I2FP.F32.U32 R67, R67 ;  /* 0x0000004300437245 */ /* 0x000fe20000201000 */
[----:B------:R-:W-:Y:S01]  /*95d0*/  FMUL R75, R75, R58 ;  /* 0x0000003a4b4b7220 */ /* 0x000fe20000400000 */
[----:B------:R-:W-:-:S03]  /*95e0*/  FFMA R45, R44, R44, R45 ;  /* 0x0000002c2c2d7223 */ /* 0x000fc6000000002d */
        /* <DEDUP_REMOVED lines=16> */
[C---:B------:R-:W-:Y:S01]  /*96f0*/  FFMA R74, R75.reuse, R37, R74 ;  /* 0x000000254b4a7223 */ /* 0x040fe2000000004a */
[----:B------:R-:W-:Y:S01]  /*9700*/  FFMA R46, R75, R38, R65 ;  /* 0x000000264b2e7223 */ /* 0x000fe20000000041 */
[C---:B------:R-:W-:Y:S01]  /*9710*/  PRMT R65, R47.reuse, 0x7770, RZ ;  /* 0x000077702f417816 */ /* 0x040fe200000000ff */
[----:B------:R-:W-:Y:S01]  /*9720*/  FFMA R61, R72, -0.015625, R73 ;  /* 0xbc800000483d7823 */ /* 0x000fe20000000049 */
[----:B------:R-:W-:Y:S01]  /*9730*/  PRMT R47, R47, 0x7772, RZ ;  /* 0x000077722f2f7816 */ /* 0x000fe200000000ff */
[----:B------:R-:W-:Y:S01]  /*9740*/  FADD R73, -R54, R67 ;  /* 0x0000004336497221 */ /* 0x000fe20000000100 */
[----:B------:R-:W-:Y:S01]  /*9750*/  I2FP.F32.U32 R65, R65 ;  /* 0x0000004100417245 */ /* 0x000fe20000201000 */
[----:B------:R-:W-:Y:S01]  /*9760*/  FFMA R46, R46, -0.015625, R69 ;  /* 0xbc8000002e2e7823 */ /* 0x000fe20000000045 */
[----:B------:R-:W-:Y:S01]  /*9770*/  I2FP.F32.U32 R47, R47 ;  /* 0x0000002f002f7245 */ /* 0x000fe20000201000 */
[----:B------:R-:W-:Y:S01]  /*9780*/  FMUL R73, R73, R58 ;  /* 0x0000003a49497220 */ /* 0x000fe20000400000 */
[----:B------:R-:W-:Y:S01]  /*9790*/  FFMA R71, R74, -0.015625, R71 ;  /* 0xbc8000004a477823 */ /* 0x000fe20000000047 */
[----:B------:R-:W-:-:S03]  /*97a0*/  FADD R70, R65, -R40 ;  /* 0x8000002841467221 */ /* 0x000fc60000000000 */
[----:B------:R-:W-:Y:S01]  /*97b0*/  FMUL R44, R71, R71 ;  /* 0x00000047472c7220 */ /* 0x000fe20000400000 */
[----:B------:R-:W-:Y:S01]  /*97c0*/  FFMA R73, R70, R53, R73 ;  /* 0x0000003546497223 */ /* 0x000fe20000000049 */
[----:B------:R-:W-:Y:S02]  /*97d0*/  FADD R70, R47, -R42 ;  /* 0x8000002a2f467221 */ /* 0x000fe40000000000 */
[----:B------:R-:W-:Y:S01]  /*97e0*/  FFMA R61, R61, R61, R44 ;  /* 0x0000003d3d3d7223 */ /* 0x000fe2000000002c */
[----:B------:R-:W-:Y:S01]  /*97f0*/  LOP3.LUT R44, R3, 0xfffc, RZ, 0xc0, !PT ;  /* 0x0000fffc032c7812 */ /* 0x000fe200078ec0ff */
[----:B------:R-:W-:Y:S02]  /*9800*/  FFMA R70, R70, R63, R73 ;  /* 0x0000003f46467223 */ /* 0x000fe40000000049 */
[----:B------:R-:W-:Y:S01]  /*9810*/  FFMA R46, R46, R46, R61 ;  /* 0x0000002e2e2e7223 */ /* 0x000fe2000000003d */
[----:B------:R-:W-:Y:S01]  /*9820*/  ISETP.NE.AND P0, PT, R59, R44, PT ;  /* 0x0000002c3b00720c */ /* 0x000fe20003f05270 */
[----:B------:R-:W-:-:S04]  /*9830*/  FMUL.SAT R73, R70, R51 ;  /* 0x0000003346497220 */ /* 0x000fc80000402000 */
[----:B------:R-:W-:-:S06]  /*9840*/  FMUL R70, R64, R73 ;  /* 0x0000004940467220 */ /* 0x000fcc0000400000 */
[----:B------:R-:W0:Y:S02]  /*9850*/  F2I.U32.NTZ R70, R70 ;  /* 0x0000004600467305 */ /* 0x000e240000203000 */
[----:B0-----:R-:W-:-:S05]  /*9860*/  I2FP.F32.U32 R72, R70 ;  /* 0x0000004600487245 */ /* 0x001fca0000201000 */
[----:B------:R-:W-:-:S04]  /*9870*/  FMUL R72, R72, R55 ;  /* 0x0000003748487220 */ /* 0x000fc80000400000 */
[----:B------:R-:W0:Y:S02]  /*9880*/  FRND R73, R72 ;  /* 0x0000004800497307 */ /* 0x000e240000201000 */
[----:B0-----:R-:W-:-:S04]  /*9890*/  FADD R69, -R73, 64 ;  /* 0x4280000049457421 */ /* 0x001fc80000000100 */
[----:B------:R-:W-:-:S04]  /*98a0*/  FMUL R74, R69, R40 ;  /* 0x00000028454a7220 */ /* 0x000fc80000400000 */
[----:B------:R-:W-:-:S04]  /*98b0*/  FFMA R74, R73, R36, R74 ;  /* 0x00000024494a7223 */ /* 0x000fc8000000004a */
[----:B------:R-:W-:Y:S01]  /*98c0*/  FFMA R65, R74, -0.015625, R65 ;  /* 0xbc8000004a417823 */ /* 0x000fe20000000041 */
[----:B------:R-:W-:Y:S01]  /*98d0*/  FMUL R74, R54, R69 ;  /* 0x00000045364a7220 */ /* 0x000fe20000400000 */
[----:B------:R-:W-:-:S03]  /*98e0*/  FMUL R69, R69, R42 ;  /* 0x0000002a45457220 */ /* 0x000fc60000400000 */
[C---:B------:R-:W-:Y:S01]  /*98f0*/  FFMA R74, R73.reuse, R37, R74 ;  /* 0x00000025494a7223 */ /* 0x040fe2000000004a */
[----:B------:R-:W-:-:S03]  /*9900*/  FFMA R70, R73, R38, R69 ;  /* 0x0000002649467223 */ /* 0x000fc60000000045 */
[----:B------:R-:W-:Y:S01]  /*9910*/  FFMA R74, R74, -0.015625, R67 ;  /* 0xbc8000004a4a7823 */ /* 0x000fe20000000043 */
[----:B------:R-:W-:Y:S01]  /*9920*/  FMUL R67, R62, R62 ;  /* 0x0000003e3e437220 */ /* 0x000fe20000400000 */
[----:B------:R-:W-:Y:S02]  /*9930*/  FFMA R47, R70, -0.015625, R47 ;  /* 0xbc800000462f7823 */ /* 0x000fe4000000002f */
[----:B------:R-:W-:Y:S01]  /*9940*/  FMUL R74, R74, R74 ;  /* 0x0000004a4a4a7220 */ /* 0x000fe20000400000 */
[----:B------:R-:W-:-:S03]  /*9950*/  FFMA R67, R66, R66, R67 ;  /* 0x0000004242437223 */ /* 0x000fc60000000043 */
[----:B------:R-:W-:Y:S01]  /*9960*/  FFMA R74, R65, R65, R74 ;  /* 0x00000041414a7223 */ /* 0x000fe2000000004a */
[----:B------:R-:W-:-:S03]  /*9970*/  FFMA R60, R60, R60, R67 ;  /* 0x0000003c3c3c7223 */ /* 0x000fc60000000043 */
[----:B------:R-:W-:Y:S01]  /*9980*/  FFMA R74, R47, R47, R74 ;  /* 0x0000002f2f4a7223 */ /* 0x000fe2000000004a */
[----:B------:R-:W-:-:S04]  /*9990*/  FADD R45, R45, R60 ;  /* 0x0000003c2d2d7221 */ /* 0x000fc80000000000 */
[----:B------:R-:W-:-:S04]  /*99a0*/  FADD R45, R45, R46 ;  /* 0x0000002e2d2d7221 */ /* 0x000fc80000000000 */
[----:B------:R-:W-:Y:S01]  /*99b0*/  FADD R50, R45, R74 ;  /* 0x0000004a2d327221 */ /* 0x000fe20000000000 */
[----:B------:R-:W-:Y:S06]  /*99c0*/  @P0 BRA `(.L_x_48) ;  /* 0xfffffff400e80947 */ /* 0x000fec000383ffff */
[----:B------:R-:W-:-:S07]  /*99d0*/  MOV R47, R44 ;  /* 0x0000002c002f7202 */ /* 0x000fce0000000f00 */
.L_x_47:
        /* <DEDUP_REMOVED lines=18> */
[----:B------:R-:W-:-:S04]  /*9b00*/  FMUL R67, R67, R58 ;  /* 0x0000003a43437220 */ /* 0x000fc80000400000 */
[----:B------:R-:W-:Y:S01]  /*9b10*/  FFMA R69, R46, R53, R67 ;  /* 0x000000352e457223 */ /* 0x000fe20000000043 */
[----:B------:R-:W-:Y:S01]  /*9b20*/  PRMT R46, R45, 0x7770, RZ ;  /* 0x000077702d2e7816 */ /* 0x000fe200000000ff */
[----:B------:R-:W-:Y:S01]  /*9b30*/  FADD R44, R65, -R42 ;  /* 0x8000002a412c7221 */ /* 0x000fe20000000000 */
[----:B------:R-:W-:Y:S02]  /*9b40*/  I2FP.F32.U32 R67, R60 ;  /* 0x0000003c00437245 */ /* 0x000fe40000201000 */
[----:B------:R-:W-:Y:S01]  /*9b50*/  PRMT R60, R45, 0x7772, RZ ;  /* 0x000077722d3c7816 */ /* 0x000fe200000000ff */
[----:B------:R-:W-:Y:S01]  /*9b60*/  FFMA R44, R44, R63, R69 ;  /* 0x0000003f2c2c7223 */ /* 0x000fe20000000045 */
[----:B------:R-:W-:Y:S01]  /*9b70*/  I2FP.F32.U32 R45, R46 ;  /* 0x0000002e002d7245 */ /* 0x000fe20000201000 */
[----:B------:R-:W-:Y:S01]  /*9b80*/  FADD R71, -R54, R67 ;  /* 0x0000004336477221 */ /* 0x000fe20000000100 */
[----:B------:R-:W-:-:S03]  /*9b90*/  I2FP.F32.U32 R69, R60 ;  /* 0x0000003c00457245 */ /* 0x000fc60000201000 */
[----:B------:R-:W-:Y:S01]  /*9ba0*/  FADD R46, R45, -R40 ;  /* 0x800000282d2e7221 */ /* 0x000fe20000000000 */
[----:B------:R-:W-:Y:S01]  /*9bb0*/  FMUL R73, R71, R58 ;  /* 0x0000003a47497220 */ /* 0x000fe20000400000 */
[----:B------:R-:W-:Y:S01]  /*9bc0*/  FMUL.SAT R71, R44, R51 ;  /* 0x000000332c477220 */ /* 0x000fe20000402000 */
[----:B------:R-:W-:Y:S02]  /*9bd0*/  FADD R60, R69, -R42 ;  /* 0x8000002a453c7221 */ /* 0x000fe40000000000 */
        /* <DEDUP_REMOVED lines=22> */
[----:B------:R-:W-:Y:S01]  /*9d40*/  FFMA R62, R62, -0.015625, R59 ;  /* 0xbc8000003e3e7823 */ /* 0x000fe2000000003b */
[----:B------:R-:W-:-:S02]  /*9d50*/  FFMA R46, R46, -0.015625, R65 ;  /* 0xbc8000002e2e7823 */ /* 0x000fc40000000041 */
[----:B------:R-:W-:Y:S01]  /*9d60*/  FMUL R60, R54, R73 ;  /* 0x00000049363c7220 */ /* 0x000fe20000400000 */
[C---:B------:R-:W-:Y:S01]  /*9d70*/  FMUL R59, R73.reuse, R40 ;  /* 0x00000028493b7220 */ /* 0x040fe20000400000 */
[----:B------:R-:W-:Y:S02]  /*9d80*/  FMUL R73, R73, R42 ;  /* 0x0000002a49497220 */ /* 0x000fe40000400000 */
[C---:B------:R-:W-:Y:S01]  /*9d90*/  FFMA R66, R71.reuse, R37, R60 ;  /* 0x0000002547427223 */ /* 0x040fe2000000003c */
[C---:B------:R-:W-:Y:S01]  /*9da0*/  FFMA R60, R71.reuse, R36, R59 ;  /* 0x00000024473c7223 */ /* 0x040fe2000000003b */
[----:B------:R-:W-:Y:S01]  /*9db0*/  FMUL R59, R62, R62 ;  /* 0x0000003e3e3b7220 */ /* 0x000fe20000400000 */
[----:B------:R-:W-:Y:S01]  /*9dc0*/  FFMA R68, R71, R38, R73 ;  /* 0x0000002647447223 */ /* 0x000fe20000000049 */
[----:B------:R-:W-:Y:S01]  /*9dd0*/  FFMA R66, R66, -0.015625, R67 ;  /* 0xbc80000042427823 */ /* 0x000fe20000000043 */
[----:B------:R-:W-:Y:S01]  /*9de0*/  FFMA R60, R60, -0.015625, R45 ;  /* 0xbc8000003c3c7823 */ /* 0x000fe2000000002d */
[----:B------:R-:W-:Y:S01]  /*9df0*/  FFMA R59, R44, R44, R59 ;  /* 0x0000002c2c3b7223 */ /* 0x000fe2000000003b */
[----:B------:R-:W-:Y:S01]  /*9e00*/  FFMA R68, R68, -0.015625, R69 ;  /* 0xbc80000044447823 */ /* 0x000fe20000000045 */
[----:B------:R-:W-:-:S02]  /*9e10*/  FMUL R45, R66, R66 ;  /* 0x00000042422d7220 */ /* 0x000fc40000400000 */
[----:B------:R-:W-:Y:S02]  /*9e20*/  FFMA R59, R46, R46, R59 ;  /* 0x0000002e2e3b7223 */ /* 0x000fe4000000003b */
[----:B------:R-:W-:Y:S02]  /*9e30*/  FFMA R45, R60, R60, R45 ;  /* 0x0000003c3c2d7223 */ /* 0x000fe4000000002d */
[----:B------:R-:W-:Y:S02]  /*9e40*/  FADD R50, R50, R59 ;  /* 0x0000003b32327221 */ /* 0x000fe40000000000 */
[----:B------:R-:W-:-:S04]  /*9e50*/  FFMA R45, R68, R68, R45 ;  /* 0x00000044442d7223 */ /* 0x000fc8000000002d */
[----:B------:R-:W-:-:S07]  /*9e60*/  FADD R50, R50, R45 ;  /* 0x0000002d32327221 */ /* 0x000fce0000000000 */
.L_x_49:
        /* <DEDUP_REMOVED lines=8> */
[----:B------:R-:W-:Y:S01]  /*9ef0*/  FADD R61, -R54, R45 ;  /* 0x0000002d363d7221 */ /* 0x000fe20000000100 */
[----:B------:R-:W-:-:S03]  /*9f00*/  I2FP.F32.U32 R59, R59 ;  /* 0x0000003b003b7245 */ /* 0x000fc60000201000 */
[----:B------:R-:W-:Y:S01]  /*9f10*/  FADD R46, R47, -R40 ;  /* 0x800000282f2e7221 */ /* 0x000fe20000000000 */
        /* <DEDUP_REMOVED lines=14> */
[C---:B------:R-:W-:Y:S01]  /*a000*/  FFMA R54, R53.reuse, R37, R54 ;  /* 0x0000002535367223 */ /* 0x040fe20000000036 */
[----:B------:R-:W-:-:S03]  /*a010*/  FFMA R46, R53, R36, R61 ;  /* 0x00000024352e7223 */ /* 0x000fc6000000003d */
[----:B------:R-:W-:Y:S01]  /*a020*/  FFMA R45, R54, -0.015625, R45 ;  /* 0xbc800000362d7823 */ /* 0x000fe2000000002d */
[----:B------:R-:W-:Y:S01]  /*a030*/  FFMA R54, R53, R38, R55 ;  /* 0x0000002635367223 */ /* 0x000fe20000000037 */
[----:B------:R-:W-:Y:S02]  /*a040*/  FFMA R46, R46, -0.015625, R47 ;  /* 0xbc8000002e2e7823 */ /* 0x000fe4000000002f */
[----:B------:R-:W-:Y:S01]  /*a050*/  FMUL R45, R45, R45 ;  /* 0x0000002d2d2d7220 */ /* 0x000fe20000400000 */
[----:B------:R-:W-:-:S03]  /*a060*/  FFMA R54, R54, -0.015625, R59 ;  /* 0xbc80000036367823 */ /* 0x000fc6000000003b */
[----:B------:R-:W-:-:S04]  /*a070*/  FFMA R45, R46, R46, R45 ;  /* 0x0000002e2e2d7223 */ /* 0x000fc8000000002d */
[----:B------:R-:W-:-:S04]  /*a080*/  FFMA R45, R54, R54, R45 ;  /* 0x00000036362d7223 */ /* 0x000fc8000000002d */
[----:B------:R-:W-:Y:S01]  /*a090*/  FADD R50, R50, R45 ;  /* 0x0000002d32327221 */ /* 0x000fe20000000000 */
[----:B------:R-:W-:Y:S06]  /*a0a0*/  BRA `(.L_x_46) ;  /* 0x0000001c00687947 */ /* 0x000fec0003800000 */
.L_x_44:
        /* <DEDUP_REMOVED lines=17> */
[----:B------:R-:W-:Y:S01]  /*a1c0*/  MOV R58, RZ ;  /* 0x000000ff003a7202 */ /* 0x000fe20000000f00 */
[----:B------:R-:W-:Y:S02]  /*a1d0*/  IMAD.MOV.U32 R53, RZ, RZ, RZ ;  /* 0x000000ffff357224 */ /* 0x000fe400078e00ff */
        /* <DEDUP_REMOVED lines=22> */
.L_x_51:
        /* <DEDUP_REMOVED lines=8> */
.L_x_53:
        /* <DEDUP_REMOVED lines=134> */
[----:B------:R-:W-:-:S07]  /*ac20*/  IMAD.MOV.U32 R47, RZ, RZ, R44 ;  /* 0x000000ffff2f7224 */ /* 0x000fce00078e002c */
.L_x_52:
        /* <DEDUP_REMOVED lines=73> */
.L_x_54:
        /* <DEDUP_REMOVED lines=36> */
.L_x_50:
        /* <DEDUP_REMOVED lines=10> */
[----:B------:R-:W-:Y:S01]  /*b3a0*/  HFMA2 R58, -RZ, RZ, 0, 0 ;  /* 0x00000000ff3a7431 */ /* 0x000fe200000001ff */
[----:B------:R-:W-:Y:S01]  /*b3b0*/  MOV R63, RZ ;  /* 0x000000ff003f7202 */ /* 0x000fe20000000f00 */
[----:B------:R-:W-:Y:S01]  /*b3c0*/  FFMA R44, R55, R55, R44 ;  /* 0x00000037372c7223 */ /* 0x000fe2000000002c */
[----:B------:R-:W0:Y:S01]  /*b3d0*/  MUFU.RCP R46, R65 ;  /* 0x00000041002e7308 */ /* 0x000e220000001000 */
[----:B------:R-:W-:Y:S01]  /*b3e0*/  HFMA2 R51, -RZ, RZ, 0, 0 ;  /* 0x00000000ff337431 */ /* 0x000fe200000001ff */
        /* <DEDUP_REMOVED lines=13> */
.L_x_56:
[----:B------:R-:W-:Y:S05]  /*b4c0*/  BSYNC.RECONVERGENT B1 ;  /* 0x0000000000017941 */ /* 0x000fea0003800200 */
.L_x_55:
        /* <DEDUP_REMOVED lines=13> */
.L_x_57:
[----:B------:R-:W-:Y:S01]  /*b5a0*/  IMAD.MOV.U32 R50, RZ, RZ, RZ ;  /* 0x000000ffff327224 */ /* 0x000fe200078e00ff */
[----:B------:R-:W-:Y:S06]  /*b5b0*/  @!P1 BRA `(.L_x_46) ;  /* 0x0000000800249947 */ /* 0x000fec0003800000 */
[----:B------:R-:W-:Y:S01]  /*b5c0*/  ISETP.NE.AND P0, PT, R22, RZ, PT ;  /* 0x000000ff1600720c */ /* 0x000fe20003f05270 */
[----:B------:R-:W-:Y:S01]  /*b5d0*/  HFMA2 R50, -RZ, RZ, 0, 0 ;  /* 0x00000000ff327431 */ /* 0x000fe200000001ff */
[----:B------:R-:W-:-:S11]  /*b5e0*/  MOV R44, RZ ;  /* 0x000000ff002c7202 */ /* 0x000fd60000000f00 */
[----:B------:R-:W-:Y:S05]  /*b5f0*/  @!P0 BRA `(.L_x_58) ;  /* 0x0000000400608947 */ /* 0x000fea0003800000 */
[----:B------:R-:W-:Y:S02]  /*b600*/  MOV R50, RZ ;  /* 0x000000ff00327202 */ /* 0x000fe40000000f00 */
[----:B------:R-:W-:-:S07]  /*b610*/  MOV R47, RZ ;  /* 0x000000ff002f7202 */ /* 0x000fce0000000f00 */
.L_x_59:
[----:B------:R-:W-:-:S06]  /*b620*/  LEA R44, R47, R2, 0x2 ;  /* 0x000000022f2c7211 */ /* 0x000fcc00078e10ff */
[----:B------:R-:W2:Y:S01]  /*b630*/  LDL.64 R44, [R44] ;  /* 0x000000002c2c7983 */ /* 0x000ea20000100a00 */
[----:B------:R-:W-:Y:S02]  /*b640*/  IADD3 R47, PT, PT, R47, 0x2, RZ ;  /* 0x000000022f2f7810 */ /* 0x000fe40007ffe0ff */
[C---:B--2---:R-:W-:Y:S02]  /*b650*/  PRMT R69, R44.reuse, 0x7771, RZ ;  /* 0x000077712c457816 */ /* 0x044fe400000000ff */
[C---:B------:R-:W-:Y:S02]  /*b660*/  PRMT R71, R44.reuse, 0x7770, RZ ;  /* 0x000077702c477816 */ /* 0x040fe400000000ff */
[----:B------:R-:W-:Y:S02]  /*b670*/  I2FP.F32.U32 R69, R69 ;  /* 0x0000004500457245 */ /* 0x000fe40000201000 */
[----:B------:R-:W-:Y:S02]  /*b680*/  PRMT R67, R44, 0x7772, RZ ;  /* 0x000077722c437816 */ /* 0x000fe400000000ff */
[----:B------:R-:W-:Y:S01]  /*b690*/  I2FP.F32.U32 R71, R71 ;  /* 0x0000004700477245 */ /* 0x000fe20000201000 */
[----:B------:R-:W-:Y:S01]  /*b6a0*/  FADD R59, -R54, R69 ;  /* 0x00000045363b7221 */ /* 0x000fe20000000100 */
[----:B------:R-:W-:-:S02]  /*b6b0*/  PRMT R55, R44, 0x7773, RZ ;  /* 0x000077732c377816 */ /* 0x000fc400000000ff */
[----:B------:R-:W-:Y:S01]  /*b6c0*/  I2FP.F32.U32 R67, R67 ;  /* 0x0000004300437245 */ /* 0x000fe20000201000 */
[----:B------:R-:W-:Y:S01]  /*b6d0*/  FADD R60, R71, -R40 ;  /* 0x80000028473c7221 */ /* 0x000fe20000000000 */
[----:B------:R-:W-:Y:S01]  /*b6e0*/  FMUL R59, R59, R58 ;  /* 0x0000003a3b3b7220 */ /* 0x000fe20000400000 */
[----:B------:R-:W-:Y:S02]  /*b6f0*/  I2FP.F32.U32 R44, R55 ;  /* 0x00000037002c7245 */ /* 0x000fe40000201000 */
[----:B------:R-:W-:Y:S01]  /*b700*/  FADD R62, R67, -R42 ;  /* 0x8000002a433e7221 */ /* 0x000fe20000000000 */
[----:B------:R-:W-:Y:S01]  /*b710*/  FFMA R59, R60, R53, R59 ;  /* 0x000000353c3b7223 */ /* 0x000fe2000000003b */
[----:B------:R-:W-:Y:S01]  /*b720*/  PRMT R70, R45, 0x7772, RZ ;  /* 0x000077722d467816 */ /* 0x000fe200000000ff */
        /* <DEDUP_REMOVED lines=11> */
[C---:B------:R-:W-:Y:S01]  /*b7e0*/  FMUL R68, R55.reuse, R40 ;  /* 0x0000002837447220 */ /* 0x040fe20000400000 */
[----:B------:R-:W-:Y:S01]  /*b7f0*/  FMUL R66, R54, R55 ;  /* 0x0000003736427220 */ /* 0x000fe20000400000 */
[----:B------:R-:W-:Y:S01]  /*b800*/  FMUL R60, R55, R43 ;  /* 0x0000002b373c7220 */ /* 0x000fe20000400000 */
[----:B------:R-:W-:Y:S01]  /*b810*/  PRMT R55, R45, 0x7771, RZ ;  /* 0x000077712d377816 */ /* 0x000fe200000000ff */
[C---:B------:R-:W-:Y:S01]  /*b820*/  FFMA R62, R59.reuse, R38, R61 ;  /* 0x000000263b3e7223 */ /* 0x040fe2000000003d */
[C---:B------:R-:W-:Y:S01]  /*b830*/  FFMA R68, R59.reuse, R36, R68 ;  /* 0x000000243b447223 */ /* 0x040fe20000000044 */
[C---:B------:R-:W-:Y:S01]  /*b840*/  FFMA R66, R59.reuse, R37, R66 ;  /* 0x000000253b427223 */ /* 0x040fe20000000042 */
[----:B------:R-:W-:Y:S01]  /*b850*/  FFMA R61, R59, R39, R60 ;  /* 0x000000273b3d7223 */ /* 0x000fe2000000003c */
[----:B------:R-:W-:Y:S01]  /*b860*/  I2FP.F32.U32 R55, R55 ;  /* 0x0000003700377245 */ /* 0x000fe20000201000 */
[----:B------:R-:W-:Y:S01]  /*b870*/  FFMA R62, R62, -0.015625, R67 ;  /* 0xbc8000003e3e7823 */ /* 0x000fe20000000043 */
        /* <DEDUP_REMOVED lines=8> */
[----:B------:R-:W-:Y:S01]  /*b900*/  I2FP.F32.U32 R60, R60 ;  /* 0x0000003c003c7245 */ /* 0x000fe20000201000 */
[----:B------:R-:W-:Y:S01]  /*b910*/  FADD R70, R59, -R40 ;  /* 0x800000283b467221 */ /* 0x000fe20000000000 */
[----:B------:R-:W-:Y:S01]  /*b920*/  FFMA R61, R61, -0.015625, R44 ;  /* 0xbc8000003d3d7823 */ /* 0x000fe2000000002c */
[----:B------:R-:W-:-:S02]  /*b930*/  LOP3.LUT R44, R3, 0xfffe, RZ, 0xc0, !PT ;  /* 0x0000fffe032c7812 */ /* 0x000fc400078ec0ff */
[----:B------:R-:W-:Y:S01]  /*b940*/  FFMA R73, R70, R53, R73 ;  /* 0x0000003546497223 */ /* 0x000fe20000000049 */
[----:B------:R-:W-:Y:S01]  /*b950*/  FADD R70, R45, -R42 ;  /* 0x8000002a2d467221 */ /* 0x000fe20000000000 */
[----:B------:R-:W-:-:S03]  /*b960*/  ISETP.NE.AND P0, PT, R47, R44, PT ;  /* 0x0000002c2f00720c */ /* 0x000fc60003f05270 */
[----:B------:R-:W-:Y:S01]  /*b970*/  FFMA R70, R70, R63, R73 ;  /* 0x0000003f46467223 */ /* 0x000fe20000000049 */
[----:B------:R-:W-:-:S04]  /*b980*/  FADD R73, R60, -R43 ;  /* 0x8000002b3c497221 */ /* 0x000fc80000000000 */
        /* <DEDUP_REMOVED lines=17> */
[----:B------:R-:W-:Y:S01]  /*baa0*/  FMUL R55, R66, R66 ;  /* 0x0000004242377220 */ /* 0x000fe20000400000 */
[----:B------:R-:W-:Y:S01]  /*bab0*/  FFMA R72, R72, -0.015625, R59 ;  /* 0xbc80000048487823 */ /* 0x000fe2000000003b */
[----:B------:R-:W-:Y:S01]  /*bac0*/  FFMA R74, R74, -0.015625, R45 ;  /* 0xbc8000004a4a7823 */ /* 0x000fe2000000002d */
[----:B------:R-:W-:Y:S01]  /*bad0*/  FMUL R59, R76, R76 ;  /* 0x0000004c4c3b7220 */ /* 0x000fe20000400000 */
[----:B------:R-:W-:Y:S01]  /*bae0*/  FFMA R55, R68, R68, R55 ;  /* 0x0000004444377223 */ /* 0x000fe20000000037 */
[----:B------:R-:W-:-:S02]  /*baf0*/  FFMA R67, R67, -0.015625, R60 ;  /* 0xbc80000043437823 */ /* 0x000fc4000000003c */
[----:B------:R-:W-:Y:S01]  /*bb00*/  FFMA R59, R72, R72, R59 ;  /* 0x00000048483b7223 */ /* 0x000fe2000000003b */
[----:B------:R-:W-:-:S03]  /*bb10*/  FFMA R62, R62, R62, R55 ;  /* 0x0000003e3e3e7223 */ /* 0x000fc60000000037 */
[----:B------:R-:W-:Y:S01]  /*bb20*/  FFMA R74, R74, R74, R59 ;  /* 0x0000004a4a4a7223 */ /* 0x000fe2000000003b */
[----:B------:R-:W-:-:S03]  /*bb30*/  FFMA R61, R61, R61, R62 ;  /* 0x0000003d3d3d7223 */ /* 0x000fc6000000003e */
[----:B------:R-:W-:Y:S01]  /*bb40*/  FFMA R67, R67, R67, R74 ;  /* 0x0000004343437223 */ /* 0x000fe2000000004a */
[----:B------:R-:W-:-:S04]  /*bb50*/  FADD R50, R61, R50 ;  /* 0x000000323d327221 */ /* 0x000fc80000000000 */
[----:B------:R-:W-:Y:S01]  /*bb60*/  FADD R50, R50, R67 ;  /* 0x0000004332327221 */ /* 0x000fe20000000000 */
[----:B------:R-:W-:Y:S06]  /*bb70*/  @P0 BRA `(.L_x_59) ;  /* 0xfffffff800a80947 */ /* 0x000fec000383ffff */
.L_x_58:
        /* <DEDUP_REMOVED lines=13> */
[----:B------:R-:W-:Y:S01]  /*bc50*/  FMUL R59, R59, R58 ;  /* 0x0000003a3b3b7220 */ /* 0x000fe20000400000 */
[----:B------:R-:W-:Y:S01]  /*bc60*/  FADD R58, R47, -R40 ;  /* 0x800000282f3a7221 */ /* 0x000fe20000000000 */
        /* <DEDUP_REMOVED lines=20> */
[----:B------:R-:W-:Y:S01]  /*bdb0*/  FFMA R47, R46, -0.015625, R47 ;  /* 0xbc8000002e2f7823 */ /* 0x000fe2000000002f */
[----:B------:R-:W-:Y:S01]  /*bdc0*/  FMUL R46, R53, R43 ;  /* 0x0000002b352e7220 */ /* 0x000fe20000400000 */
[----:B------:R-:W-:Y:S01]  /*bdd0*/  FFMA R58, R58, -0.015625, R55 ;  /* 0xbc8000003a3a7823 */ /* 0x000fe20000000037 */
[----:B------:R-:W-:-:S02]  /*bde0*/  FMUL R54, R54, R54 ;  /* 0x0000003636367220 */ /* 0x000fc40000400000 */
[----:B------:R-:W-:Y:S02]  /*bdf0*/  FFMA R51, R51, R39, R46 ;  /* 0x0000002733337223 */ /* 0x000fe4000000002e */
[----:B------:R-:W-:Y:S02]  /*be00*/  FFMA R47, R47, R47, R54 ;  /* 0x0000002f2f2f7223 */ /* 0x000fe40000000036 */
[----:B------:R-:W-:Y:S02]  /*be10*/  FFMA R51, R51, -0.015625, R44 ;  /* 0xbc80000033337823 */ /* 0x000fe4000000002c */
[----:B------:R-:W-:-:S04]  /*be20*/  FFMA R58, R58, R58, R47 ;  /* 0x0000003a3a3a7223 */ /* 0x000fc8000000002f */
[----:B------:R-:W-:-:S04]  /*be30*/  FFMA R51, R51, R51, R58 ;  /* 0x0000003333337223 */ /* 0x000fc8000000003a */
[----:B------:R-:W-:-:S07]  /*be40*/  FADD R50, R50, R51 ;  /* 0x0000003332327221 */ /* 0x000fce0000000000 */
.L_x_46:
        /* <DEDUP_REMOVED lines=43> */
.L_x_61:
        /* <DEDUP_REMOVED lines=8> */
.L_x_64:
[----:B------:R-:W-:-:S06]  /*c180*/  LEA R44, R61, R2, 0x2 ;  /* 0x000000023d2c7211 */ /* 0x000fcc00078e10ff */
[----:B------:R-:W2:Y:S01]  /*c190*/  LDL.128 R44, [R44] ;  /* 0x000000002c2c7983 */ /* 0x000ea20000100c00 */
[----:B------:R-:W-:Y:S02]  /*c1a0*/  IADD3 R61, PT, PT, R61, 0x4, RZ ;  /* 0x000000043d3d7810 */ /* 0x000fe40007ffe0ff */
[C---:B--2---:R-:W-:Y:S02]  /*c1b0*/  PRMT R71, R44.reuse, 0x7771, RZ ;  /* 0x000077712c477816 */ /* 0x044fe400000000ff */
[----:B------:R-:W-:Y:S02]  /*c1c0*/  PRMT R75, R44, 0x7770, RZ ;  /* 0x000077702c4b7816 */ /* 0x000fe400000000ff */
[----:B------:R-:W-:Y:S02]  /*c1d0*/  I2FP.F32.U32 R71, R71 ;  /* 0x0000004700477245 */ /* 0x000fe40000201000 */
[----:B------:R-:W-:Y:S02]  /*c1e0*/  I2FP.F32.U32 R75, R75 ;  /* 0x0000004b004b7245 */ /* 0x000fe40000201000 */
[----:B------:R-:W-:Y:S01]  /*c1f0*/  PRMT R67, R45, 0x7771, RZ ;  /* 0x000077712d437816 */ /* 0x000fe200000000ff */
[----:B------:R-:W-:Y:S01]  /*c200*/  FADD R65, -R52, R71 ;  /* 0x0000004734417221 */ /* 0x000fe20000000100 */
[----:B------:R-:W-:Y:S01]  /*c210*/  PRMT R73, R44, 0x7772, RZ ;  /* 0x000077722c497816 */ /* 0x000fe200000000ff */
[----:B------:R-:W-:Y:S01]  /*c220*/  FADD R60, R75, -R40 ;  /* 0x800000284b3c7221 */ /* 0x000fe20000000000 */
[----:B------:R-:W-:Y:S01]  /*c230*/  PRMT R69, R45, 0x7770, RZ ;  /* 0x000077702d457816 */ /* 0x000fe200000000ff */
[----:B------:R-:W-:Y:S01]  /*c240*/  FMUL R65, R65, R54 ;  /* 0x0000003641417220 */ /* 0x000fe20000400000 */
[----:B------:R-:W-:-:S02]  /*c250*/  I2FP.F32.U32 R67, R67 ;  /* 0x0000004300437245 */ /* 0x000fc40000201000 */
[----:B------:R-:W-:Y:S01]  /*c260*/  I2FP.F32.U32 R73, R73 ;  /* 0x0000004900497245 */ /* 0x000fe20000201000 */
[----:B------:R-:W-:Y:S01]  /*c270*/  FFMA R60, R60, R53, R65 ;  /* 0x000000353c3c7223 */ /* 0x000fe20000000041 */
[----:B------:R-:W-:Y:S01]  /*c280*/  PRMT R65, R45, 0x7772, RZ ;  /* 0x000077722d417816 */ /* 0x000fe200000000ff */
[----:B------:R-:W-:Y:S01]  /*c290*/  FADD R77, -R52, R67 ;  /* 0x00000043344d7221 */ /* 0x000fe20000000100 */
[----:B------:R-:W-:Y:S01]  /*c2a0*/  I2FP.F32.U32 R69, R69 ;  /* 0x0000004500457245 */ /* 0x000fe20000201000 */
[----:B------:R-:W-:Y:S01]  /*c2b0*/  FADD R45, R73, -R42 ;  /* 0x8000002a492d7221 */ /* 0x000fe20000000000 */
[----:B------:R-:W-:Y:S01]  /*c2c0*/  I2FP.F32.U32 R65, R65 ;  /* 0x0000004100417245 */ /* 0x000fe20000201000 */
[----:B------:R-:W-:Y:S02]  /*c2d0*/  FMUL R77, R77, R54 ;  /* 0x000000364d4d7220 */ /* 0x000fe40000400000 */
[----:B------:R-:W-:Y:S01]  /*c2e0*/  FADD R44, R69, -R40 ;  /* 0x80000028452c7221 */ /* 0x000fe20000000000 */
[----:B------:R-:W-:Y:S01]  /*c2f0*/  FFMA R60, R45, R58, R60 ;  /* 0x0000003a2d3c7223 */ /* 0x000fe2000000003c */
[----:B------:R-:W-:-:S02]  /*c300*/  FADD R45, R65, -R42 ;  /* 0x8000002a412d7221 */ /* 0x000fc40000000000 */
        /* <DEDUP_REMOVED lines=15> */
[----:B------:R-:W-:Y:S01]  /*c400*/  FMUL R60, R44, R40 ;  /* 0x000000282c3c7220 */ /* 0x000fe20000400000 */
[----:B------:R-:W-:Y:S01]  /*c410*/  FMUL R66, R52, R44 ;  /* 0x0000002c34427220 */ /* 0x000fe20000400000 */
[----:B------:R-:W-:Y:S02]  /*c420*/  FMUL R68, R44, R42 ;  /* 0x0000002a2c447220 */ /* 0x000fe40000400000 */
[C---:B------:R-:W-:Y:S01]  /*c430*/  FFMA R44, R77.reuse, R36, R60 ;  /* 0x000000244d2c7223 */ /* 0x040fe2000000003c */
[C---:B------:R-:W-:Y:S01]  /*c440*/  FFMA R66, R77.reuse, R37, R66 ;  /* 0x000000254d427223 */ /* 0x040fe20000000042 */
[----:B------:R-:W-:Y:S01]  /*c450*/  FFMA R68, R77, R38, R68 ;  /* 0x000000264d447223 */ /* 0x000fe20000000044 */
[----:B-1----:R-:W-:Y:S01]  /*c460*/  FADD R77, -R45, 64 ;  /* 0x428000002d4d7421 */ /* 0x002fe20000000100 */
[----:B------:R-:W-:Y:S01]  /*c470*/  FFMA R44, R44, -0.015625, R75 ;  /* 0xbc8000002c2c7823 */ /* 0x000fe2000000004b */
[----:B------:R-:W-:Y:S02]  /*c480*/  PRMT R75, R46, 0x7770, RZ ;  /* 0x000077702e4b7816 */ /* 0x000fe400000000ff */
        /* <DEDUP_REMOVED lines=86> */
.L_x_63:
        /* <DEDUP_REMOVED lines=19> */
[----:B------:R-:W-:-:S03]  /*cb20*/  PRMT R44, R45, 0x7770, RZ ;  /* 0x000077702d2c7816 */ /* 0x000fc600000000ff */
[----:B------:R-:W-:Y:S01]  /*cb30*/  FFMA R46, R46, R53, R69 ;  /* 0x000000352e2e7223 */ /* 0x000fe20000000045 */
[----:B------:R-:W-:Y:S01]  /*cb40*/  I2FP.F32.U32 R69, R60 ;  /* 0x0000003c00457245 */ /* 0x000fe20000201000 */
[----:B------:R-:W-:Y:S01]  /*cb50*/  FADD R71, R67, -R42 ;  /* 0x8000002a43477221 */ /* 0x000fe20000000000 */
[----:B------:R-:W-:Y:S02]  /*cb60*/  PRMT R60, R45, 0x7772, RZ ;  /* 0x000077722d3c7816 */ /* 0x000fe400000000ff */
[----:B------:R-:W-:Y:S01]  /*cb70*/  I2FP.F32.U32 R45, R44 ;  /* 0x0000002c002d7245 */ /* 0x000fe20000201000 */
[----:B------:R-:W-:Y:S01]  /*cb80*/  FADD R73, -R52, R69 ;  /* 0x0000004534497221 */ /* 0x000fe20000000100 */
[----:B------:R-:W-:Y:S01]  /*cb90*/  FFMA R46, R71, R58, R46 ;  /* 0x0000003a472e7223 */ /* 0x000fe2000000002e */
[----:B------:R-:W-:Y:S02]  /*cba0*/  I2FP.F32.U32 R71, R60 ;  /* 0x0000003c00477245 */ /* 0x000fe40000201000 */
[----:B------:R-:W-:Y:S01]  /*cbb0*/  FADD R44, R45, -R40 ;  /* 0x800000282d2c7221 */ /* 0x000fe20000000000 */
        /* <DEDUP_REMOVED lines=44> */
.L_x_65:
        /* <DEDUP_REMOVED lines=30> */
[----:B------:R-:W-:-:S02]  /*d060*/  FFMA R46, R46, -0.015625, R61 ;  /* 0xbc8000002e2e7823 */ /* 0x000fc4000000003d */
[----:B------:R-:W-:-:S04]  /*d070*/  FMUL R45, R54, R54 ;  /* 0x00000036362d7220 */ /* 0x000fc80000400000 */
[----:B------:R-:W-:-:S04]  /*d080*/  FFMA R45, R52, R52, R45 ;  /* 0x00000034342d7223 */ /* 0x000fc8000000002d */
[----:B------:R-:W-:-:S04]  /*d090*/  FFMA R46, R46, R46, R45 ;  /* 0x0000002e2e2e7223 */ /* 0x000fc8000000002d */
[----:B------:R-:W-:Y:S01]  /*d0a0*/  FADD R55, R55, R46 ;  /* 0x0000002e37377221 */ /* 0x000fe20000000000 */
[----:B------:R-:W-:Y:S06]  /*d0b0*/  BRA `(.L_x_62) ;  /* 0x0000001c00687947 */ /* 0x000fec0003800000 */
.L_x_60:
        /* <DEDUP_REMOVED lines=41> */
.L_x_67:
[----:B------:R-:W-:Y:S01]  /*d350*/  IMAD.MOV.U32 R55, RZ, RZ, RZ ;  /* 0x000000ffff377224 */ /* 0x000fe200078e00ff */
[----:B------:R-:W-:Y:S06]  /*d360*/  @!P1 BRA `(.L_x_62) ;  /* 0x0000001800bc9947 */ /* 0x000fec0003800000 */
[----:B------:R-:W-:Y:S01]  /*d370*/  ISETP.GE.U32.AND P0, PT, R22, 0x3, PT ;  /* 0x000000031600780c */ /* 0x000fe20003f06070 */
[----:B------:R-:W-:Y:S01]  /*d380*/  HFMA2 R55, -RZ, RZ, 0, 0 ;  /* 0x00000000ff377431 */ /* 0x000fe200000001ff */
[----:B------:R-:W-:-:S11]  /*d390*/  MOV R47, RZ ;  /* 0x000000ff002f7202 */ /* 0x000fd60000000f00 */
[----:B------:R-:W-:Y:S05]  /*d3a0*/  @!P0 BRA `(.L_x_68) ;  /* 0x0000000800248947 */ /* 0x000fea0003800000 */
[----:B------:R-:W-:Y:S02]  /*d3b0*/  MOV R55, RZ ;  /* 0x000000ff00377202 */ /* 0x000fe40000000f00 */
[----:B------:R-:W-:-:S07]  /*d3c0*/  MOV R61, RZ ;  /* 0x000000ff003d7202 */ /* 0x000fce0000000f00 */
.L_x_69:
        /* <DEDUP_REMOVED lines=135> */
.L_x_68:
        /* <DEDUP_REMOVED lines=73> */
.L_x_70:
        /* <DEDUP_REMOVED lines=36> */
.L_x_66:
        /* <DEDUP_REMOVED lines=11> */
[----:B------:R-:W-:-:S02]  /*e3c0*/  HFMA2 R53, -RZ, RZ, 0, 0 ;  /* 0x00000000ff357431 */ /* 0x000fc400000001ff */
[----:B------:R-:W-:Y:S01]  /*e3d0*/  FFMA R44, R55, R55, R44 ;  /* 0x00000037372c7223 */ /* 0x000fe2000000002c */
[----:B------:R-:W-:Y:S01]  /*e3e0*/  MOV R58, RZ ;  /* 0x000000ff003a7202 */ /* 0x000fe20000000f00 */
[----:B------:R-:W-:Y:S01]  /*e3f0*/  IMAD.MOV.U32 R54, RZ, RZ, RZ ;  /* 0x000000ffff367224 */ /* 0x000fe200078e00ff */
        /* <DEDUP_REMOVED lines=13> */
.L_x_72:
[----:B------:R-:W-:Y:S05]  /*e4d0*/  BSYNC.RECONVERGENT B1 ;  /* 0x0000000000017941 */ /* 0x000fea0003800200 */
.L_x_71:
        /* <DEDUP_REMOVED lines=13> */
.L_x_73:
        /* <DEDUP_REMOVED lines=8> */
.L_x_75:
[----:B------:R-:W-:-:S06]  /*e630*/  LEA R44, R47, R2, 0x2 ;  /* 0x000000022f2c7211 */ /* 0x000fcc00078e10ff */
[----:B------:R-:W2:Y:S01]  /*e640*/  LDL.64 R44, [R44] ;  /* 0x000000002c2c7983 */ /* 0x000ea20000100a00 */
[----:B------:R-:W-:Y:S01]  /*e650*/  VIADD R47, R47, 0x2 ;  /* 0x000000022f2f7836 */ /* 0x000fe20000000000 */
        /* <DEDUP_REMOVED lines=20> */
[----:B0-----:R-:W-:Y:S02]  /*e7a0*/  I2FP.F32.U32 R61, R59 ;  /* 0x0000003b003d7245 */ /* 0x001fe40000201000 */
[----:B------:R-:W-:-:S03]  /*e7b0*/  PRMT R59, R45, 0x7771, RZ ;  /* 0x000077712d3b7816 */ /* 0x000fc600000000ff */
[----:B------:R-:W-:Y:S01]  /*e7c0*/  FMUL R61, R61, R46 ;  /* 0x0000002e3d3d7220 */ /* 0x000fe20000400000 */
[----:B------:R-:W-:-:S05]  /*e7d0*/  I2FP.F32.U32 R59, R59 ;  /* 0x0000003b003b7245 */ /* 0x000fca0000201000 */
[----:B------:R-:W0:Y:S02]  /*e7e0*/  FRND R61, R61 ;  /* 0x0000003d003d7307 */ /* 0x000e240000201000 */
[----:B0-----:R-:W-:-:S04]  /*e7f0*/  FADD R65, -R61, 64 ;  /* 0x428000003d417421 */ /* 0x001fc80000000100 */
[C---:B------:R-:W-:Y:S01]  /*e800*/  FMUL R68, R65.reuse, R40 ;  /* 0x0000002841447220 */ /* 0x040fe20000400000 */
[C---:B------:R-:W-:Y:S01]  /*e810*/  FMUL R66, R52.reuse, R65 ;  /* 0x0000004134427220 */ /* 0x040fe20000400000 */
[C---:B------:R-:W-:Y:S01]  /*e820*/  FMUL R73, R65.reuse, R42 ;  /* 0x0000002a41497220 */ /* 0x040fe20000400000 */
[----:B------:R-:W-:Y:S01]  /*e830*/  FMUL R60, R65, R43 ;  /* 0x0000002b413c7220 */ /* 0x000fe20000400000 */
[C---:B------:R-:W-:Y:S01]  /*e840*/  FFMA R68, R61.reuse, R36, R68 ;  /* 0x000000243d447223 */ /* 0x040fe20000000044 */
[C---:B------:R-:W-:Y:S01]  /*e850*/  FFMA R66, R61.reuse, R37, R66 ;  /* 0x000000253d427223 */ /* 0x040fe20000000042 */
[C---:B------:R-:W-:Y:S01]  /*e860*/  FFMA R62, R61.reuse, R38, R73 ;  /* 0x000000263d3e7223 */ /* 0x040fe20000000049 */
[----:B------:R-:W-:Y:S01]  /*e870*/  FFMA R65, R61, R39, R60 ;  /* 0x000000273d417223 */ /* 0x000fe2000000003c */
[C---:B------:R-:W-:Y:S01]  /*e880*/  PRMT R61, R45.reuse, 0x7770, RZ ;  /* 0x000077702d3d7816 */ /* 0x040fe200000000ff */
[----:B------:R-:W-:Y:S01]  /*e890*/  FADD R73, -R52, R59 ;  /* 0x0000003b34497221 */ /* 0x000fe20000000100 */
[----:B------:R-:W-:Y:S01]  /*e8a0*/  PRMT R60, R45, 0x7773, RZ ;  /* 0x000077732d3c7816 */ /* 0x000fe200000000ff */
[----:B------:R-:W-:Y:S01]  /*e8b0*/  FFMA R62, R62, -0.015625, R67 ;  /* 0xbc8000003e3e7823 */ /* 0x000fe20000000043 */
[----:B------:R-:W-:Y:S01]  /*e8c0*/  I2FP.F32.U32 R61, R61 ;  /* 0x0000003d003d7245 */ /* 0x000fe20000201000 */
[----:B------:R-:W-:Y:S01]  /*e8d0*/  FMUL R73, R73, R54 ;  /* 0x0000003649497220 */ /* 0x000fe20000400000 */
[----:B------:R-:W-:Y:S01]  /*e8e0*/  I2FP.F32.U32 R45, R70 ;  /* 0x00000046002d7245 */ /* 0x000fe20000201000 */
[----:B------:R-:W-:Y:S01]  /*e8f0*/  FFMA R66, R66, -0.015625, R69 ;  /* 0xbc80000042427823 */ /* 0x000fe20000000045 */
[----:B------:R-:W-:Y:S01]  /*e900*/  I2FP.F32.U32 R60, R60 ;  /* 0x0000003c003c7245 */ /* 0x000fe20000201000 */
[----:B------:R-:W-:Y:S01]  /*e910*/  FADD R70, R61, -R40 ;  /* 0x800000283d467221 */ /* 0x000fe20000000000 */
[----:B------:R-:W-:Y:S01]  /*e920*/  FFMA R68, R68, -0.015625, R71 ;  /* 0xbc80000044447823 */ /* 0x000fe20000000047 */
[----:B------:R-:W-:Y:S01]  /*e930*/  FFMA R65, R65, -0.015625, R44 ;  /* 0xbc80000041417823 */ /* 0x000fe2000000002c */
[----:B------:R-:W-:Y:S01]  /*e940*/  LOP3.LUT R44, R3, 0xfffe, RZ, 0xc0, !PT ;  /* 0x0000fffe032c7812 */ /* 0x000fe200078ec0ff */
[----:B------:R-:W-:Y:S01]  /*e950*/  FFMA R70, R70, R53, R73 ;  /* 0x0000003546467223 */ /* 0x000fe20000000049 */
[----:B------:R-:W-:-:S02]  /*e960*/  FADD R73, R45, -R42 ;  /* 0x8000002a2d497221 */ /* 0x000fc40000000000 */
[----:B------:R-:W-:Y:S02]  /*e970*/  ISETP.NE.AND P0, PT, R47, R44, PT ;  /* 0x0000002c2f00720c */ /* 0x000fe40003f05270 */
        /* <DEDUP_REMOVED lines=33> */
.L_x_74:
        /* <DEDUP_REMOVED lines=45> */
.L_x_62:
        /* <DEDUP_REMOVED lines=26> */
[----:B------:R-:W-:Y:S01]  /*f000*/  MOV R63, RZ ;  /* 0x000000ff003f7202 */ /* 0x000fe20000000f00 */
[----:B------:R-:W0:Y:S01]  /*f010*/  MUFU.RCP R44, R65 ;  /* 0x00000041002c7308 */ /* 0x000e220000001000 */
[----:B------:R-:W-:Y:S02]  /*f020*/  MOV R54, RZ ;  /* 0x000000ff00367202 */ /* 0x000fe40000000f00 */
        /* <DEDUP_REMOVED lines=22> */
.L_x_77:
        /* <DEDUP_REMOVED lines=8> */
.L_x_80:
        /* <DEDUP_REMOVED lines=10> */
[----:B------:R-:W-:Y:S01]  /*f2b0*/  FADD R67, R61, -R40 ;  /* 0x800000283d437221 */ /* 0x000fe20000000000 */
[----:B------:R-:W-:Y:S01]  /*f2c0*/  I2FP.F32.U32 R68, R68 ;  /* 0x0000004400447245 */ /* 0x000fe20000201000 */
[----:B------:R-:W-:Y:S01]  /*f2d0*/  FMUL R60, R60, R63 ;  /* 0x0000003f3c3c7220 */ /* 0x000fe20000400000 */
[----:B------:R-:W-:-:S02]  /*f2e0*/  I2FP.F32.U32 R62, R62 ;  /* 0x0000003e003e7245 */ /* 0x000fc40000201000 */
[----:B------:R-:W-:Y:S01]  /*f2f0*/  PRMT R71, R45, 0x7770, RZ ;  /* 0x000077702d477816 */ /* 0x000fe200000000ff */
[----:B------:R-:W-:Y:S01]  /*f300*/  FFMA R60, R67, R64, R60 ;  /* 0x00000040433c7223 */ /* 0x000fe2000000003c */
[----:B------:R-:W-:Y:S01]  /*f310*/  FADD R67, -R53, R68 ;  /* 0x0000004435437221 */ /* 0x000fe20000000100 */
[----:B------:R-:W-:Y:S01]  /*f320*/  FADD R44, R62, -R41 ;  /* 0x800000293e2c7221 */ /* 0x000fe20000000000 */
[----:B------:R-:W-:Y:S02]  /*f330*/  I2FP.F32.U32 R71, R71 ;  /* 0x0000004700477245 */ /* 0x000fe40000201000 */
[----:B------:R-:W-:Y:S01]  /*f340*/  FFMA R67, R67, R58, R60 ;  /* 0x0000003a43437223 */ /* 0x000fe2000000003c */
[----:B------:R-:W-:Y:S01]  /*f350*/  PRMT R60, R45, 0x7772, RZ ;  /* 0x000077722d3c7816 */ /* 0x000fe200000000ff */
[----:B------:R-:W-:Y:S01]  /*f360*/  FMUL R70, R44, R63 ;  /* 0x0000003f2c467220 */ /* 0x000fe20000400000 */
[----:B------:R-:W-:Y:S01]  /*f370*/  FADD R45, R71, -R40 ;  /* 0x80000028472d7221 */ /* 0x000fe20000000000 */
[----:B------:R-:W-:Y:S01]  /*f380*/  FMUL.SAT R44, R67, R54 ;  /* 0x00000036432c7220 */ /* 0x000fe20000402000 */
[----:B------:R-:W-:-:S02]  /*f390*/  I2FP.F32.U32 R60, R60 ;  /* 0x0000003c003c7245 */ /* 0x000fc40000201000 */
[----:B------:R-:W-:Y:S01]  /*f3a0*/  FFMA R70, R45, R64, R70 ;  /* 0x000000402d467223 */ /* 0x000fe20000000046 */
[----:B------:R-:W-:Y:S02]  /*f3b0*/  FMUL R44, R65, R44 ;  /* 0x0000002c412c7220 */ /* 0x000fe40000400000 */
[----:B------:R-:W-:-:S04]  /*f3c0*/  FADD R45, -R53, R60 ;  /* 0x0000003c352d7221 */ /* 0x000fc80000000100 */
[----:B------:R-:W-:Y:S01]  /*f3d0*/  FFMA R45, R45, R58, R70 ;  /* 0x0000003a2d2d7223 */ /* 0x000fe20000000046 */
[----:B------:R-:W0:Y:S03]  /*f3e0*/  F2I.U32.NTZ R44, R44 ;  /* 0x0000002c002c7305 */ /* 0x000e260000203000 */
[----:B------:R-:W-:-:S04]  /*f3f0*/  FMUL.SAT R70, R45, R54 ;  /* 0x000000362d467220 */ /* 0x000fc80000402000 */
[----:B------:R-:W-:-:S06]  /*f400*/  FMUL R69, R65, R70 ;  /* 0x0000004641457220 */ /* 0x000fcc0000400000 */
[----:B------:R-:W1:Y:S01]  /*f410*/  F2I.U32.NTZ R69, R69 ;  /* 0x0000004500457305 */ /* 0x000e620000203000 */
[----:B0-----:R-:W-:-:S05]  /*f420*/  I2FP.F32.U32 R70, R44 ;  /* 0x0000002c00467245 */ /* 0x001fca0000201000 */
[----:B------:R-:W-:-:S06]  /*f430*/  FMUL R45, R70, R55 ;  /* 0x00000037462d7220 */ /* 0x000fcc0000400000 */
        /* <DEDUP_REMOVED lines=14> */
[----:B------:R-:W-:-:S02]  /*f520*/  PRMT R68, R46, 0x7771, RZ ;  /* 0x000077712e447816 */ /* 0x000fc400000000ff */
        /* <DEDUP_REMOVED lines=17> */
[----:B------:R-:W-:Y:S01]  /*f640*/  FMUL R45, R45, R45 ;  /* 0x0000002d2d2d7220 */ /* 0x000fe20000400000 */
[----:B------:R-:W-:Y:S01]  /*f650*/  FADD R73, R71, -R40 ;  /* 0x8000002847497221 */ /* 0x000fe20000000000 */
[----:B------:R-:W-:-:S02]  /*f660*/  FMUL R69, R69, R69 ;  /* 0x0000004545457220 */ /* 0x000fc40000400000 */
[----:B------:R-:W-:Y:S01]  /*f670*/  FFMA R44, R44, R44, R45 ;  /* 0x0000002c2c2c7223 */ /* 0x000fe2000000002d */
[----:B------:R-:W-:Y:S01]  /*f680*/  FFMA R46, R73, R64, R46 ;  /* 0x00000040492e7223 */ /* 0x000fe2000000002e */
[----:B------:R-:W-:Y:S01]  /*f690*/  FADD R73, -R53, R70 ;  /* 0x0000004635497221 */ /* 0x000fe20000000100 */
[----:B------:R-:W-:Y:S01]  /*f6a0*/  FFMA R66, R66, R66, R69 ;  /* 0x0000004242427223 */ /* 0x000fe20000000045 */
[----:B------:R-:W-:Y:S01]  /*f6b0*/  FFMA R61, R61, R61, R44 ;  /* 0x0000003d3d3d7223 */ /* 0x000fe2000000002c */
[----:B------:R-:W-:Y:S01]  /*f6c0*/  LOP3.LUT R44, R3, 0xfffc, RZ, 0xc0, !PT ;  /* 0x0000fffc032c7812 */ /* 0x000fe200078ec0ff */
[----:B------:R-:W-:Y:S01]  /*f6d0*/  FFMA R73, R73, R58, R46 ;  /* 0x0000003a49497223 */ /* 0x000fe2000000002e */
[----:B------:R-:W-:Y:S01]  /*f6e0*/  FFMA R66, R67, R67, R66 ;  /* 0x0000004343427223 */ /* 0x000fe20000000042 */
[----:B------:R-:W-:Y:S01]  /*f6f0*/  FADD R61, R61, R52 ;  /* 0x000000343d3d7221 */ /* 0x000fe20000000000 */
[----:B------:R-:W-:Y:S01]  /*f700*/  ISETP.NE.AND P0, PT, R59, R44, PT ;  /* 0x0000002c3b00720c */ /* 0x000fe20003f05270 */
[----:B------:R-:W-:-:S02]  /*f710*/  FMUL.SAT R46, R73, R54 ;  /* 0x00000036492e7220 */ /* 0x000fc40000402000 */
[----:B------:R-:W-:Y:S02]  /*f720*/  FADD R61, R61, R66 ;  /* 0x000000423d3d7221 */ /* 0x000fe40000000000 */
        /* <DEDUP_REMOVED lines=13> */
[C---:B------:R-:W-:Y:S01]  /*f800*/  PRMT R68, R47.reuse, 0x7771, RZ ;  /* 0x000077712f447816 */ /* 0x040fe200000000ff */
[----:B------:R-:W-:Y:S01]  /*f810*/  FFMA R46, R62, -0.015625, R71 ;  /* 0xbc8000003e2e7823 */ /* 0x000fe20000000047 */
[----:B------:R-:W-:Y:S01]  /*f820*/  PRMT R71, R47, 0x7770, RZ ;  /* 0x000077702f477816 */ /* 0x000fe200000000ff */
[----:B------:R-:W-:Y:S01]  /*f830*/  FFMA R62, R77, -0.015625, R70 ;  /* 0xbc8000004d3e7823 */ /* 0x000fe20000000046 */
[----:B------:R-:W-:-:S02]  /*f840*/  I2FP.F32.U32 R68, R68 ;  /* 0x0000004400447245 */ /* 0x000fc40000201000 */
[----:B------:R-:W-:Y:S02]  /*f850*/  PRMT R70, R47, 0x7772, RZ ;  /* 0x000077722f467816 */ /* 0x000fe400000000ff */
[----:B------:R-:W-:Y:S01]  /*f860*/  I2FP.F32.U32 R47, R71 ;  /* 0x00000047002f7245 */ /* 0x000fe20000201000 */
[----:B------:R-:W-:Y:S01]  /*f870*/  FADD R72, R68, -R41 ;  /* 0x8000002944487221 */ /* 0x000fe20000000000 */
[----:B------:R-:W-:-:S03]  /*f880*/  I2FP.F32.U32 R70, R70 ;  /* 0x0000004600467245 */ /* 0x000fc60000201000 */
[----:B------:R-:W-:Y:S01]  /*f890*/  FMUL R72, R72, R63 ;  /* 0x0000003f48487220 */ /* 0x000fe20000400000 */
[----:B------:R-:W-:-:S04]  /*f8a0*/  FADD R71, R47, -R40 ;  /* 0x800000282f477221 */ /* 0x000fc80000000000 */
[----:B------:R-:W-:Y:S01]  /*f8b0*/  FFMA R72, R71, R64, R72 ;  /* 0x0000004047487223 */ /* 0x000fe20000000048 */
[----:B------:R-:W-:-:S04]  /*f8c0*/  FADD R71, -R53, R70 ;  /* 0x0000004635477221 */ /* 0x000fc80000000100 */
        /* <DEDUP_REMOVED lines=11> */
[----:B------:R-:W-:-:S03]  /*f980*/  FFMA R73, R71, R38, R73 ;  /* 0x0000002647497223 */ /* 0x000fc60000000049 */
[----:B------:R-:W-:Y:S01]  /*f990*/  FFMA R47, R76, -0.015625, R47 ;  /* 0xbc8000004c2f7823 */ /* 0x000fe2000000002f */
[----:B------:R-:W-:Y:S01]  /*f9a0*/  FMUL R76, R74, R41 ;  /* 0x000000294a4c7220 */ /* 0x000fe20000400000 */
[----:B------:R-:W-:-:S03]  /*f9b0*/  FFMA R70, R73, -0.015625, R70 ;  /* 0xbc80000049467823 */ /* 0x000fc60000000046 */
[----:B------:R-:W-:-:S04]  /*f9c0*/  FFMA R45, R71, R37, R76 ;  /* 0x00000025472d7223 */ /* 0x000fc8000000004c */
[----:B------:R-:W-:Y:S01]  /*f9d0*/  FFMA R68, R45, -0.015625, R68 ;  /* 0xbc8000002d447823 */ /* 0x000fe20000000044 */
[----:B------:R-:W-:-:S03]  /*f9e0*/  FMUL R45, R60, R60 ;  /* 0x0000003c3c2d7220 */ /* 0x000fc60000400000 */
[----:B------:R-:W-:Y:S01]  /*f9f0*/  FMUL R68, R68, R68 ;  /* 0x0000004444447220 */ /* 0x000fe20000400000 */
[----:B------:R-:W-:-:S03]  /*fa00*/  FFMA R45, R46, R46, R45 ;  /* 0x0000002e2e2d7223 */ /* 0x000fc6000000002d */
[----:B------:R-:W-:Y:S01]  /*fa10*/  FFMA R47, R47, R47, R68 ;  /* 0x0000002f2f2f7223 */ /* 0x000fe20000000044 */
[----:B------:R-:W-:-:S03]  /*fa20*/  FFMA R62, R62, R62, R45 ;  /* 0x0000003e3e3e7223 */ /* 0x000fc6000000002d */
[----:B------:R-:W-:Y:S01]  /*fa30*/  FFMA R52, R70, R70, R47 ;  /* 0x0000004646347223 */ /* 0x000fe2000000002f */
[----:B------:R-:W-:-:S04]  /*fa40*/  FADD R61, R61, R62 ;  /* 0x0000003e3d3d7221 */ /* 0x000fc80000000000 */
[----:B------:R-:W-:Y:S01]  /*fa50*/  FADD R52, R61, R52 ;  /* 0x000000343d347221 */ /* 0x000fe20000000000 */
[----:B------:R-:W-:Y:S06]  /*fa60*/  @P0 BRA `(.L_x_80) ;  /* 0xfffffff400e80947 */ /* 0x000fec000383ffff */
[----:B------:R-:W-:-:S07]  /*fa70*/  MOV R47, R44 ;  /* 0x0000002c002f7202 */ /* 0x000fce0000000f00 */
.L_x_79:
        /* <DEDUP_REMOVED lines=19> */
[----:B------:R-:W-:-:S03]  /*fbb0*/  PRMT R66, R45, 0x7770, RZ ;  /* 0x000077702d427816 */ /* 0x000fc600000000ff */
[----:B------:R-:W-:Y:S01]  /*fbc0*/  FFMA R62, R61, R64, R60 ;  /* 0x000000403d3e7223 */ /* 0x000fe2000000003c */
[----:B------:R-:W-:Y:S01]  /*fbd0*/  I2FP.F32.U32 R60, R67 ;  /* 0x00000043003c7245 */ /* 0x000fe20000201000 */
[----:B------:R-:W-:Y:S01]  /*fbe0*/  FADD R61, -R53, R44 ;  /* 0x0000002c353d7221 */ /* 0x000fe20000000100 */
[----:B------:R-:W-:Y:S02]  /*fbf0*/  PRMT R67, R45, 0x7772, RZ ;  /* 0x000077722d437816 */ /* 0x000fe400000000ff */
[----:B------:R-:W-:Y:S01]  /*fc00*/  I2FP.F32.U32 R45, R66 ;  /* 0x00000042002d7245 */ /* 0x000fe20000201000 */
[----:B------:R-:W-:Y:S01]  /*fc10*/  FADD R66, R60, -R41 ;  /* 0x800000293c427221 */ /* 0x000fe20000000000 */
[----:B------:R-:W-:Y:S01]  /*fc20*/  FFMA R61, R61, R58, R62 ;  /* 0x0000003a3d3d7223 */ /* 0x000fe2000000003e */
[----:B------:R-:W-:Y:S02]  /*fc30*/  I2FP.F32.U32 R62, R67 ;  /* 0x00000043003e7245 */ /* 0x000fe40000201000 */
[----:B------:R-:W-:Y:S01]  /*fc40*/  FADD R67, R45, -R40 ;  /* 0x800000282d437221 */ /* 0x000fe20000000000 */
[----:B------:R-:W-:Y:S01]  /*fc50*/  FMUL R68, R66, R63 ;  /* 0x0000003f42447220 */ /* 0x000fe20000400000 */
[----:B------:R-:W-:Y:S01]  /*fc60*/  FMUL.SAT R66, R61, R54 ;  /* 0x000000363d427220 */ /* 0x000fe20000402000 */
[----:B------:R-:W-:-:S02]  /*fc70*/  FADD R61, -R53, R62 ;  /* 0x0000003e353d7221 */ /* 0x000fc40000000100 */
        /* <DEDUP_REMOVED lines=23> */
[----:B------:R-:W-:Y:S01]  /*fdf0*/  FFMA R67, R67, -0.015625, R44 ;  /* 0xbc80000043437823 */ /* 0x000fe2000000002c */
[----:B------:R-:W-:Y:S01]  /*fe00*/  FMUL R71, R71, R71 ;  /* 0x0000004747477220 */ /* 0x000fe20000400000 */
[C---:B------:R-:W-:Y:S01]  /*fe10*/  FMUL R68, R46.reuse, R41 ;  /* 0x000000292e447220 */ /* 0x040fe20000400000 */
[----:B------:R-:W-:Y:S01]  /*fe20*/  FMUL R69, R46, R40 ;  /* 0x000000282e457220 */ /* 0x000fe20000400000 */
[----:B------:R-:W-:Y:S01]  /*fe30*/  FMUL R75, R53, R46 ;  /* 0x0000002e354b7220 */ /* 0x000fe20000400000 */
[----:B------:R-:W-:Y:S01]  /*fe40*/  FFMA R66, R66, R66, R71 ;  /* 0x0000004242427223 */ /* 0x000fe20000000047 */
[C---:B------:R-:W-:Y:S01]  /*fe50*/  FFMA R73, R61.reuse, R37, R68 ;  /* 0x000000253d497223 */ /* 0x040fe20000000044 */
[C---:B------:R-:W-:Y:S01]  /*fe60*/  FFMA R46, R61.reuse, R36, R69 ;  /* 0x000000243d2e7223 */ /* 0x040fe20000000045 */
[----:B------:R-:W-:Y:S01]  /*fe70*/  FFMA R75, R61, R38, R75 ;  /* 0x000000263d4b7223 */ /* 0x000fe2000000004b */
[----:B------:R-:W-:Y:S01]  /*fe80*/  FFMA R67, R67, R67, R66 ;  /* 0x0000004343437223 */ /* 0x000fe20000000042 */
[----:B------:R-:W-:Y:S01]  /*fe90*/  FFMA R73, R73, -0.015625, R60 ;  /* 0xbc80000049497823 */ /* 0x000fe2000000003c */
[----:B------:R-:W-:Y:S01]  /*fea0*/  FFMA R46, R46, -0.015625, R45 ;  /* 0xbc8000002e2e7823 */ /* 0x000fe2000000002d */
[----:B------:R-:W-:Y:S01]  /*feb0*/  FFMA R75, R75, -0.015625, R62 ;  /* 0xbc8000004b4b7823 */ /* 0x000fe2000000003e */
[----:B------:R-:W-:Y:S01]  /*fec0*/  FADD R52, R52, R67 ;  /* 0x0000004334347221 */ /* 0x000fe20000000000 */
[----:B------:R-:W-:-:S04]  /*fed0*/  FMUL R73, R73, R73 ;  /* 0x0000004949497220 */ /* 0x000fc80000400000 */
[----:B------:R-:W-:-:S04]  /*fee0*/  FFMA R46, R46, R46, R73 ;  /* 0x0000002e2e2e7223 */ /* 0x000fc80000000049 */
[----:B------:R-:W-:-:S04]  /*fef0*/  FFMA R75, R75, R75, R46 ;  /* 0x0000004b4b4b7223 */ /* 0x000fc8000000002e */
[----:B------:R-:W-:-:S07]  /*ff00*/  FADD R52, R52, R75 ;  /* 0x0000004b34347221 */ /* 0x000fce0000000000 */
.L_x_81:
        /* <DEDUP_REMOVED lines=10> */
[----:B------:R-:W-:Y:S01]  /*ffb0*/  FADD R59, R45, -R40 ;  /* 0x800000282d3b7221 */ /* 0x000fe20000000000 */
[----:B------:R-:W-:Y:S01]  /*ffc0*/  FMUL R60, R60, R63 ;  /* 0x0000003f3c3c7220 */ /* 0x000fe20000400000 */
[----:B------:R-:W-:-:S03]  /*ffd0*/  FADD R61, -R53, R46 ;  /* 0x0000002e353d7221 */ /* 0x000fc60000000100 */
        /* <DEDUP_REMOVED lines=23> */
.L_x_76:
        /* <DEDUP_REMOVED lines=16> */
[----:B------:R-:W-:Y:S01]  /*10250*/  IMAD.MOV.U32 R63, RZ, RZ, RZ ;  /* 0x000000ffff3f7224 */ /* 0x000fe200078e00ff */
        /* <DEDUP_REMOVED lines=24> */
.L_x_83:
        /* <DEDUP_REMOVED lines=8> */
.L_x_85:
[----:B------:R-:W-:-:S06]  /*10460*/  LEA R44, R59, R2, 0x2 ;  /* 0x000000023b2c7211 */ /* 0x000fcc00078e10ff */
[----:B------:R-:W2:Y:S01]  /*10470*/  LDL.128 R44, [R44] ;  /* 0x000000002c2c7983 */ /* 0x000ea20000100c00 */
        /* <DEDUP_REMOVED lines=133> */
.L_x_84:
        /* <DEDUP_REMOVED lines=73> */
.L_x_86:
        /* <DEDUP_REMOVED lines=36> */
.L_x_82:
        /* <DEDUP_REMOVED lines=11> */
[----:B------:R-:W-:Y:S01]  /*11450*/  CS2R R64, SRZ ;  /* 0x0000000000407805 */ /* 0x000fe2000001ff00 */
[----:B------:R-:W-:Y:S01]  /*11460*/  FFMA R44, R59, R59, R44 ;  /* 0x0000003b3b2c7223 */ /* 0x000fe2000000002c */
[----:B------:R-:W0:Y:S01]  /*11470*/  MUFU.RCP R45, R66 ;  /* 0x00000042002d7308 */ /* 0x000e220000001000 */
[----:B------:R-:W-:-:S02]  /*11480*/  MOV R58, RZ ;  /* 0x000000ff003a7202 */ /* 0x000fc40000000f00 */
        /* <DEDUP_REMOVED lines=12> */
.L_x_88:
[----:B------:R-:W-:Y:S05]  /*11550*/  BSYNC.RECONVERGENT B1 ;  /* 0x0000000000017941 */ /* 0x000fea0003800200 */
.L_x_87:
        /* <DEDUP_REMOVED lines=13> */
.L_x_89:
[----:B------:R-:W-:Y:S01]  /*11630*/  HFMA2 R52, -RZ, RZ, 0, 0 ;  /* 0x00000000ff347431 */ /* 0x000fe200000001ff */
[----:B------:R-:W-:Y:S06]  /*11640*/  @!P1 BRA `(.L_x_78) ;  /* 0x0000000800289947 */ /* 0x000fec0003800000 */
[----:B------:R-:W-:Y:S01]  /*11650*/  ISETP.NE.AND P0, PT, R22, RZ, PT ;  /* 0x000000ff1600720c */ /* 0x000fe20003f05270 */
[----:B------:R-:W-:Y:S01]  /*11660*/  IMAD.MOV.U32 R52, RZ, RZ, RZ ;  /* 0x000000ffff347224 */ /* 0x000fe200078e00ff */
[----:B------:R-:W-:-:S11]  /*11670*/  MOV R44, RZ ;  /* 0x000000ff002c7202 */ /* 0x000fd60000000f00 */
[----:B------:R-:W-:Y:S05]  /*11680*/  @!P0 BRA `(.L_x_90) ;  /* 0x0000000400648947 */ /* 0x000fea0003800000 */
[----:B------:R-:W-:Y:S01]  /*11690*/  HFMA2 R47, -RZ, RZ, 0, 0 ;  /* 0x00000000ff2f7431 */ /* 0x000fe200000001ff */
[----:B------:R-:W-:-:S07]  /*116a0*/  MOV R52, RZ ;  /* 0x000000ff00347202 */ /* 0x000fce0000000f00 */
.L_x_91:
        /* <DEDUP_REMOVED lines=8> */
[----:B------:R-:W-:Y:S01]  /*11730*/  FADD R59, R72, -R41 ;  /* 0x80000029483b7221 */ /* 0x000fe20000000000 */
[----:B------:R-:W-:-:S02]  /*11740*/  PRMT R68, R44, 0x7773, RZ ;  /* 0x000077732c447816 */ /* 0x000fc400000000ff */
[----:B------:R-:W-:Y:S01]  /*11750*/  I2FP.F32.U32 R70, R70 ;  /* 0x0000004600467245 */ /* 0x000fe20000201000 */
[----:B------:R-:W-:Y:S01]  /*11760*/  FADD R60, R55, -R40 ;  /* 0x80000028373c7221 */ /* 0x000fe20000000000 */
[----:B------:R-:W-:Y:S01]  /*11770*/  FMUL R59, R59, R64 ;  /* 0x000000403b3b7220 */ /* 0x000fe20000400000 */
[----:B------:R-:W-:Y:S02]  /*11780*/  I2FP.F32.U32 R68, R68 ;  /* 0x0000004400447245 */ /* 0x000fe40000201000 */
[----:B------:R-:W-:Y:S01]  /*11790*/  FADD R44, -R53, R70 ;  /* 0x00000046352c7221 */ /* 0x000fe20000000100 */
        /* <DEDUP_REMOVED lines=15> */
[C---:B------:R-:W-:Y:S01]  /*11890*/  FFMA R44, R60.reuse, R36, R61 ;  /* 0x000000243c2c7223 */ /* 0x040fe2000000003d */
[C---:B------:R-:W-:Y:S01]  /*118a0*/  FFMA R67, R60.reuse, R37, R62 ;  /* 0x000000253c437223 */ /* 0x040fe2000000003e */
[C---:B------:R-:W-:Y:S01]  /*118b0*/  FFMA R61, R60.reuse, R38, R69 ;  /* 0x000000263c3d7223 */ /* 0x040fe20000000045 */
[----:B------:R-:W-:Y:S01]  /*118c0*/  FFMA R59, R60, R39, R74 ;  /* 0x000000273c3b7223 */ /* 0x000fe2000000004a */
[C---:B------:R-:W-:Y:S01]  /*118d0*/  PRMT R60, R45.reuse, 0x7771, RZ ;  /* 0x000077712d3c7816 */ /* 0x040fe200000000ff */
[----:B------:R-:W-:Y:S01]  /*118e0*/  FFMA R44, R44, -0.015625, R55 ;  /* 0xbc8000002c2c7823 */ /* 0x000fe20000000037 */
[----:B------:R-:W-:Y:S01]  /*118f0*/  PRMT R55, R45, 0x7770, RZ ;  /* 0x000077702d377816 */ /* 0x000fe200000000ff */
[----:B------:R-:W-:Y:S01]  /*11900*/  FFMA R59, R59, -0.015625, R68 ;  /* 0xbc8000003b3b7823 */ /* 0x000fe20000000044 */
[----:B------:R-:W-:Y:S01]  /*11910*/  I2FP.F32.U32 R60, R60 ;  /* 0x0000003c003c7245 */ /* 0x000fe20000201000 */
[----:B------:R-:W-:Y:S01]  /*11920*/  FFMA R61, R61, -0.015625, R70 ;  /* 0xbc8000003d3d7823 */ /* 0x000fe20000000046 */
[----:B------:R-:W-:Y:S01]  /*11930*/  I2FP.F32.U32 R55, R55 ;  /* 0x0000003700377245 */ /* 0x000fe20000201000 */
[----:B------:R-:W-:Y:S01]  /*11940*/  FFMA R67, R67, -0.015625, R72 ;  /* 0xbc80000043437823 */ /* 0x000fe20000000048 */
[C---:B------:R-:W-:Y:S01]  /*11950*/  PRMT R62, R45.reuse, 0x7772, RZ ;  /* 0x000077722d3e7816 */ /* 0x040fe200000000ff */
[----:B------:R-:W-:Y:S01]  /*11960*/  FADD R69, R60, -R41 ;  /* 0x800000293c457221 */ /* 0x000fe20000000000 */
[----:B------:R-:W-:Y:S01]  /*11970*/  PRMT R74, R45, 0x7773, RZ ;  /* 0x000077732d4a7816 */ /* 0x000fe200000000ff */
[----:B------:R-:W-:Y:S01]  /*11980*/  FADD R76, R55, -R40 ;  /* 0x80000028374c7221 */ /* 0x000fe20000000000 */
[----:B------:R-:W-:Y:S01]  /*11990*/  I2FP.F32.U32 R62, R62 ;  /* 0x0000003e003e7245 */ /* 0x000fe20000201000 */
[----:B------:R-:W-:Y:S01]  /*119a0*/  FMUL R69, R69, R64 ;  /* 0x0000004045457220 */ /* 0x000fe20000400000 */
[----:B------:R-:W-:Y:S01]  /*119b0*/  I2FP.F32.U32 R74, R74 ;  /* 0x0000004a004a7245 */ /* 0x000fe20000201000 */
[----:B------:R-:W-:-:S02]  /*119c0*/  FMUL R67, R67, R67 ;  /* 0x0000004343437220 */ /* 0x000fc40000400000 */
[----:B------:R-:W-:Y:S01]  /*119d0*/  FFMA R69, R76, R65, R69 ;  /* 0x000000414c457223 */ /* 0x000fe20000000045 */
[----:B------:R-:W-:Y:S01]  /*119e0*/  FADD R76, -R53, R62 ;  /* 0x0000003e354c7221 */ /* 0x000fe20000000100 */
[----:B------:R-:W-:Y:S01]  /*119f0*/  FADD R45, R74, -R43 ;  /* 0x8000002b4a2d7221 */ /* 0x000fe20000000000 */
[----:B------:R-:W-:Y:S02]  /*11a00*/  FFMA R44, R44, R44, R67 ;  /* 0x0000002c2c2c7223 */ /* 0x000fe40000000043 */
[----:B------:R-:W-:Y:S02]  /*11a10*/  FFMA R76, R76, R63, R69 ;  /* 0x0000003f4c4c7223 */ /* 0x000fe40000000045 */
[----:B------:R-:W-:Y:S02]  /*11a20*/  FFMA R44, R61, R61, R44 ;  /* 0x0000003d3d2c7223 */ /* 0x000fe4000000002c */
[----:B------:R-:W-:Y:S02]  /*11a30*/  FFMA R45, R45, R58, R76 ;  /* 0x0000003a2d2d7223 */ /* 0x000fe4000000004c */
[----:B------:R-:W-:-:S02]  /*11a40*/  FFMA R59, R59, R59, R44 ;  /* 0x0000003b3b3b7223 */ /* 0x000fc4000000002c */
[----:B------:R-:W-:Y:S02]  /*11a50*/  FMUL.SAT R45, R45, R54 ;  /* 0x000000362d2d7220 */ /* 0x000fe40000402000 */
[----:B------:R-:W-:Y:S02]  /*11a60*/  FADD R52, R59, R52 ;  /* 0x000000343b347221 */ /* 0x000fe40000000000 */
        /* <DEDUP_REMOVED lines=14> */
[----:B------:R-:W-:Y:S01]  /*11b50*/  FFMA R73, R73, -0.015625, R60 ;  /* 0xbc80000049497823 */ /* 0x000fe2000000003c */
[----:B------:R-:W-:Y:S01]  /*11b60*/  LOP3.LUT R60, R3, 0xfffe, RZ, 0xc0, !PT ;  /* 0x0000fffe033c7812 */ /* 0x000fe200078ec0ff */
[----:B------:R-:W-:Y:S01]  /*11b70*/  FFMA R68, R68, -0.015625, R55 ;  /* 0xbc80000044447823 */ /* 0x000fe20000000037 */
[----:B------:R-:W-:Y:S01]  /*11b80*/  FFMA R69, R69, -0.015625, R62 ;  /* 0xbc80000045457823 */ /* 0x000fe2000000003e */
[----:B------:R-:W-:Y:S01]  /*11b90*/  FMUL R73, R73, R73 ;  /* 0x0000004949497220 */ /* 0x000fe20000400000 */
[----:B------:R-:W-:Y:S01]  /*11ba0*/  ISETP.NE.AND P0, PT, R47, R60, PT ;  /* 0x0000003c2f00720c */ /* 0x000fe20003f05270 */
[----:B------:R-:W-:-:S02]  /*11bb0*/  FFMA R45, R45, -0.015625, R74 ;  /* 0xbc8000002d2d7823 */ /* 0x000fc4000000004a */
[----:B------:R-:W-:-:S04]  /*11bc0*/  FFMA R68, R68, R68, R73 ;  /* 0x0000004444447223 */ /* 0x000fc80000000049 */
[----:B------:R-:W-:-:S04]  /*11bd0*/  FFMA R68, R69, R69, R68 ;  /* 0x0000004545447223 */ /* 0x000fc80000000044 */
[----:B------:R-:W-:-:S04]  /*11be0*/  FFMA R45, R45, R45, R68 ;  /* 0x0000002d2d2d7223 */ /* 0x000fc80000000044 */
[----:B------:R-:W-:Y:S01]  /*11bf0*/  FADD R52, R52, R45 ;  /* 0x0000002d34347221 */ /* 0x000fe20000000000 */
[----:B------:R-:W-:Y:S06]  /*11c00*/  @P0 BRA `(.L_x_91) ;  /* 0xfffffff800a80947 */ /* 0x000fec000383ffff */
[----:B------:R-:W-:-:S07]  /*11c10*/  MOV R44, R60 ;  /* 0x0000003c002c7202 */ /* 0x000fce0000000f00 */
.L_x_90:
[----:B------:R-:W-:-:S04]  /*11c20*/  LOP3.LUT R45, R3, 0x1, RZ, 0xc0, !PT ;  /* 0x00000001032d7812 */ /* 0x000fc800078ec0ff */
[----:B------:R-:W-:-:S13]  /*11c30*/  ISETP.NE.U32.AND P0, PT, R45, 0x1, PT ;  /* 0x000000012d00780c */ /* 0x000fda0003f05070 */
[----:B------:R-:W-:Y:S05]  /*11c40*/  @P0 BRA `(.L_x_78) ;  /* 0x0000000000a80947 */ /* 0x000fea0003800000 */
[----:B------:R-:W-:-:S06]  /*11c50*/  LEA R47, R44, R1, 0x2 ;  /* 0x000000012c2f7211 */ /* 0x000fcc00078e10ff */
        /* <DEDUP_REMOVED lines=10> */
[----:B------:R-:W-:Y:S01]  /*11d00*/  FADD R64, R45, -R40 ;  /* 0x800000282d407221 */ /* 0x000fe20000000000 */
        /* <DEDUP_REMOVED lines=18> */
[----:B------:R-:W-:-:S03]  /*11e30*/  FFMA R54, R55, R36, R59 ;  /* 0x0000002437367223 */ /* 0x000fc6000000003b */
        /* <DEDUP_REMOVED lines=11> */
.L_x_78:
        /* <DEDUP_REMOVED lines=43> */
.L_x_93:
        /* <DEDUP_REMOVED lines=8> */
.L_x_96:
        /* <DEDUP_REMOVED lines=17> */
[----:B------:R-:W-:Y:S01]  /*12330*/  PRMT R60, R45, 0x7772, RZ ;  /* 0x000077722d3c7816 */ /* 0x000fe200000000ff */
[----:B------:R-:W-:Y:S01]  /*12340*/  FADD R45, R62, -R41 ;  /* 0x800000293e2d7221 */ /* 0x000fe20000000000 */
[----:B------:R-:W-:Y:S01]  /*12350*/  I2FP.F32.U32 R71, R71 ;  /* 0x0000004700477245 */ /* 0x000fe20000201000 */
[----:B------:R-:W-:Y:S01]  /*12360*/  FFMA R44, R44, R53, R67 ;  /* 0x000000352c2c7223 */ /* 0x000fe20000000043 */
[----:B------:R-:W-:Y:S01]  /*12370*/  I2FP.F32.U32 R60, R60 ;  /* 0x0000003c003c7245 */ /* 0x000fe20000201000 */
[----:B------:R-:W-:Y:S02]  /*12380*/  FMUL R70, R45, R54 ;  /* 0x000000362d467220 */ /* 0x000fe40000400000 */
[----:B------:R-:W-:Y:S01]  /*12390*/  FADD R67, R71, -R40 ;  /* 0x8000002847437221 */ /* 0x000fe20000000000 */
[----:B------:R-:W-:-:S03]  /*123a0*/  FMUL.SAT R45, R44, R63 ;  /* 0x0000003f2c2d7220 */ /* 0x000fc60000402000 */
[----:B------:R-:W-:Y:S01]  /*123b0*/  FFMA R67, R67, R58, R70 ;  /* 0x0000003a43437223 */ /* 0x000fe20000000046 */
[----:B------:R-:W-:Y:S01]  /*123c0*/  FADD R70, -R51, R60 ;  /* 0x0000003c33467221 */ /* 0x000fe20000000100 */
[----:B------:R-:W-:-:S03]  /*123d0*/  FMUL R44, R64, R45 ;  /* 0x0000002d402c7220 */ /* 0x000fc60000400000 */
[----:B------:R-:W-:-:S03]  /*123e0*/  FFMA R70, R70, R53, R67 ;  /* 0x0000003546467223 */ /* 0x000fc60000000043 */
[----:B------:R-:W0:Y:S01]  /*123f0*/  F2I.U32.NTZ R44, R44 ;  /* 0x0000002c002c7305 */ /* 0x000e220000203000 */
[----:B------:R-:W-:-:S04]  /*12400*/  FMUL.SAT R45, R70, R63 ;  /* 0x0000003f462d7220 */ /* 0x000fc80000402000 */
[----:B------:R-:W-:-:S06]  /*12410*/  FMUL R69, R64, R45 ;  /* 0x0000002d40457220 */ /* 0x000fcc0000400000 */
[----:B------:R-:W1:Y:S01]  /*12420*/  F2I.U32.NTZ R69, R69 ;  /* 0x0000004500457305 */ /* 0x000e620000203000 */
[----:B0-----:R-:W-:-:S05]  /*12430*/  I2FP.F32.U32 R70, R44 ;  /* 0x0000002c00467245 */ /* 0x001fca0000201000 */
[----:B------:R-:W-:Y:S01]  /*12440*/  FMUL R45, R70, R59 ;  /* 0x0000003b462d7220 */ /* 0x000fe20000400000 */
[----:B-1----:R-:W-:-:S05]  /*12450*/  I2FP.F32.U32 R70, R69 ;  /* 0x0000004500467245 */ /* 0x002fca0000201000 */
[----:B------:R-:W0:Y:S01]  /*12460*/  FRND R45, R45 ;  /* 0x0000002d002d7307 */ /* 0x000e220000201000 */
[----:B------:R-:W-:-:S07]  /*12470*/  FMUL R67, R70, R59 ;  /* 0x0000003b46437220 */ /* 0x000fce0000400000 */
        /* <DEDUP_REMOVED lines=9> */
[----:B------:R-:W-:Y:S02]  /*12510*/  FFMA R44, R44, -0.015625, R65 ;  /* 0xbc8000002c2c7823 */ /* 0x000fe40000000041 */
[C---:B------:R-:W-:Y:S01]  /*12520*/  FMUL R72, R70.reuse, R40 ;  /* 0x0000002846487220 */ /* 0x040fe20000400000 */
[----:B------:R-:W-:Y:S01]  /*12530*/  FMUL R74, R70, R41 ;  /* 0x00000029464a7220 */ /* 0x000fe20000400000 */
[----:B------:R-:W-:Y:S01]  /*12540*/  FMUL R45, R51, R70 ;  /* 0x00000046332d7220 */ /* 0x000fe20000400000 */
[----:B------:R-:W-:Y:S01]  /*12550*/  FFMA R65, R75, -0.015625, R68 ;  /* 0xbc8000004b417823 */ /* 0x000fe20000000044 */
[C---:B------:R-:W-:Y:S01]  /*12560*/  FFMA R72, R67.reuse, R36, R72 ;  /* 0x0000002443487223 */ /* 0x040fe20000000048 */
[----:B------:R-:W-:Y:S01]  /*12570*/  PRMT R68, R46, 0x7771, RZ ;  /* 0x000077712e447816 */ /* 0x000fe200000000ff */
[C---:B------:R-:W-:Y:S01]  /*12580*/  FFMA R69, R67.reuse, R37, R74 ;  /* 0x0000002543457223 */ /* 0x040fe2000000004a */
[----:B------:R-:W-:Y:S01]  /*12590*/  FFMA R67, R67, R38, R45 ;  /* 0x0000002643437223 */ /* 0x000fe2000000002d */
[----:B------:R-:W-:Y:S01]  /*125a0*/  FFMA R45, R73, -0.015625, R66 ;  /* 0xbc800000492d7823 */ /* 0x000fe20000000042 */
        /* <DEDUP_REMOVED lines=8> */
[----:B------:R-:W-:Y:S01]  /*12630*/  FMUL R45, R45, R45 ;  /* 0x0000002d2d2d7220 */ /* 0x000fe20000400000 */
[----:B------:R-:W-:Y:S01]  /*12640*/  I2FP.F32.U32 R70, R70 ;  /* 0x0000004600467245 */ /* 0x000fe20000201000 */
[----:B------:R-:W-:Y:S01]  /*12650*/  FMUL R46, R73, R54 ;  /* 0x00000036492e7220 */ /* 0x000fe20000400000 */
[----:B------:R-:W-:Y:S01]  /*12660*/  FMUL R69, R69, R69 ;  /* 0x0000004545457220 */ /* 0x000fe20000400000 */
[----:B------:R-:W-:Y:S01]  /*12670*/  FADD R73, R71, -R40 ;  /* 0x8000002847497221 */ /* 0x000fe20000000000 */
[----:B------:R-:W-:-:S02]  /*12680*/  FFMA R44, R44, R44, R45 ;  /* 0x0000002c2c2c7223 */ /* 0x000fc4000000002d */
[----:B------:R-:W-:Y:S01]  /*12690*/  FFMA R66, R66, R66, R69 ;  /* 0x0000004242427223 */ /* 0x000fe20000000045 */
[----:B------:R-:W-:Y:S01]  /*126a0*/  FFMA R73, R73, R58, R46 ;  /* 0x0000003a49497223 */ /* 0x000fe2000000002e */
[----:B------:R-:W-:Y:S01]  /*126b0*/  FADD R46, -R51, R70 ;  /* 0x00000046332e7221 */ /* 0x000fe20000000100 */
[----:B------:R-:W-:Y:S01]  /*126c0*/  FFMA R44, R65, R65, R44 ;  /* 0x00000041412c7223 */ /* 0x000fe2000000002c */
[----:B------:R-:W-:Y:S02]  /*126d0*/  FFMA R67, R67, R67, R66 ;  /* 0x0000004343437223 */ /* 0x000fe40000000042 */
[----:B------:R-:W-:Y:S01]  /*126e0*/  FFMA R46, R46, R53, R73 ;  /* 0x000000352e2e7223 */ /* 0x000fe20000000049 */
[----:B------:R-:W-:-:S03]  /*126f0*/  FADD R44, R44, R55 ;  /* 0x000000372c2c7221 */ /* 0x000fc60000000000 */
        /* <DEDUP_REMOVED lines=47> */
[----:B------:R-:W-:Y:S01]  /*129f0*/  FFMA R45, R46, R46, R45 ;  /* 0x0000002e2e2d7223 */ /* 0x000fe2000000002d */
[----:B------:R-:W-:Y:S02]  /*12a00*/  LOP3.LUT R46, R3, 0xfffc, RZ, 0xc0, !PT ;  /* 0x0000fffc032e7812 */ /* 0x000fe400078ec0ff */
[----:B------:R-:W-:Y:S01]  /*12a10*/  FFMA R47, R47, R47, R68 ;  /* 0x0000002f2f2f7223 */ /* 0x000fe20000000044 */
[----:B------:R-:W-:Y:S01]  /*12a20*/  FFMA R45, R62, R62, R45 ;  /* 0x0000003e3e2d7223 */ /* 0x000fe2000000002d */
[----:B------:R-:W-:Y:S02]  /*12a30*/  ISETP.NE.AND P0, PT, R61, R46, PT ;  /* 0x0000002e3d00720c */ /* 0x000fe40003f05270 */
[----:B------:R-:W-:Y:S01]  /*12a40*/  FFMA R47, R70, R70, R47 ;  /* 0x00000046462f7223 */ /* 0x000fe2000000002f */
[----:B------:R-:W-:-:S04]  /*12a50*/  FADD R44, R44, R45 ;  /* 0x0000002d2c2c7221 */ /* 0x000fc80000000000 */
[----:B------:R-:W-:-:S06]  /*12a60*/  FADD R55, R44, R47 ;  /* 0x0000002f2c377221 */ /* 0x000fcc0000000000 */
[----:B------:R-:W-:Y:S05]  /*12a70*/  @P0 BRA `(.L_x_96) ;  /* 0xfffffff400e80947 */ /* 0x000fea000383ffff */
[----:B------:R-:W-:-:S07]  /*12a80*/  IMAD.MOV.U32 R47, RZ, RZ, R46 ;  /* 0x000000ffff2f7224 */ /* 0x000fce00078e002e */
.L_x_95:
        /* <DEDUP_REMOVED lines=19> */
[----:B------:R-:W-:-:S02]  /*12bc0*/  PRMT R66, R45, 0x7770, RZ ;  /* 0x000077702d427816 */ /* 0x000fc400000000ff */
[----:B------:R-:W-:Y:S01]  /*12bd0*/  PRMT R67, R45, 0x7772, RZ ;  /* 0x000077722d437816 */ /* 0x000fe200000000ff */
[----:B------:R-:W-:Y:S01]  /*12be0*/  FFMA R65, R65, R58, R60 ;  /* 0x0000003a41417223 */ /* 0x000fe2000000003c */
[----:B------:R-:W-:Y:S01]  /*12bf0*/  I2FP.F32.U32 R60, R62 ;  /* 0x0000003e003c7245 */ /* 0x000fe20000201000 */
[----:B------:R-:W-:Y:S01]  /*12c00*/  FADD R62, -R51, R44 ;  /* 0x0000002c333e7221 */ /* 0x000fe20000000100 */
[----:B------:R-:W-:-:S03]  /*12c10*/  I2FP.F32.U32 R45, R66 ;  /* 0x00000042002d7245 */ /* 0x000fc60000201000 */
[----:B------:R-:W-:Y:S01]  /*12c20*/  FADD R69, R60, -R41 ;  /* 0x800000293c457221 */ /* 0x000fe20000000000 */
[----:B------:R-:W-:Y:S01]  /*12c30*/  FFMA R66, R62, R53, R65 ;  /* 0x000000353e427223 */ /* 0x000fe20000000041 */
[----:B------:R-:W-:Y:S01]  /*12c40*/  I2FP.F32.U32 R62, R67 ;  /* 0x00000043003e7245 */ /* 0x000fe20000201000 */
[----:B------:R-:W-:Y:S01]  /*12c50*/  FADD R67, R45, -R40 ;  /* 0x800000282d437221 */ /* 0x000fe20000000000 */
[----:B------:R-:W-:Y:S01]  /*12c60*/  FMUL R68, R69, R54 ;  /* 0x0000003645447220 */ /* 0x000fe20000400000 */
        /* <DEDUP_REMOVED lines=43> */
.L_x_97:
        /* <DEDUP_REMOVED lines=36> */
.L_x_92:
        /* <DEDUP_REMOVED lines=41> */
.L_x_99:
        /* <DEDUP_REMOVED lines=8> */
.L_x_101:
        /* <DEDUP_REMOVED lines=134> */
[----:B------:R-:W-:-:S07]  /*13cd0*/  MOV R47, R46 ;  /* 0x0000002e002f7202 */ /* 0x000fce0000000f00 */
.L_x_100:
        /* <DEDUP_REMOVED lines=73> */
.L_x_102:
        /* <DEDUP_REMOVED lines=36> */
.L_x_98:
        /* <DEDUP_REMOVED lines=28> */
.L_x_104:
[----:B------:R-:W-:Y:S05]  /*14570*/  BSYNC.RECONVERGENT B1 ;  /* 0x0000000000017941 */ /* 0x000fea0003800200 */
.L_x_103:
        /* <DEDUP_REMOVED lines=13> */
.L_x_105:
        /* <DEDUP_REMOVED lines=8> */
.L_x_107:
        /* <DEDUP_REMOVED lines=52> */
[----:B------:R-:W-:-:S03]  /*14a10*/  FFMA R44, R44, R44, R69 ;  /* 0x0000002c2c2c7223 */ /* 0x000fc60000000045 */
[----:B------:R-:W-:Y:S01]  /*14a20*/  FFMA R45, R45, R54, R74 ;  /* 0x000000362d2d7223 */ /* 0x000fe2000000004a */
[----:B------:R-:W-:Y:S01]  /*14a30*/  FADD R74, R72, -R43 ;  /* 0x8000002b484a7221 */ /* 0x000fe20000000000 */
[----:B------:R-:W-:-:S03]  /*14a40*/  FFMA R44, R67, R67, R44 ;  /* 0x00000043432c7223 */ /* 0x000fc6000000002c */
[----:B------:R-:W-:Y:S01]  /*14a50*/  FFMA R45, R74, R53, R45 ;  /* 0x000000354a2d7223 */ /* 0x000fe2000000002d */
[----:B------:R-:W-:-:S03]  /*14a60*/  FFMA R44, R61, R61, R44 ;  /* 0x0000003d3d2c7223 */ /* 0x000fc6000000002c */
[----:B------:R-:W-:Y:S01]  /*14a70*/  FMUL.SAT R74, R45, R64 ;  /* 0x000000402d4a7220 */ /* 0x000fe20000402000 */
[----:B------:R-:W-:-:S03]  /*14a80*/  FADD R44, R44, R55 ;  /* 0x000000372c2c7221 */ /* 0x000fc60000000000 */
        /* <DEDUP_REMOVED lines=27> */
.L_x_106:
        /* <DEDUP_REMOVED lines=45> */
.L_x_94:
        /* <DEDUP_REMOVED lines=50> */
[----:B------:R-:W-:-:S07]  /*15230*/  IMAD.MOV.U32 R55, RZ, RZ, R44 ;  /* 0x000000ffff377224 */ /* 0x000fce00078e002c */
.L_x_109:
        /* <DEDUP_REMOVED lines=8> */
.L_x_112:
[----:B------:R-:W-:-:S06]  /*152c0*/  LEA R44, R59, R2, 0x2 ;  /* 0x000000023b2c7211 */ /* 0x000fcc00078e10ff */
[----:B------:R-:W2:Y:S01]  /*152d0*/  LDL.128 R44, [R44] ;  /* 0x000000002c2c7983 */ /* 0x000ea20000100c00 */
[----:B------:R-:W-:Y:S02]  /*152e0*/  IADD3 R59, PT, PT, R59, 0x4, RZ ;  /* 0x000000043b3b7810 */ /* 0x000fe40007ffe0ff */
[C---:B--2---:R-:W-:Y:S02]  /*152f0*/  PRMT R62, R44.reuse, 0x7771, RZ ;  /* 0x000077712c3e7816 */ /* 0x044fe400000000ff */
[C---:B------:R-:W-:Y:S02]  /*15300*/  PRMT R67, R44.reuse, 0x7770, RZ ;  /* 0x000077702c437816 */ /* 0x040fe400000000ff */
[----:B------:R-:W-:Y:S02]  /*15310*/  I2FP.F32.U32 R62, R62 ;  /* 0x0000003e003e7245 */ /* 0x000fe40000201000 */
[----:B------:R-:W-:Y:S02]  /*15320*/  PRMT R69, R44, 0x7772, RZ ;  /* 0x000077722c457816 */ /* 0x000fe400000000ff */
[----:B------:R-:W-:Y:S01]  /*15330*/  I2FP.F32.U32 R67, R67 ;  /* 0x0000004300437245 */ /* 0x000fe20000201000 */
[----:B------:R-:W-:Y:S01]  /*15340*/  FADD R61, R62, -R41 ;  /* 0x800000293e3d7221 */ /* 0x000fe20000000000 */
[----:B------:R-:W-:-:S02]  /*15350*/  I2FP.F32.U32 R69, R69 ;  /* 0x0000004500457245 */ /* 0x000fc40000201000 */
[----:B------:R-:W-:Y:S01]  /*15360*/  PRMT R60, R45, 0x7771, RZ ;  /* 0x000077712d3c7816 */ /* 0x000fe200000000ff */
[----:B------:R-:W-:Y:S01]  /*15370*/  FADD R66, R67, -R40 ;  /* 0x8000002843427221 */ /* 0x000fe20000000000 */
[----:B------:R-:W-:Y:S01]  /*15380*/  FMUL R61, R61, R58 ;  /* 0x0000003a3d3d7220 */ /* 0x000fe20000400000 */
[----:B------:R-:W-:Y:S01]  /*15390*/  FADD R44, R69, -R42 ;  /* 0x8000002a452c7221 */ /* 0x000fe20000000000 */
[----:B------:R-:W-:Y:S02]  /*153a0*/  I2FP.F32.U32 R60, R60 ;  /* 0x0000003c003c7245 */ /* 0x000fe40000201000 */
[----:B------:R-:W-:Y:S01]  /*153b0*/  FFMA R61, R66, R63, R61 ;  /* 0x0000003f423d7223 */ /* 0x000fe2000000003d */
[----:B------:R-:W-:-:S03]  /*153c0*/  PRMT R71, R45, 0x7770, RZ ;  /* 0x000077702d477816 */ /* 0x000fc600000000ff */
[----:B------:R-:W-:Y:S01]  /*153d0*/  FFMA R73, R44, R53, R61 ;  /* 0x000000352c497223 */ /* 0x000fe2000000003d */
[----:B------:R-:W-:Y:S01]  /*153e0*/  PRMT R61, R45, 0x7772, RZ ;  /* 0x000077722d3d7816 */ /* 0x000fe200000000ff */
[----:B------:R-:W-:Y:S01]  /*153f0*/  FADD R45, R60, -R41 ;  /* 0x800000293c2d7221 */ /* 0x000fe20000000000 */
[----:B------:R-:W-:Y:S01]  /*15400*/  I2FP.F32.U32 R71, R71 ;  /* 0x0000004700477245 */ /* 0x000fe20000201000 */
[----:B------:R-:W-:Y:S01]  /*15410*/  FMUL.SAT R44, R73, R64 ;  /* 0x00000040492c7220 */ /* 0x000fe20000402000 */
[----:B------:R-:W-:Y:S01]  /*15420*/  I2FP.F32.U32 R61, R61 ;  /* 0x0000003d003d7245 */ /* 0x000fe20000201000 */
[----:B------:R-:W-:Y:S02]  /*15430*/  FMUL R45, R45, R58 ;  /* 0x0000003a2d2d7220 */ /* 0x000fe40000400000 */
        /* <DEDUP_REMOVED lines=16> */
[C---:B------:R-:W-:Y:S01]  /*15540*/  FMUL R44, R75.reuse, R40 ;  /* 0x000000284b2c7220 */ /* 0x040fe20000400000 */
[C---:B------:R-:W-:Y:S01]  /*15550*/  FMUL R66, R75.reuse, R41 ;  /* 0x000000294b427220 */ /* 0x040fe20000400000 */
[----:B------:R-:W-:Y:S02]  /*15560*/  FMUL R77, R75, R42 ;  /* 0x0000002a4b4d7220 */ /* 0x000fe40000400000 */
[C---:B------:R-:W-:Y:S01]  /*15570*/  FFMA R44, R73.reuse, R36, R44 ;  /* 0x00000024492c7223 */ /* 0x040fe2000000002c */
[C---:B------:R-:W-:Y:S01]  /*15580*/  FFMA R75, R73.reuse, R37, R66 ;  /* 0x00000025494b7223 */ /* 0x040fe20000000042 */
[----:B------:R-:W-:Y:S02]  /*15590*/  FFMA R66, R73, R38, R77 ;  /* 0x0000002649427223 */ /* 0x000fe4000000004d */
[----:B------:R-:W-:Y:S01]  /*155a0*/  FFMA R44, R44, -0.015625, R67 ;  /* 0xbc8000002c2c7823 */ /* 0x000fe20000000043 */
[----:B0-----:R-:W-:-:S04]  /*155b0*/  FADD R67, -R45, 64 ;  /* 0x428000002d437421 */ /* 0x001fc80000000100 */
[C---:B------:R-:W-:Y:S01]  /*155c0*/  FMUL R68, R67.reuse, R40 ;  /* 0x0000002843447220 */ /* 0x040fe20000400000 */
[C---:B------:R-:W-:Y:S01]  /*155d0*/  FMUL R72, R67.reuse, R41 ;  /* 0x0000002943487220 */ /* 0x040fe20000400000 */
[----:B------:R-:W-:Y:S02]  /*155e0*/  FMUL R73, R67, R42 ;  /* 0x0000002a43497220 */ /* 0x000fe40000400000 */
[C---:B------:R-:W-:Y:S01]  /*155f0*/  FFMA R70, R45.reuse, R36, R68 ;  /* 0x000000242d467223 */ /* 0x040fe20000000044 */
[C---:B------:R-:W-:Y:S01]  /*15600*/  FFMA R67, R45.reuse, R37, R72 ;  /* 0x000000252d437223 */ /* 0x040fe20000000048 */
[----:B------:R-:W-:Y:S01]  /*15610*/  FFMA R68, R45, R38, R73 ;  /* 0x000000262d447223 */ /* 0x000fe20000000049 */
[----:B------:R-:W-:Y:S01]  /*15620*/  FFMA R45, R75, -0.015625, R62 ;  /* 0xbc8000004b2d7823 */ /* 0x000fe2000000003e */
[----:B------:R-:W-:Y:S01]  /*15630*/  FFMA R62, R66, -0.015625, R69 ;  /* 0xbc800000423e7823 */ /* 0x000fe20000000045 */
[----:B------:R-:W-:Y:S01]  /*15640*/  FFMA R66, R70, -0.015625, R71 ;  /* 0xbc80000046427823 */ /* 0x000fe20000000047 */
[----:B------:R-:W-:Y:S01]  /*15650*/  PRMT R70, R46, 0x7771, RZ ;  /* 0x000077712e467816 */ /* 0x000fe200000000ff */
[----:B------:R-:W-:Y:S01]  /*15660*/  FFMA R68, R68, -0.015625, R61 ;  /* 0xbc80000044447823 */ /* 0x000fe2000000003d */
[C---:B------:R-:W-:Y:S01]  /*15670*/  PRMT R71, R46.reuse, 0x7770, RZ ;  /* 0x000077702e477816 */ /* 0x040fe200000000ff */
[----:B------:R-:W-:Y:S01]  /*15680*/  FFMA R67, R67, -0.015625, R60 ;  /* 0xbc80000043437823 */ /* 0x000fe2000000003c */
[----:B------:R-:W-:Y:S01]  /*15690*/  I2FP.F32.U32 R70, R70 ;  /* 0x0000004600467245 */ /* 0x000fe20000201000 */
[----:B------:R-:W-:Y:S01]  /*156a0*/  FMUL R45, R45, R45 ;  /* 0x0000002d2d2d7220 */ /* 0x000fe20000400000 */
[----:B------:R-:W-:Y:S01]  /*156b0*/  I2FP.F32.U32 R71, R71 ;  /* 0x0000004700477245 */ /* 0x000fe20000201000 */
[----:B------:R-:W-:Y:S01]  /*156c0*/  FMUL R67, R67, R67 ;  /* 0x0000004343437220 */ /* 0x000fe20000400000 */
[----:B------:R-:W-:Y:S01]  /*156d0*/  PRMT R69, R46, 0x7772, RZ ;  /* 0x000077722e457816 */ /* 0x000fe200000000ff */
[----:B------:R-:W-:Y:S01]  /*156e0*/  FADD R73, R70, -R41 ;  /* 0x8000002946497221 */ /* 0x000fe20000000000 */
[----:B------:R-:W-:Y:S01]  /*156f0*/  FFMA R45, R44, R44, R45 ;  /* 0x0000002c2c2d7223 */ /* 0x000fe2000000002d */
[----:B------:R-:W-:Y:S01]  /*15700*/  FADD R46, R71, -R40 ;  /* 0x80000028472e7221 */ /* 0x000fe20000000000 */
[----:B------:R-:W-:Y:S01]  /*15710*/  I2FP.F32.U32 R69, R69 ;  /* 0x0000004500457245 */ /* 0x000fe20000201000 */
[----:B------:R-:W-:Y:S01]  /*15720*/  FMUL R73, R73, R58 ;  /* 0x0000003a49497220 */ /* 0x000fe20000400000 */
[----:B------:R-:W-:Y:S01]  /*15730*/  FFMA R67, R66, R66, R67 ;  /* 0x0000004242437223 */ /* 0x000fe20000000043 */
[----:B------:R-:W-:-:S02]  /*15740*/  FFMA R45, R62, R62, R45 ;  /* 0x0000003e3e2d7223 */ /* 0x000fc4000000002d */
[----:B------:R-:W-:Y:S01]  /*15750*/  FFMA R73, R46, R63, R73 ;  /* 0x0000003f2e497223 */ /* 0x000fe20000000049 */
[----:B------:R-:W-:Y:S01]  /*15760*/  FADD R46, R69, -R42 ;  /* 0x8000002a452e7221 */ /* 0x000fe20000000000 */
[----:B------:R-:W-:Y:S01]  /*15770*/  FFMA R68, R68, R68, R67 ;  /* 0x0000004444447223 */ /* 0x000fe20000000043 */
[----:B------:R-:W-:Y:S02]  /*15780*/  FADD R45, R45, R52 ;  /* 0x000000342d2d7221 */ /* 0x000fe40000000000 */
[----:B------:R-:W-:Y:S02]  /*15790*/  FFMA R73, R46, R53, R73 ;  /* 0x000000352e497223 */ /* 0x000fe40000000049 */
[----:B------:R-:W-:Y:S02]  /*157a0*/  FADD R45, R45, R68 ;  /* 0x000000442d2d7221 */ /* 0x000fe40000000000 */
        /* <DEDUP_REMOVED lines=8> */
[C---:B------:R-:W-:Y:S01]  /*15830*/  FMUL R74, R61.reuse, R41 ;  /* 0x000000293d4a7220 */ /* 0x040fe20000400000 */
[----:B------:R-:W-:Y:S02]  /*15840*/  FMUL R75, R61, R42 ;  /* 0x0000002a3d4b7220 */ /* 0x000fe40000400000 */
[C---:B------:R-:W-:Y:S01]  /*15850*/  FFMA R60, R73.reuse, R36, R60 ;  /* 0x00000024493c7223 */ /* 0x040fe2000000003c */
[C---:B------:R-:W-:Y:S01]  /*15860*/  FFMA R61, R73.reuse, R37, R74 ;  /* 0x00000025493d7223 */ /* 0x040fe2000000004a */
[----:B------:R-:W-:Y:S02]  /*15870*/  FFMA R74, R73, R38, R75 ;  /* 0x00000026494a7223 */ /* 0x000fe4000000004b */
[----:B------:R-:W-:Y:S01]  /*15880*/  FFMA R46, R60, -0.015625, R71 ;  /* 0xbc8000003c2e7823 */ /* 0x000fe20000000047 */
[----:B------:R-:W-:Y:S01]  /*15890*/  FFMA R60, R61, -0.015625, R70 ;  /* 0xbc8000003d3c7823 */ /* 0x000fe20000000046 */
[C---:B------:R-:W-:Y:S01]  /*158a0*/  PRMT R70, R47.reuse, 0x7771, RZ ;  /* 0x000077712f467816 */ /* 0x040fe200000000ff */
[----:B------:R-:W-:Y:S01]  /*158b0*/  FFMA R61, R74, -0.015625, R69 ;  /* 0xbc8000004a3d7823 */ /* 0x000fe20000000045 */
[----:B------:R-:W-:-:S02]  /*158c0*/  PRMT R69, R47, 0x7770, RZ ;  /* 0x000077702f457816 */ /* 0x000fc400000000ff */
[----:B------:R-:W-:Y:S02]  /*158d0*/  I2FP.F32.U32 R70, R70 ;  /* 0x0000004600467245 */ /* 0x000fe40000201000 */
[----:B------:R-:W-:Y:S02]  /*158e0*/  I2FP.F32.U32 R69, R69 ;  /* 0x0000004500457245 */ /* 0x000fe40000201000 */
[----:B------:R-:W-:Y:S01]  /*158f0*/  PRMT R47, R47, 0x7772, RZ ;  /* 0x000077722f2f7816 */ /* 0x000fe200000000ff */
[----:B------:R-:W-:Y:S02]  /*15900*/  FADD R71, R70, -R41 ;  /* 0x8000002946477221 */ /* 0x000fe40000000000 */
[----:B------:R-:W-:Y:S01]  /*15910*/  FADD R72, R69, -R40 ;  /* 0x8000002845487221 */ /* 0x000fe20000000000 */
[----:B------:R-:W-:Y:S01]  /*15920*/  I2FP.F32.U32 R47, R47 ;  /* 0x0000002f002f7245 */ /* 0x000fe20000201000 */
[----:B------:R-:W-:-:S04]  /*15930*/  FMUL R71, R71, R58 ;  /* 0x0000003a47477220 */ /* 0x000fc80000400000 */
        /* <DEDUP_REMOVED lines=11> */
[----:B------:R-:W-:-:S03]  /*159f0*/  FMUL R75, R73, R42 ;  /* 0x0000002a494b7220 */ /* 0x000fc60000400000 */
[----:B------:R-:W-:-:S04]  /*15a00*/  FFMA R44, R71, R36, R44 ;  /* 0x00000024472c7223 */ /* 0x000fc8000000002c */
[----:B------:R-:W-:Y:S01]  /*15a10*/  FFMA R69, R44, -0.015625, R69 ;  /* 0xbc8000002c457823 */ /* 0x000fe20000000045 */
[----:B------:R-:W-:-:S04]  /*15a20*/  FMUL R44, R73, R41 ;  /* 0x00000029492c7220 */ /* 0x000fc80000400000 */
[C---:B------:R-:W-:Y:S01]  /*15a30*/  FFMA R73, R71.reuse, R37, R44 ;  /* 0x0000002547497223 */ /* 0x040fe2000000002c */
[----:B------:R-:W-:Y:S01]  /*15a40*/  FFMA R44, R71, R38, R75 ;  /* 0x00000026472c7223 */ /* 0x000fe2000000004b */
[----:B------:R-:W-:Y:S01]  /*15a50*/  FMUL R71, R60, R60 ;  /* 0x0000003c3c477220 */ /* 0x000fe20000400000 */
[----:B------:R-:W-:Y:S01]  /*15a60*/  LOP3.LUT R60, R3, 0xfffc, RZ, 0xc0, !PT ;  /* 0x0000fffc033c7812 */ /* 0x000fe200078ec0ff */
[----:B------:R-:W-:Y:S01]  /*15a70*/  FFMA R73, R73, -0.015625, R70 ;  /* 0xbc80000049497823 */ /* 0x000fe20000000046 */
[----:B------:R-:W-:Y:S01]  /*15a80*/  FFMA R47, R44, -0.015625, R47 ;  /* 0xbc8000002c2f7823 */ /* 0x000fe2000000002f */
[----:B------:R-:W-:Y:S01]  /*15a90*/  FFMA R46, R46, R46, R71 ;  /* 0x0000002e2e2e7223 */ /* 0x000fe20000000047 */
[----:B------:R-:W-:Y:S01]  /*15aa0*/  ISETP.NE.AND P0, PT, R59, R60, PT ;  /* 0x0000003c3b00720c */ /* 0x000fe20003f05270 */
[----:B------:R-:W-:Y:S02]  /*15ab0*/  FMUL R44, R73, R73 ;  /* 0x00000049492c7220 */ /* 0x000fe40000400000 */
[----:B------:R-:W-:-:S02]  /*15ac0*/  FFMA R46, R61, R61, R46 ;  /* 0x0000003d3d2e7223 */ /* 0x000fc4000000002e */
[----:B------:R-:W-:Y:S02]  /*15ad0*/  FFMA R44, R69, R69, R44 ;  /* 0x00000045452c7223 */ /* 0x000fe4000000002c */
[----:B------:R-:W-:Y:S02]  /*15ae0*/  FADD R45, R45, R46 ;  /* 0x0000002e2d2d7221 */ /* 0x000fe40000000000 */
[----:B------:R-:W-:-:S04]  /*15af0*/  FFMA R44, R47, R47, R44 ;  /* 0x0000002f2f2c7223 */ /* 0x000fc8000000002c */
[----:B------:R-:W-:Y:S01]  /*15b00*/  FADD R52, R45, R44 ;  /* 0x0000002c2d347221 */ /* 0x000fe20000000000 */
[----:B------:R-:W-:Y:S06]  /*15b10*/  @P0 BRA `(.L_x_112) ;  /* 0xfffffff400e80947 */ /* 0x000fec000383ffff */
[----:B------:R-:W-:-:S07]  /*15b20*/  MOV R47, R60 ;  /* 0x0000003c002f7202 */ /* 0x000fce0000000f00 */
.L_x_111:
        /* <DEDUP_REMOVED lines=25> */
[----:B------:R-:W-:Y:S02]  /*15cc0*/  FADD R71, R44, -R41 ;  /* 0x800000292c477221 */ /* 0x000fe40000000000 */
[----:B------:R-:W-:Y:S01]  /*15cd0*/  FFMA R69, R60, R53, R67 ;  /* 0x000000353c457223 */ /* 0x000fe20000000043 */
[----:B------:R-:W-:Y:S01]  /*15ce0*/  I2FP.F32.U32 R67, R66 ;  /* 0x0000004200437245 */ /* 0x000fe20000201000 */
[----:B------:R-:W-:Y:S01]  /*15cf0*/  FADD R62, R45, -R40 ;  /* 0x800000282d3e7221 */ /* 0x000fe20000000000 */
        /* <DEDUP_REMOVED lines=29> */
[C---:B------:R-:W-:Y:S01]  /*15ed0*/  FMUL R75, R71.reuse, R40 ;  /* 0x00000028474b7220 */ /* 0x040fe20000400000 */
        /* <DEDUP_REMOVED lines=14> */
.L_x_113:
        /* <DEDUP_REMOVED lines=36> */
.L_x_108:
        /* <DEDUP_REMOVED lines=41> */
.L_x_115:
        /* <DEDUP_REMOVED lines=8> */
.L_x_117:
[----:B------:R-:W-:-:S06]  /*16510*/  IMAD R44, R59, 0x4, R2 ;  /* 0x000000043b2c7824 */ /* 0x000fcc00078e0202 */
        /* <DEDUP_REMOVED lines=134> */
.L_x_116:
        /* <DEDUP_REMOVED lines=73> */
.L_x_118:
        /* <DEDUP_REMOVED lines=36> */
.L_x_114:
        /* <DEDUP_REMOVED lines=27> */
.L_x_120:
[----:B------:R-:W-:Y:S05]  /*17600*/  BSYNC.RECONVERGENT B1 ;  /* 0x0000000000017941 */ /* 0x000fea0003800200 */
.L_x_119:
        /* <DEDUP_REMOVED lines=13> */
.L_x_121:
        /* <DEDUP_REMOVED lines=8> */
.L_x_123:
        /* <DEDUP_REMOVED lines=15> */
[----:B------:R-:W-:-:S04]  /*17850*/  FFMA R61, R60, R65, R61 ;  /* 0x000000413c3d7223 */ /* 0x000fc8000000003d */
        /* <DEDUP_REMOVED lines=23> */
[----:B------:R-:W-:Y:S01]  /*179d0*/  FFMA R60, R60, -0.015625, R59 ;  /* 0xbc8000003c3c7823 */ /* 0x000fe2000000003b */
[----:B------:R-:W-:Y:S01]  /*179e0*/  I2FP.F32.U32 R62, R62 ;  /* 0x0000003e003e7245 */ /* 0x000fe20000201000 */
[----:B------:R-:W-:Y:S01]  /*179f0*/  FMUL R55, R55, R55 ;  /* 0x0000003737377220 */ /* 0x000fe20000400000 */
[----:B------:R-:W-:-:S02]  /*17a00*/  I2FP.F32.U32 R61, R61 ;  /* 0x0000003d003d7245 */ /* 0x000fc40000201000 */
[C---:B------:R-:W-:Y:S01]  /*17a10*/  PRMT R70, R45.reuse, 0x7772, RZ ;  /* 0x000077722d467816 */ /* 0x040fe200000000ff */
[----:B------:R-:W-:Y:S01]  /*17a20*/  FADD R73, R62, -R41 ;  /* 0x800000293e497221 */ /* 0x000fe20000000000 */
[----:B------:R-:W-:Y:S01]  /*17a30*/  PRMT R71, R45, 0x7773, RZ ;  /* 0x000077732d477816 */ /* 0x000fe200000000ff */
[----:B------:R-:W-:Y:S01]  /*17a40*/  FFMA R55, R44, R44, R55 ;  /* 0x0000002c2c377223 */ /* 0x000fe20000000037 */
[----:B------:R-:W-:Y:S01]  /*17a50*/  I2FP.F32.U32 R45, R70 ;  /* 0x00000046002d7245 */ /* 0x000fe20000201000 */
[----:B------:R-:W-:Y:S01]  /*17a60*/  FMUL R73, R73, R64 ;  /* 0x0000004049497220 */ /* 0x000fe20000400000 */
[----:B------:R-:W-:Y:S01]  /*17a70*/  FADD R70, R61, -R40 ;  /* 0x800000283d467221 */ /* 0x000fe20000000000 */
[----:B------:R-:W-:Y:S01]  /*17a80*/  I2FP.F32.U32 R71, R71 ;  /* 0x0000004700477245 */ /* 0x000fe20000201000 */
[----:B------:R-:W-:Y:S02]  /*17a90*/  FFMA R55, R68, R68, R55 ;  /* 0x0000004444377223 */ /* 0x000fe40000000037 */
[----:B------:R-:W-:Y:S01]  /*17aa0*/  FFMA R73, R70, R65, R73 ;  /* 0x0000004146497223 */ /* 0x000fe20000000049 */
[----:B------:R-:W-:Y:S01]  /*17ab0*/  FADD R70, R45, -R42 ;  /* 0x8000002a2d467221 */ /* 0x000fe20000000000 */
[----:B------:R-:W-:-:S03]  /*17ac0*/  FFMA R55, R60, R60, R55 ;  /* 0x0000003c3c377223 */ /* 0x000fc60000000037 */
[----:B------:R-:W-:Y:S01]  /*17ad0*/  FFMA R73, R70, R63, R73 ;  /* 0x0000003f46497223 */ /* 0x000fe20000000049 */
[----:B------:R-:W-:Y:S01]  /*17ae0*/  FADD R70, -R58, R71 ;  /* 0x000000473a467221 */ /* 0x000fe20000000100 */
[----:B------:R-:W-:-:S03]  /*17af0*/  FADD R52, R55, R52 ;  /* 0x0000003437347221 */ /* 0x000fc60000000000 */
        /* <DEDUP_REMOVED lines=10> */
[C---:B------:R-:W-:Y:S01]  /*17ba0*/  FFMA R59, R70.reuse, R37, R59 ;  /* 0x00000025463b7223 */ /* 0x040fe2000000003b */
[----:B------:R-:W-:Y:S01]  /*17bb0*/  FFMA R74, R70, R36, R73 ;  /* 0x00000024464a7223 */ /* 0x000fe20000000049 */
[----:B------:R-:W-:Y:S02]  /*17bc0*/  FMUL R73, R69, R42 ;  /* 0x0000002a45497220 */ /* 0x000fe40000400000 */
[----:B------:R-:W-:Y:S01]  /*17bd0*/  FFMA R59, R59, -0.015625, R62 ;  /* 0xbc8000003b3b7823 */ /* 0x000fe2000000003e */
[----:B------:R-:W-:Y:S01]  /*17be0*/  FFMA R61, R74, -0.015625, R61 ;  /* 0xbc8000004a3d7823 */ /* 0x000fe2000000003d */
[----:B------:R-:W-:Y:S01]  /*17bf0*/  FMUL R74, R58, R69 ;  /* 0x000000453a4a7220 */ /* 0x000fe20000400000 */
[C---:B------:R-:W-:Y:S01]  /*17c00*/  FFMA R72, R70.reuse, R38, R73 ;  /* 0x0000002646487223 */ /* 0x040fe20000000049 */
[----:B------:R-:W-:Y:S02]  /*17c10*/  FMUL R44, R59, R59 ;  /* 0x0000003b3b2c7220 */ /* 0x000fe40000400000 */
[----:B------:R-:W-:Y:S01]  /*17c20*/  FFMA R74, R70, R39, R74 ;  /* 0x00000027464a7223 */ /* 0x000fe2000000004a */
[----:B------:R-:W-:Y:S01]  /*17c30*/  FFMA R72, R72, -0.015625, R45 ;  /* 0xbc80000048487823 */ /* 0x000fe2000000002d */
[----:B------:R-:W-:Y:S01]  /*17c40*/  FFMA R61, R61, R61, R44 ;  /* 0x0000003d3d3d7223 */ /* 0x000fe2000000002c */
[----:B------:R-:W-:Y:S01]  /*17c50*/  LOP3.LUT R44, R3, 0xfffe, RZ, 0xc0, !PT ;  /* 0x0000fffe032c7812 */ /* 0x000fe200078ec0ff */
[----:B------:R-:W-:-:S02]  /*17c60*/  FFMA R74, R74, -0.015625, R71 ;  /* 0xbc8000004a4a7823 */ /* 0x000fc40000000047 */
[----:B------:R-:W-:Y:S01]  /*17c70*/  FFMA R61, R72, R72, R61 ;  /* 0x00000048483d7223 */ /* 0x000fe2000000003d */
[----:B------:R-:W-:-:S03]  /*17c80*/  ISETP.NE.AND P0, PT, R47, R44, PT ;  /* 0x0000002c2f00720c */ /* 0x000fc60003f05270 */
[----:B------:R-:W-:-:S04]  /*17c90*/  FFMA R61, R74, R74, R61 ;  /* 0x0000004a4a3d7223 */ /* 0x000fc8000000003d */
[----:B------:R-:W-:-:S06]  /*17ca0*/  FADD R52, R52, R61 ;  /* 0x0000003d34347221 */ /* 0x000fcc0000000000 */
[----:B------:R-:W-:Y:S05]  /*17cb0*/  @P0 BRA `(.L_x_123) ;  /* 0xfffffff800a80947 */ /* 0x000fea000383ffff */
.L_x_122:
        /* <DEDUP_REMOVED lines=16> */
[----:B------:R-:W-:Y:S01]  /*17dc0*/  FADD R62, R47, -R42 ;  /* 0x8000002a2f3e7221 */ /* 0x000fe20000000000 */
[----:B------:R-:W-:Y:S02]  /*17dd0*/  FFMA R61, R60, R65, R61 ;  /* 0x000000413c3d7223 */ /* 0x000fe4000000003d */
[----:B------:R-:W-:Y:S02]  /*17de0*/  FADD R60, -R58, R55 ;  /* 0x000000373a3c7221 */ /* 0x000fe40000000100 */
        /* <DEDUP_REMOVED lines=21> */
[----:B------:R-:W-:-:S04]  /*17f40*/  FMUL R63, R63, R63 ;  /* 0x0000003f3f3f7220 */ /* 0x000fc80000400000 */
[----:B------:R-:W-:-:S04]  /*17f50*/  FFMA R63, R46, R46, R63 ;  /* 0x0000002e2e3f7223 */ /* 0x000fc8000000003f */
[----:B------:R-:W-:-:S04]  /*17f60*/  FFMA R63, R60, R60, R63 ;  /* 0x0000003c3c3f7223 */ /* 0x000fc8000000003f */
[----:B------:R-:W-:-:S04]  /*17f70*/  FFMA R63, R58, R58, R63 ;  /* 0x0000003a3a3f7223 */ /* 0x000fc8000000003f */
[----:B------:R-:W-:-:S07]  /*17f80*/  FADD R52, R52, R63 ;  /* 0x0000003f34347221 */ /* 0x000fce0000000000 */
.L_x_110:
        /* <DEDUP_REMOVED lines=43> */
.L_x_125:
        /* <DEDUP_REMOVED lines=8> */
.L_x_128:
        /* <DEDUP_REMOVED lines=20> */
[----:B------:R-:W-:Y:S02]  /*18400*/  I2FP.F32.U32 R71, R71 ;  /* 0x0000004700477245 */ /* 0x000fe40000201000 */
[----:B------:R-:W-:Y:S01]  /*18410*/  I2FP.F32.U32 R65, R65 ;  /* 0x0000004100417245 */ /* 0x000fe20000201000 */
[----:B------:R-:W-:Y:S01]  /*18420*/  FMUL R66, R45, R54 ;  /* 0x000000362d427220 */ /* 0x000fe20000400000 */
[----:B------:R-:W-:Y:S01]  /*18430*/  FMUL.SAT R45, R44, R63 ;  /* 0x0000003f2c2d7220 */ /* 0x000fe20000402000 */
[----:B------:R-:W-:-:S03]  /*18440*/  FADD R73, R71, -R40 ;  /* 0x8000002847497221 */ /* 0x000fc60000000000 */
[----:B------:R-:W-:Y:S01]  /*18450*/  FMUL R44, R64, R45 ;  /* 0x0000002d402c7220 */ /* 0x000fe20000400000 */
[----:B------:R-:W-:Y:S01]  /*18460*/  FFMA R73, R73, R58, R66 ;  /* 0x0000003a49497223 */ /* 0x000fe20000000042 */
[----:B------:R-:W-:-:S04]  /*18470*/  FADD R66, R65, -R42 ;  /* 0x8000002a41427221 */ /* 0x000fc80000000000 */
        /* <DEDUP_REMOVED lines=19> */
[----:B-1----:R-:W-:-:S04]  /*185b0*/  FADD R67, -R45, 64 ;  /* 0x428000002d437421 */ /* 0x002fc80000000100 */
        /* <DEDUP_REMOVED lines=20> */
[----:B------:R-:W-:Y:S01]  /*18700*/  FFMA R67, R66, R66, R67 ;  /* 0x0000004242437223 */ /* 0x000fe20000000043 */
[----:B------:R-:W-:Y:S01]  /*18710*/  I2FP.F32.U32 R69, R69 ;  /* 0x0000004500457245 */ /* 0x000fe20000201000 */
[----:B------:R-:W-:Y:S01]  /*18720*/  FMUL R46, R73, R54 ;  /* 0x00000036492e7220 */ /* 0x000fe20000400000 */
[----:B------:R-:W-:Y:S01]  /*18730*/  FADD R73, R71, -R40 ;  /* 0x8000002847497221 */ /* 0x000fe20000000000 */
[----:B------:R-:W-:Y:S01]  /*18740*/  FFMA R62, R62, R62, R45 ;  /* 0x0000003e3e3e7223 */ /* 0x000fe2000000002d */
[----:B------:R-:W-:-:S02]  /*18750*/  FFMA R67, R68, R68, R67 ;  /* 0x0000004444437223 */ /* 0x000fc40000000043 */
[----:B------:R-:W-:Y:S01]  /*18760*/  FFMA R73, R73, R58, R46 ;  /* 0x0000003a49497223 */ /* 0x000fe2000000002e */
[----:B------:R-:W-:Y:S01]  /*18770*/  FADD R46, R69, -R42 ;  /* 0x8000002a452e7221 */ /* 0x000fe20000000000 */
[----:B------:R-:W-:-:S03]  /*18780*/  FADD R62, R62, R55 ;  /* 0x000000373e3e7221 */ /* 0x000fc60000000000 */
        /* <DEDUP_REMOVED lines=23> */
[----:B------:R-:W-:-:S03]  /*18900*/  FADD R71, R70, -R41 ;  /* 0x8000002946477221 */ /* 0x000fc60000000000 */
[----:B------:R-:W-:Y:S01]  /*18910*/  I2FP.F32.U32 R47, R47 ;  /* 0x0000002f002f7245 */ /* 0x000fe20000201000 */
[----:B------:R-:W-:Y:S01]  /*18920*/  FMUL R72, R71, R54 ;  /* 0x0000003647487220 */ /* 0x000fe20000400000 */
[----:B------:R-:W-:-:S04]  /*18930*/  FADD R71, R69, -R40 ;  /* 0x8000002845477221 */ /* 0x000fc80000000000 */
        /* <DEDUP_REMOVED lines=30> */
[----:B------:R-:W-:-:S07]  /*18b20*/  IMAD.MOV.U32 R47, RZ, RZ, R60 ;  /* 0x000000ffff2f7224 */ /* 0x000fce00078e003c */
.L_x_127:
        /* <DEDUP_REMOVED lines=73> */
.L_x_129:
        /* <DEDUP_REMOVED lines=36> */
.L_x_124:
        /* <DEDUP_REMOVED lines=41> */
.L_x_131:
        /* <DEDUP_REMOVED lines=8> */
.L_x_133:
        /* <DEDUP_REMOVED lines=135> */
.L_x_132:
        /* <DEDUP_REMOVED lines=73> */
.L_x_134:
        /* <DEDUP_REMOVED lines=36> */
.L_x_130:
        /* <DEDUP_REMOVED lines=11> */
[----:B------:R-:W-:Y:S01]  /*1a500*/  CS2R R64, SRZ ;  /* 0x0000000000407805 */ /* 0x000fe2000001ff00 */
[----:B------:R-:W-:Y:S01]  /*1a510*/  FFMA R44, R59, R59, R44 ;  /* 0x0000003b3b2c7223 */ /* 0x000fe2000000002c */
[----:B------:R-:W-:Y:S01]  /*1a520*/  MOV R58, RZ ;  /* 0x000000ff003a7202 */ /* 0x000fe20000000f00 */
[----:B------:R-:W-:-:S02]  /*1a530*/  IMAD.MOV.U32 R53, RZ, RZ, RZ ;  /* 0x000000ffff357224 */ /* 0x000fc400078e00ff */
        /* <DEDUP_REMOVED lines=12> */
.L_x_136:
[----:B------:R-:W-:Y:S05]  /*1a600*/  BSYNC.RECONVERGENT B1 ;  /* 0x0000000000017941 */ /* 0x000fea0003800200 */
.L_x_135:
        /* <DEDUP_REMOVED lines=13> */
.L_x_137:
        /* <DEDUP_REMOVED lines=8> */
.L_x_139:
        /* <DEDUP_REMOVED lines=13> */
[----:B------:R-:W-:-:S03]  /*1a830*/  I2FP.F32.U32 R61, R61 ;  /* 0x0000003d003d7245 */ /* 0x000fc60000201000 */
[----:B------:R-:W-:Y:S01]  /*1a840*/  FFMA R60, R67, R64, R60 ;  /* 0x00000040433c7223 */ /* 0x000fe2000000003c */
[----:B------:R-:W-:Y:S01]  /*1a850*/  FADD R67, R69, -R42 ;  /* 0x8000002a45437221 */ /* 0x000fe20000000000 */
[----:B------:R-:W-:-:S03]  /*1a860*/  FADD R44, -R54, R61 ;  /* 0x0000003d362c7221 */ /* 0x000fc60000000100 */
        /* <DEDUP_REMOVED lines=21> */
[----:B------:R-:W-:Y:S01]  /*1a9c0*/  PRMT R62, R45, 0x7771, RZ ;  /* 0x000077712d3e7816 */ /* 0x000fe200000000ff */
[----:B------:R-:W-:Y:S01]  /*1a9d0*/  FADD R73, R67, -R40 ;  /* 0x8000002843497221 */ /* 0x000fe20000000000 */
[C---:B------:R-:W-:Y:S01]  /*1a9e0*/  PRMT R70, R45.reuse, 0x7772, RZ ;  /* 0x000077722d467816 */ /* 0x040fe200000000ff */
[----:B------:R-:W-:Y:S01]  /*1a9f0*/  FFMA R68, R68, -0.015625, R69 ;  /* 0xbc80000044447823 */ /* 0x000fe20000000045 */
[----:B------:R-:W-:Y:S01]  /*1aa00*/  I2FP.F32.U32 R62, R62 ;  /* 0x0000003e003e7245 */ /* 0x000fe20000201000 */
[----:B------:R-:W-:Y:S01]  /*1aa10*/  FFMA R60, R60, -0.015625, R61 ;  /* 0xbc8000003c3c7823 */ /* 0x000fe2000000003d */
[----:B------:R-:W-:Y:S01]  /*1aa20*/  PRMT R71, R45, 0x7773, RZ ;  /* 0x000077732d477816 */ /* 0x000fe200000000ff */
[----:B------:R-:W-:Y:S01]  /*1aa30*/  FMUL R59, R59, R59 ;  /* 0x0000003b3b3b7220 */ /* 0x000fe20000400000 */
[----:B------:R-:W-:Y:S01]  /*1aa40*/  I2FP.F32.U32 R45, R70 ;  /* 0x00000046002d7245 */ /* 0x000fe20000201000 */
[----:B------:R-:W-:Y:S01]  /*1aa50*/  FADD R72, R62, -R41 ;  /* 0x800000293e487221 */ /* 0x000fe20000000000 */
[----:B------:R-:W-:Y:S01]  /*1aa60*/  I2FP.F32.U32 R71, R71 ;  /* 0x0000004700477245 */ /* 0x000fe20000201000 */
[----:B------:R-:W-:-:S02]  /*1aa70*/  FFMA R59, R44, R44, R59 ;  /* 0x0000002c2c3b7223 */ /* 0x000fc4000000003b */
[----:B------:R-:W-:Y:S02]  /*1aa80*/  FMUL R72, R72, R63 ;  /* 0x0000003f48487220 */ /* 0x000fe40000400000 */
[----:B------:R-:W-:Y:S01]  /*1aa90*/  FADD R70, -R54, R71 ;  /* 0x0000004736467221 */ /* 0x000fe20000000100 */
[----:B------:R-:W-:Y:S01]  /*1aaa0*/  FFMA R59, R68, R68, R59 ;  /* 0x00000044443b7223 */ /* 0x000fe2000000003b */
[----:B------:R-:W-:Y:S01]  /*1aab0*/  FFMA R72, R73, R64, R72 ;  /* 0x0000004049487223 */ /* 0x000fe20000000048 */
[----:B------:R-:W-:Y:S02]  /*1aac0*/  FADD R73, R45, -R42 ;  /* 0x8000002a2d497221 */ /* 0x000fe40000000000 */
[----:B------:R-:W-:Y:S02]  /*1aad0*/  FFMA R60, R60, R60, R59 ;  /* 0x0000003c3c3c7223 */ /* 0x000fe4000000003b */
[----:B------:R-:W-:Y:S02]  /*1aae0*/  FFMA R73, R73, R58, R72 ;  /* 0x0000003a49497223 */ /* 0x000fe40000000048 */
[----:B------:R-:W-:-:S02]  /*1aaf0*/  FADD R55, R60, R55 ;  /* 0x000000373c377221 */ /* 0x000fc40000000000 */
        /* <DEDUP_REMOVED lines=13> */
[C---:B------:R-:W-:Y:S02]  /*1abd0*/  FFMA R72, R70.reuse, R36, R75 ;  /* 0x0000002446487223 */ /* 0x040fe4000000004b */
[----:B------:R-:W-:Y:S01]  /*1abe0*/  FFMA R74, R70, R39, R74 ;  /* 0x00000027464a7223 */ /* 0x000fe2000000004a */
[----:B------:R-:W-:Y:S01]  /*1abf0*/  FFMA R61, R61, -0.015625, R62 ;  /* 0xbc8000003d3d7823 */ /* 0x000fe2000000003e */
[----:B------:R-:W-:Y:S01]  /*1ac00*/  FFMA R67, R72, -0.015625, R67 ;  /* 0xbc80000048437823 */ /* 0x000fe20000000043 */
[----:B------:R-:W-:Y:S01]  /*1ac10*/  FFMA R72, R70, R38, R73 ;  /* 0x0000002646487223 */ /* 0x000fe20000000049 */
[----:B------:R-:W-:Y:S01]  /*1ac20*/  FFMA R74, R74, -0.015625, R71 ;  /* 0xbc8000004a4a7823 */ /* 0x000fe20000000047 */
[----:B------:R-:W-:-:S02]  /*1ac30*/  FMUL R44, R61, R61 ;  /* 0x0000003d3d2c7220 */ /* 0x000fc40000400000 */
[----:B------:R-:W-:Y:S02]  /*1ac40*/  FFMA R72, R72, -0.015625, R45 ;  /* 0xbc80000048487823 */ /* 0x000fe4000000002d */
[----:B------:R-:W-:Y:S01]  /*1ac50*/  FFMA R67, R67, R67, R44 ;  /* 0x0000004343437223 */ /* 0x000fe2000000002c */
[----:B------:R-:W-:-:S03]  /*1ac60*/  LOP3.LUT R44, R3, 0xfffe, RZ, 0xc0, !PT ;  /* 0x0000fffe032c7812 */ /* 0x000fc600078ec0ff */
[----:B------:R-:W-:Y:S01]  /*1ac70*/  FFMA R67, R72, R72, R67 ;  /* 0x0000004848437223 */ /* 0x000fe20000000043 */
[----:B------:R-:W-:-:S03]  /*1ac80*/  ISETP.NE.AND P0, PT, R47, R44, PT ;  /* 0x0000002c2f00720c */ /* 0x000fc60003f05270 */
[----:B------:R-:W-:-:S04]  /*1ac90*/  FFMA R74, R74, R74, R67 ;  /* 0x0000004a4a4a7223 */ /* 0x000fc80000000043 */
[----:B------:R-:W-:-:S06]  /*1aca0*/  FADD R55, R55, R74 ;  /* 0x0000004a37377221 */ /* 0x000fcc0000000000 */
[----:B------:R-:W-:Y:S05]  /*1acb0*/  @P0 BRA `(.L_x_139) ;  /* 0xfffffff800a80947 */ /* 0x000fea000383ffff */
.L_x_138:
        /* <DEDUP_REMOVED lines=45> */
.L_x_126:
[----:B------:R-:W-:Y:S01]  /*1af90*/  VOTEU.ALL UP0, P2 ;  /* 0x0000000000ff7886 */ /* 0x000fe20001000000 */
[C---:B------:R-:W-:Y:S01]  /*1afa0*/  FADD R44, R36.reuse, -1 ;  /* 0xbf800000242c7421 */ /* 0x040fe20000000000 */
[----:B------:R-:W-:Y:S01]  /*1afb0*/  FADD R45, R36, 1 ;  /* 0x3f800000242d7421 */ /* 0x000fe20000000000 */
[----:B------:R-:W-:Y:S01]  /*1afc0*/  FADD R52, R55, -R52 ;  /* 0x8000003437347221 */ /* 0x000fe20000000000 */
[----:B------:R-:W-:Y:S01]  /*1afd0*/  IMAD.U32 R46, RZ, RZ, UR9 ;  /* 0x00000009ff2e7e24 */ /* 0x000fe2000f8e00ff */
        /* <DEDUP_REMOVED lines=8> */
[----:B------:R-:W-:Y:S01]  /*1b060*/  FADD R59, R63, -R40 ;  /* 0x800000283f3b7221 */ /* 0x000fe20000000000 */
[----:B------:R-:W-:Y:S01]  /*1b070*/  FADD R61, -R41, R37 ;  /* 0x00000025293d7221 */ /* 0x000fe20000000100 */
[----:B------:R-:W-:Y:S01]  /*1b080*/  FADD R69, -R42, R38 ;  /* 0x000000262a457221 */ /* 0x000fe20000000100 */
[----:B------:R-:W-:Y:S01]  /*1b090*/  I2FP.F32.U32 R58, R46 ;  /* 0x0000002e003a7245 */ /* 0x000fe20000201000 */
[----:B------:R-:W-:Y:S01]  /*1b0a0*/  FMUL R44, R59, R59 ;  /* 0x0000003b3b2c7220 */ /* 0x000fe20000400000 */
[----:B------:R-:W-:Y:S01]  /*1b0b0*/  PLOP3.LUT P0, PT, PT, PT, PT, 0x80, 0x8 ;  /* 0x000000000008781c */ /* 0x000fe20003f0f070 */
[----:B------:R-:W-:Y:S01]  /*1b0c0*/  UMOV UR33, 0x42800000 ;  /* 0x4280000000217882 */ /* 0x000fe20000000000 */
[----:B------:R-:W-:Y:S01]  /*1b0d0*/  CS2R R66, SRZ ;  /* 0x0000000000427805 */ /* 0x000fe2000001ff00 */
[----:B------:R-:W-:Y:S01]  /*1b0e0*/  FFMA R44, R61, R61, R44 ;  /* 0x0000003d3d2c7223 */ /* 0x000fe2000000002c */
[----:B------:R-:W-:Y:S01]  /*1b0f0*/  FADD R58, R58, -1 ;  /* 0xbf8000003a3a7421 */ /* 0x000fe20000000000 */
[----:B------:R-:W-:-:S02]  /*1b100*/  MOV R71, UR33 ;  /* 0x0000002100477c02 */ /* 0x000fc40008000f00 */
[----:B------:R-:W-:Y:S01]  /*1b110*/  CS2R R64, SRZ ;  /* 0x0000000000407805 */ /* 0x000fe2000001ff00 */
[----:B------:R-:W-:Y:S01]  /*1b120*/  FFMA R45, R69, R69, R44 ;  /* 0x00000045452d7223 */ /* 0x000fe2000000002c */
[----:B------:R-:W0:Y:S04]  /*1b130*/  MUFU.RCP R47, R58 ;  /* 0x0000003a002f7308 */ /* 0x000e280000001000 */
        /* <DEDUP_REMOVED lines=17> */
[----:B------:R-:W-:Y:S01]  /*1b250*/  HFMA2 R61, -RZ, RZ, 3.25, 0 ;  /* 0x42800000ff3d7431 */ /* 0x000fe200000001ff */
[----:B------:R-:W-:Y:S02]  /*1b260*/  MOV R62, R58 ;  /* 0x0000003a003e7202 */ /* 0x000fe40000000f00 */
[----:B------:R-:W-:-:S07]  /*1b270*/  MOV R46, 0x1b290 ;  /* 0x0001b290002e7802 */ /* 0x000fce0000000f00 */
[----:B------:R-:W-:Y:S05]  /*1b280*/  CALL.REL.NOINC `($__internal_1_$__cuda_sm3x_div_rn_noftz_f32_slowpath) ;  /* 0x0000038800707944 */ /* 0x000fea0003c00000 */
[----:B------:R-:W-:-:S07]  /*1b290*/  MOV R55, R44 ;  /* 0x0000002c00377202 */ /* 0x000fce0000000f00 */
.L_x_141:
[----:B------:R-:W-:Y:S01]  /*1b2a0*/  HFMA2 R54, -RZ, RZ, 0, 0 ;  /* 0x00000000ff367431 */ /* 0x000fe200000001ff */
[----:B------:R-:W-:Y:S06]  /*1b2b0*/  @!P1 BRA `(.L_x_142) ;  /* 0x0000002c00449947 */ /* 0x000fec0003800000 */
[----:B------:R-:W-:Y:S02]  /*1b2c0*/  ISETP.GE.U32.AND P0, PT, R22, 0x3, PT ;  /* 0x000000031600780c */ /* 0x000fe40003f06070 */
[----:B------:R-:W-:Y:S02]  /*1b2d0*/  MOV R54, RZ ;  /* 0x000000ff00367202 */ /* 0x000fe40000000f00 */
[----:B------:R-:W-:-:S09]  /*1b2e0*/  MOV R47, RZ ;  /* 0x000000ff002f7202 */ /* 0x000fd20000000f00 */
[----:B------:R-:W-:Y:S05]  /*1b2f0*/  @!P0 BRA `(.L_x_143) ;  /* 0x0000000800248947 */ /* 0x000fea0003800000 */
[----:B------:R-:W-:Y:S01]  /*1b300*/  HFMA2 R59, -RZ, RZ, 0, 0 ;  /* 0x00000000ff3b7431 */ /* 0x000fe200000001ff */
[----:B------:R-:W-:-:S07]  /*1b310*/  MOV R54, RZ ;  /* 0x000000ff00367202 */ /* 0x000fce0000000f00 */
.L_x_144:
        /* <DEDUP_REMOVED lines=8> */
[----:B------:R-:W-:-:S02]  /*1b3a0*/  FADD R62, R60, -R41 ;  /* 0x800000293c3e7221 */ /* 0x000fc40000000000 */
        /* <DEDUP_REMOVED lines=15> */
[----:B------:R-:W-:Y:S02]  /*1b4a0*/  FMUL R75, R71, R42 ;  /* 0x0000002a474b7220 */ /* 0x000fe40000400000 */
[----:B------:R-:W-:Y:S01]  /*1b4b0*/  FFMA R68, R63, R70, R62 ;  /* 0x000000463f447223 */ /* 0x000fe2000000003e */
[C---:B------:R-:W-:Y:S01]  /*1b4c0*/  FFMA R71, R70.reuse, R37, R73 ;  /* 0x0000002546477223 */ /* 0x040fe20000000049 */
[C---:B------:R-:W-:Y:S01]  /*1b4d0*/  PRMT R73, R45.reuse, 0x7770, RZ ;  /* 0x000077702d497816 */ /* 0x040fe200000000ff */
[----:B------:R-:W-:Y:S01]  /*1b4e0*/  FFMA R62, R70, R38, R75 ;  /* 0x00000026463e7223 */ /* 0x000fe2000000004b */
[----:B------:R-:W-:Y:S01]  /*1b4f0*/  FFMA R44, R68, -0.015625, R69 ;  /* 0xbc800000442c7823 */ /* 0x000fe20000000045 */
[----:B------:R-:W-:Y:S01]  /*1b500*/  PRMT R68, R45, 0x7771, RZ ;  /* 0x000077712d447816 */ /* 0x000fe200000000ff */
[----:B------:R-:W-:Y:S01]  /*1b510*/  FFMA R60, R71, -0.015625, R60 ;  /* 0xbc800000473c7823 */ /* 0x000fe2000000003c */
[----:B------:R-:W-:-:S02]  /*1b520*/  I2FP.F32.U32 R73, R73 ;  /* 0x0000004900497245 */ /* 0x000fc40000201000 */
[----:B------:R-:W-:Y:S02]  /*1b530*/  I2FP.F32.U32 R68, R68 ;  /* 0x0000004400447245 */ /* 0x000fe40000201000 */
[----:B------:R-:W-:Y:S01]  /*1b540*/  PRMT R69, R45, 0x7772, RZ ;  /* 0x000077722d457816 */ /* 0x000fe200000000ff */
[----:B------:R-:W-:Y:S02]  /*1b550*/  FADD R45, R73, -R40 ;  /* 0x80000028492d7221 */ /* 0x000fe40000000000 */
[----:B------:R-:W-:Y:S01]  /*1b560*/  FADD R70, R68, -R41 ;  /* 0x8000002944467221 */ /* 0x000fe20000000000 */
[----:B------:R-:W-:-:S03]  /*1b570*/  I2FP.F32.U32 R69, R69 ;  /* 0x0000004500457245 */ /* 0x000fc60000201000 */
[----:B------:R-:W-:-:S04]  /*1b580*/  FMUL R70, R70, R65 ;  /* 0x0000004146467220 */ /* 0x000fc80000400000 */
[----:B------:R-:W-:Y:S01]  /*1b590*/  FFMA R70, R45, R66, R70 ;  /* 0x000000422d467223 */ /* 0x000fe20000000046 */
[----:B------:R-:W-:-:S04]  /*1b5a0*/  FADD R45, R69, -R42 ;  /* 0x8000002a452d7221 */ /* 0x000fc80000000000 */
[----:B------:R-:W-:-:S04]  /*1b5b0*/  FFMA R70, R45, R64, R70 ;  /* 0x000000402d467223 */ /* 0x000fc80000000046 */
[----:B------:R-:W-:-:S04]  /*1b5c0*/  FMUL.SAT R45, R70, R67 ;  /* 0x00000043462d7220 */ /* 0x000fc80000402000 */
[----:B------:R-:W-:Y:S01]  /*1b5d0*/  FMUL R72, R58, R45 ;  /* 0x0000002d3a487220 */ /* 0x000fe20000400000 */
[----:B------:R-:W-:-:S05]  /*1b5e0*/  FFMA R45, R62, -0.015625, R61 ;  /* 0xbc8000003e2d7823 */ /* 0x000fca000000003d */
        /* <DEDUP_REMOVED lines=10> */
[----:B------:R-:W-:Y:S01]  /*1b690*/  FFMA R72, R70, R38, R61 ;  /* 0x0000002646487223 */ /* 0x000fe2000000003d */
[----:B------:R-:W-:Y:S01]  /*1b6a0*/  PRMT R70, R46, 0x7771, RZ ;  /* 0x000077712e467816 */ /* 0x000fe200000000ff */
[----:B------:R-:W-:Y:S01]  /*1b6b0*/  FFMA R61, R62, -0.015625, R73 ;  /* 0xbc8000003e3d7823 */ /* 0x000fe20000000049 */
        /* <DEDUP_REMOVED lines=11> */
[----:B------:R-:W-:-:S04]  /*1b770*/  FADD R73, R69, -R42 ;  /* 0x8000002a45497221 */ /* 0x000fc80000000000 */
[----:B------:R-:W-:-:S04]  /*1b780*/  FFMA R46, R73, R64, R46 ;  /* 0x00000040492e7223 */ /* 0x000fc8000000002e */
[----:B------:R-:W-:-:S04]  /*1b790*/  FMUL.SAT R73, R46, R67 ;  /* 0x000000432e497220 */ /* 0x000fc80000402000 */
[----:B------:R-:W-:Y:S01]  /*1b7a0*/  FMUL R74, R58, R73 ;  /* 0x000000493a4a7220 */ /* 0x000fe20000400000 */
[----:B------:R-:W-:-:S04]  /*1b7b0*/  FMUL R73, R60, R60 ;  /* 0x0000003c3c497220 */ /* 0x000fc80000400000 */
[----:B------:R-:W-:Y:S01]  /*1b7c0*/  FFMA R44, R44, R44, R73 ;  /* 0x0000002c2c2c7223 */ /* 0x000fe20000000049 */
[----:B------:R-:W0:Y:S03]  /*1b7d0*/  F2I.U32.NTZ R74, R74 ;  /* 0x0000004a004a7305 */ /* 0x000e260000203000 */
[----:B------:R-:W-:-:S04]  /*1b7e0*/  FFMA R45, R45, R45, R44 ;  /* 0x0000002d2d2d7223 */ /* 0x000fc8000000002c */
[----:B------:R-:W-:Y:S01]  /*1b7f0*/  FADD R45, R45, R54 ;  /* 0x000000362d2d7221 */ /* 0x000fe20000000000 */
[----:B0-----:R-:W-:-:S05]  /*1b800*/  I2FP.F32.U32 R46, R74 ;  /* 0x0000004a002e7245 */ /* 0x001fca0000201000 */
[----:B------:R-:W-:-:S06]  /*1b810*/  FMUL R72, R46, R55 ;  /* 0x000000372e487220 */ /* 0x000fcc0000400000 */
[----:B------:R-:W0:Y:S02]  /*1b820*/  FRND R72, R72 ;  /* 0x0000004800487307 */ /* 0x000e240000201000 */
[----:B0-----:R-:W-:-:S04]  /*1b830*/  FADD R73, -R72, 64 ;  /* 0x4280000048497421 */ /* 0x001fc80000000100 */
[----:B------:R-:W-:-:S04]  /*1b840*/  FMUL R46, R73, R40 ;  /* 0x00000028492e7220 */ /* 0x000fc80000400000 */
[----:B------:R-:W-:-:S04]  /*1b850*/  FFMA R46, R63, R72, R46 ;  /* 0x000000483f2e7223 */ /* 0x000fc8000000002e */
[----:B------:R-:W-:Y:S01]  /*1b860*/  FFMA R46, R46, -0.015625, R71 ;  /* 0xbc8000002e2e7823 */ /* 0x000fe20000000047 */
[C---:B------:R-:W-:Y:S01]  /*1b870*/  FMUL R71, R73.reuse, R41 ;  /* 0x0000002949477220 */ /* 0x040fe20000400000 */
[----:B------:R-:W-:-:S03]  /*1b880*/  FMUL R73, R73, R42 ;  /* 0x0000002a49497220 */ /* 0x000fc60000400000 */
[C---:B------:R-:W-:Y:S01]  /*1b890*/  FFMA R71, R72.reuse, R37, R71 ;  /* 0x0000002548477223 */ /* 0x040fe20000000047 */
[----:B------:R-:W-:-:S03]  /*1b8a0*/  FFMA R74, R72, R38, R73 ;  /* 0x00000026484a7223 */ /* 0x000fc60000000049 */
[----:B------:R-:W-:Y:S01]  /*1b8b0*/  FFMA R60, R71, -0.015625, R70 ;  /* 0xbc800000473c7823 */ /* 0x000fe20000000046 */
[----:B------:R-:W-:Y:S01]  /*1b8c0*/  FMUL R70, R68, R68 ;  /* 0x0000004444467220 */ /* 0x000fe20000400000 */
[----:B------:R-:W-:Y:S01]  /*1b8d0*/  FFMA R68, R74, -0.015625, R69 ;  /* 0xbc8000004a447823 */ /* 0x000fe20000000045 */
[----:B------:R-:W-:Y:S02]  /*1b8e0*/  PRMT R69, R47, 0x7770, RZ ;  /* 0x000077702f457816 */ /* 0x000fe400000000ff */
[----:B------:R-:W-:Y:S01]  /*1b8f0*/  FFMA R61, R61, R61, R70 ;  /* 0x0000003d3d3d7223 */ /* 0x000fe20000000046 */
[----:B------:R-:W-:Y:S02]  /*1b900*/  PRMT R70, R47, 0x7771, RZ ;  /* 0x000077712f467816 */ /* 0x000fe400000000ff */
[----:B------:R-:W-:Y:S01]  /*1b910*/  I2FP.F32.U32 R69, R69 ;  /* 0x0000004500457245 */ /* 0x000fe20000201000 */
[----:B------:R-:W-:Y:S01]  /*1b920*/  FFMA R62, R62, R62, R61 ;  /* 0x0000003e3e3e7223 */ /* 0x000fe2000000003d */
[----:B------:R-:W-:-:S02]  /*1b930*/  I2FP.F32.U32 R70, R70 ;  /* 0x0000004600467245 */ /* 0x000fc40000201000 */
[----:B------:R-:W-:Y:S01]  /*1b940*/  PRMT R47, R47, 0x7772, RZ ;  /* 0x000077722f2f7816 */ /* 0x000fe200000000ff */
[----:B------:R-:W-:Y:S01]  /*1b950*/  FADD R71, R69, -R40 ;  /* 0x8000002845477221 */ /* 0x000fe20000000000 */
[----:B------:R-:W-:Y:S01]  /*1b960*/  FADD R45, R45, R62 ;  /* 0x0000003e2d2d7221 */ /* 0x000fe20000000000 */
[----:B------:R-:W-:Y:S01]  /*1b970*/  FADD R72, R70, -R41 ;  /* 0x8000002946487221 */ /* 0x000fe20000000000 */
[----:B------:R-:W-:-:S03]  /*1b980*/  I2FP.F32.U32 R47, R47 ;  /* 0x0000002f002f7245 */ /* 0x000fc60000201000 */
[----:B------:R-:W-:-:S04]  /*1b990*/  FMUL R72, R72, R65 ;  /* 0x0000004148487220 */ /* 0x000fc80000400000 */
[----:B------:R-:W-:Y:S01]  /*1b9a0*/  FFMA R72, R71, R66, R72 ;  /* 0x0000004247487223 */ /* 0x000fe20000000048 */
[----:B------:R-:W-:-:S04]  /*1b9b0*/  FADD R71, R47, -R42 ;  /* 0x8000002a2f477221 */ /* 0x000fc80000000000 */
[----:B------:R-:W-:-:S04]  /*1b9c0*/  FFMA R72, R71, R64, R72 ;  /* 0x0000004047487223 */ /* 0x000fc80000000048 */
[----:B------:R-:W-:-:S04]  /*1b9d0*/  FMUL.SAT R71, R72, R67 ;  /* 0x0000004348477220 */ /* 0x000fc80000402000 */
[----:B------:R-:W-:-:S06]  /*1b9e0*/  FMUL R71, R58, R71 ;  /* 0x000000473a477220 */ /* 0x000fcc0000400000 */
[----:B------:R-:W0:Y:S02]  /*1b9f0*/  F2I.U32.NTZ R71, R71 ;  /* 0x0000004700477305 */ /* 0x000e240000203000 */
[----:B0-----:R-:W-:Y:S01]  /*1ba00*/  I2FP.F32.U32 R72, R71 ;  /* 0x0000004700487245 */ /* 0x001fe20000201000 */
[----:B------:R-:W-:-:S04]  /*1ba10*/  FMUL R71, R60, R60 ;  /* 0x0000003c3c477220 */ /* 0x000fc80000400000 */
[----:B------:R-:W-:Y:S01]  /*1ba20*/  FMUL R72, R72, R55 ;  /* 0x0000003748487220 */ /* 0x000fe20000400000 */
[----:B------:R-:W-:Y:S01]  /*1ba30*/  FFMA R71, R46, R46, R71 ;  /* 0x0000002e2e477223 */ /* 0x000fe20000000047 */
[----:B------:R-:W-:-:S03]  /*1ba40*/  LOP3.LUT R46, R3, 0xfffc, RZ, 0xc0, !PT ;  /* 0x0000fffc032e7812 */ /* 0x000fc600078ec0ff */
[----:B------:R-:W-:Y:S01]  /*1ba50*/  FFMA R68, R68, R68, R71 ;  /* 0x0000004444447223 */ /* 0x000fe20000000047 */
[----:B------:R-:W0:Y:S01]  /*1ba60*/  FRND R72, R72 ;  /* 0x0000004800487307 */ /* 0x000e220000201000 */
[----:B------:R-:W-:Y:S02]  /*1ba70*/  ISETP.NE.AND P0, PT, R59, R46, PT ;  /* 0x0000002e3b00720c */ /* 0x000fe40003f05270 */
[----:B------:R-:W-:Y:S01]  /*1ba80*/  FADD R45, R45, R68 ;  /* 0x000000442d2d7221 */ /* 0x000fe20000000000 */
[----:B0-----:R-:W-:-:S04]  /*1ba90*/  FADD R73, -R72, 64 ;  /* 0x4280000048497421 */ /* 0x001fc80000000100 */
[C---:B------:R-:W-:Y:S01]  /*1baa0*/  FMUL R44, R73.reuse, R40 ;  /* 0x00000028492c7220 */ /* 0x040fe20000400000 */
[C---:B------:R-:W-:Y:S01]  /*1bab0*/  FMUL R75, R73.reuse, R41 ;  /* 0x00000029494b7220 */ /* 0x040fe20000400000 */
[----:B------:R-:W-:Y:S02]  /*1bac0*/  FMUL R73, R73, R42 ;  /* 0x0000002a49497220 */ /* 0x000fe40000400000 */
[----:B------:R-:W-:Y:S01]  /*1bad0*/  FFMA R44, R63, R72, R44 ;  /* 0x000000483f2c7223 */ /* 0x000fe2000000002c */
[----:B------:R-:W-:-:S03]  /*1bae0*/  FFMA R75, R72, R37, R75 ;  /* 0x00000025484b7223 */ /* 0x000fc6000000004b */
[----:B------:R-:W-:Y:S01]  /*1baf0*/  FFMA R69, R44, -0.015625, R69 ;  /* 0xbc8000002c457823 */ /* 0x000fe20000000045 */
[----:B------:R-:W-:Y:S01]  /*1bb00*/  FFMA R44, R72, R38, R73 ;  /* 0x00000026482c7223 */ /* 0x000fe20000000049 */
[----:B------:R-:W-:-:S03]  /*1bb10*/  FFMA R75, R75, -0.015625, R70 ;  /* 0xbc8000004b4b7823 */ /* 0x000fc60000000046 */
[----:B------:R-:W-:Y:S01]  /*1bb20*/  FFMA R47, R44, -0.015625, R47 ;  /* 0xbc8000002c2f7823 */ /* 0x000fe2000000002f */
[----:B------:R-:W-:-:S04]  /*1bb30*/  FMUL R44, R75, R75 ;  /* 0x0000004b4b2c7220 */ /* 0x000fc80000400000 */
[----:B------:R-:W-:-:S04]  /*1bb40*/  FFMA R44, R69, R69, R44 ;  /* 0x00000045452c7223 */ /* 0x000fc8000000002c */
[----:B------:R-:W-:-:S04]  /*1bb50*/  FFMA R44, R47, R47, R44 ;  /* 0x0000002f2f2c7223 */ /* 0x000fc8000000002c */
[----:B------:R-:W-:Y:S01]  /*1bb60*/  FADD R54, R45, R44 ;  /* 0x0000002c2d367221 */ /* 0x000fe20000000000 */
[----:B------:R-:W-:Y:S06]  /*1bb70*/  @P0 BRA `(.L_x_144) ;  /* 0xfffffff400e80947 */ /* 0x000fec000383ffff */
[----:B------:R-:W-:-:S07]  /*1bb80*/  IMAD.MOV.U32 R47, RZ, RZ, R46 ;  /* 0x000000ffff2f7224 */ /* 0x000fce00078e002e */
.L_x_143:
        /* <DEDUP_REMOVED lines=22> */
[----:B------:R-:W-:Y:S01]  /*1bcf0*/  FADD R69, R61, -R42 ;  /* 0x8000002a3d457221 */ /* 0x000fe20000000000 */
[----:B------:R-:W-:Y:S01]  /*1bd00*/  PRMT R45, R45, 0x7772, RZ ;  /* 0x000077722d2d7816 */ /* 0x000fe200000000ff */
[----:B------:R-:W-:Y:S02]  /*1bd10*/  FADD R68, R44, -R41 ;  /* 0x800000292c447221 */ /* 0x000fe40000000000 */
[----:B------:R-:W-:Y:S01]  /*1bd20*/  FFMA R60, R69, R64, R60 ;  /* 0x00000040453c7223 */ /* 0x000fe2000000003c */
[----:B------:R-:W-:Y:S01]  /*1bd30*/  I2FP.F32.U32 R69, R62 ;  /* 0x0000003e00457245 */ /* 0x000fe20000201000 */
[----:B------:R-:W-:Y:S01]  /*1bd40*/  FMUL R68, R68, R65 ;  /* 0x0000004144447220 */ /* 0x000fe20000400000 */
[----:B------:R-:W-:Y:S01]  /*1bd50*/  I2FP.F32.U32 R45, R45 ;  /* 0x0000002d002d7245 */ /* 0x000fe20000201000 */
[----:B------:R-:W-:-:S02]  /*1bd60*/  FMUL.SAT R71, R60, R67 ;  /* 0x000000433c477220 */ /* 0x000fc40000402000 */
[----:B------:R-:W-:Y:S02]  /*1bd70*/  FADD R73, R69, -R40 ;  /* 0x8000002845497221 */ /* 0x000fe40000000000 */
[----:B------:R-:W-:Y:S02]  /*1bd80*/  FMUL R71, R58, R71 ;  /* 0x000000473a477220 */ /* 0x000fe40000400000 */
[----:B------:R-:W-:Y:S01]  /*1bd90*/  FFMA R68, R73, R66, R68 ;  /* 0x0000004249447223 */ /* 0x000fe20000000044 */
[----:B------:R-:W-:-:S03]  /*1bda0*/  FADD R73, R45, -R42 ;  /* 0x8000002a2d497221 */ /* 0x000fc60000000000 */
[----:B------:R-:W0:Y:S01]  /*1bdb0*/  F2I.U32.NTZ R71, R71 ;  /* 0x0000004700477305 */ /* 0x000e220000203000 */
[----:B------:R-:W-:-:S04]  /*1bdc0*/  FFMA R68, R73, R64, R68 ;  /* 0x0000004049447223 */ /* 0x000fc80000000044 */
[----:B------:R-:W-:-:S04]  /*1bdd0*/  FMUL.SAT R73, R68, R67 ;  /* 0x0000004344497220 */ /* 0x000fc80000402000 */
[----:B------:R-:W-:-:S06]  /*1bde0*/  FMUL R72, R58, R73 ;  /* 0x000000493a487220 */ /* 0x000fcc0000400000 */
[----:B------:R-:W1:Y:S01]  /*1bdf0*/  F2I.U32.NTZ R72, R72 ;  /* 0x0000004800487305 */ /* 0x000e620000203000 */
[----:B0-----:R-:W-:-:S05]  /*1be00*/  I2FP.F32.U32 R60, R71 ;  /* 0x00000047003c7245 */ /* 0x001fca0000201000 */
[----:B------:R-:W-:-:S04]  /*1be10*/  FMUL R70, R60, R55 ;  /* 0x000000373c467220 */ /* 0x000fc80000400000 */
[----:B------:R-:W0:Y:S01]  /*1be20*/  FRND R62, R70 ;  /* 0x00000046003e7307 */ /* 0x000e220000201000 */
[----:B-1----:R-:W-:-:S05]  /*1be30*/  I2FP.F32.U32 R60, R72 ;  /* 0x00000048003c7245 */ /* 0x002fca0000201000 */
[----:B------:R-:W-:Y:S01]  /*1be40*/  FMUL R60, R60, R55 ;  /* 0x000000373c3c7220 */ /* 0x000fe20000400000 */
[----:B0-----:R-:W-:-:S05]  /*1be50*/  FADD R73, -R62, 64 ;  /* 0x428000003e497421 */ /* 0x001fca0000000100 */
[----:B------:R-:W0:Y:S01]  /*1be60*/  FRND R60, R60 ;  /* 0x0000003c003c7307 */ /* 0x000e220000201000 */
[C---:B------:R-:W-:Y:S01]  /*1be70*/  FMUL R71, R73.reuse, R41 ;  /* 0x0000002949477220 */ /* 0x040fe20000400000 */
[C---:B------:R-:W-:Y:S01]  /*1be80*/  FMUL R68, R73.reuse, R40 ;  /* 0x0000002849447220 */ /* 0x040fe20000400000 */
[----:B------:R-:W-:Y:S02]  /*1be90*/  FMUL R73, R73, R42 ;  /* 0x0000002a49497220 */ /* 0x000fe40000400000 */
[C---:B------:R-:W-:Y:S01]  /*1bea0*/  FFMA R71, R62.reuse, R37, R71 ;  /* 0x000000253e477223 */ /* 0x040fe20000000047 */
[----:B------:R-:W-:Y:S01]  /*1beb0*/  FFMA R68, R63, R62, R68 ;  /* 0x0000003e3f447223 */ /* 0x000fe20000000044 */
[----:B------:R-:W-:Y:S02]  /*1bec0*/  FFMA R62, R62, R38, R73 ;  /* 0x000000263e3e7223 */ /* 0x000fe40000000049 */
[----:B------:R-:W-:Y:S01]  /*1bed0*/  FFMA R46, R71, -0.015625, R46 ;  /* 0xbc800000472e7823 */ /* 0x000fe2000000002e */
[----:B------:R-:W-:Y:S01]  /*1bee0*/  FFMA R68, R68, -0.015625, R59 ;  /* 0xbc80000044447823 */ /* 0x000fe2000000003b */
[----:B------:R-:W-:Y:S01]  /*1bef0*/  FFMA R62, R62, -0.015625, R61 ;  /* 0xbc8000003e3e7823 */ /* 0x000fe2000000003d */
[----:B0-----:R-:W-:Y:S01]  /*1bf00*/  FADD R71, -R60, 64 ;  /* 0x428000003c477421 */ /* 0x001fe20000000100 */
[----:B------:R-:W-:-:S03]  /*1bf10*/  FMUL R59, R46, R46 ;  /* 0x0000002e2e3b7220 */ /* 0x000fc60000400000 */
[C---:B------:R-:W-:Y:S01]  /*1bf20*/  FMUL R73, R71.reuse, R41 ;  /* 0x0000002947497220 */ /* 0x040fe20000400000 */
[C---:B------:R-:W-:Y:S01]  /*1bf30*/  FMUL R70, R71.reuse, R40 ;  /* 0x0000002847467220 */ /* 0x040fe20000400000 */
[----:B------:R-:W-:Y:S01]  /*1bf40*/  FMUL R71, R71, R42 ;  /* 0x0000002a47477220 */ /* 0x000fe20000400000 */
[----:B------:R-:W-:Y:S01]  /*1bf50*/  FFMA R59, R68, R68, R59 ;  /* 0x00000044443b7223 */ /* 0x000fe2000000003b */
[C---:B------:R-:W-:Y:S01]  /*1bf60*/  FFMA R73, R60.reuse, R37, R73 ;  /* 0x000000253c497223 */ /* 0x040fe20000000049 */
[----:B------:R-:W-:Y:S01]  /*1bf70*/  FFMA R70, R63, R60, R70 ;  /* 0x0000003c3f467223 */ /* 0x000fe20000000046 */
        /* <DEDUP_REMOVED lines=10> */
.L_x_145:
        /* <DEDUP_REMOVED lines=36> */
.L_x_140:
[----:B------:R-:W0:Y:S02]  /*1c260*/  LDCU UR33, c[0x3][UR11] ;  /* 0x00c000000b2177ac */ /* 0x000e240008000800 */
[----:B0-----:R-:W-:-:S09]  /*1c270*/  UISETP.GT.U32.AND UP0, UPT, UR33, 0x5, UPT ;  /* 0x000000052100788c */ /* 0x001fd2000bf04070 */
[----:B------:R-:W-:Y:S05]  /*1c280*/  BRA.U UP0, `(.L_x_146) ;  /* 0x0000001100807547 */ /* 0x000fea000b800000 */
        /* <DEDUP_REMOVED lines=36> */
.L_x_147:
        /* <DEDUP_REMOVED lines=8> */
.L_x_149:
[----:B------:R-:W-:-:S06]  /*1c550*/  IMAD R44, R59, 0x4, R2 ;  /* 0x000000043b2c7824 */ /* 0x000fcc00078e0202 */
        /* <DEDUP_REMOVED lines=133> */
[----:B------:R-:W-:-:S07]  /*1cdb0*/  MOV R47, R46 ;  /* 0x0000002e002f7202 */ /* 0x000fce0000000f00 */
.L_x_148:
        /* <DEDUP_REMOVED lines=73> */
.L_x_150:
        /* <DEDUP_REMOVED lines=36> */
.L_x_146:
[----:B------:R-:W-:Y:S01]  /*1d490*/  FADD R54, R63, -R40 ;  /* 0x800000283f367221 */ /* 0x000fe20000000000 */
        /* <DEDUP_REMOVED lines=9> */
[----:B------:R-:W-:-:S02]  /*1d530*/  CS2R R66, SRZ ;  /* 0x0000000000427805 */ /* 0x000fc4000001ff00 */
[----:B------:R-:W-:Y:S01]  /*1d540*/  CS2R R64, SRZ ;  /* 0x0000000000407805 */ /* 0x000fe2000001ff00 */
[----:B------:R-:W-:Y:S01]  /*1d550*/  FFMA R44, R55, R55, R44 ;  /* 0x00000037372c7223 */ /* 0x000fe2000000002c */
[----:B------:R-:W0:Y:S03]  /*1d560*/  MUFU.RCP R46, R69 ;  /* 0x00000045002e7308 */ /* 0x000e260000001000 */
        /* <DEDUP_REMOVED lines=12> */
.L_x_152:
[----:B------:R-:W-:Y:S05]  /*1d630*/  BSYNC.RECONVERGENT B1 ;  /* 0x0000000000017941 */ /* 0x000fea0003800200 */
.L_x_151:
        /* <DEDUP_REMOVED lines=13> */
.L_x_153:
[----:B------:R-:W-:Y:S01]  /*1d710*/  HFMA2 R54, -RZ, RZ, 0, 0 ;  /* 0x00000000ff367431 */ /* 0x000fe200000001ff */
[----:B------:R-:W-:Y:S06]  /*1d720*/  @!P1 BRA `(.L_x_142) ;  /* 0x0000000800289947 */ /* 0x000fec0003800000 */
[----:B------:R-:W-:Y:S02]  /*1d730*/  ISETP.NE.AND P0, PT, R22, RZ, PT ;  /* 0x000000ff1600720c */ /* 0x000fe40003f05270 */
[----:B------:R-:W-:Y:S02]  /*1d740*/  MOV R54, RZ ;  /* 0x000000ff00367202 */ /* 0x000fe40000000f00 */
[----:B------:R-:W-:-:S09]  /*1d750*/  MOV R44, RZ ;  /* 0x000000ff002c7202 */ /* 0x000fd20000000f00 */
[----:B------:R-:W-:Y:S05]  /*1d760*/  @!P0 BRA `(.L_x_154) ;  /* 0x0000000400648947 */ /* 0x000fea0003800000 */
[----:B------:R-:W-:Y:S01]  /*1d770*/  IMAD.MOV.U32 R54, RZ, RZ, RZ ;  /* 0x000000ffff367224 */ /* 0x000fe200078e00ff */
[----:B------:R-:W-:-:S07]  /*1d780*/  MOV R47, RZ ;  /* 0x000000ff002f7202 */ /* 0x000fce0000000f00 */
.L_x_155:
        /* <DEDUP_REMOVED lines=28> */
[C---:B------:R-:W-:Y:S01]  /*1d950*/  FMUL R73, R44.reuse, R42 ;  /* 0x0000002a2c497220 */ /* 0x040fe20000400000 */
[----:B------:R-:W-:Y:S01]  /*1d960*/  FMUL R74, R44, R43 ;  /* 0x0000002b2c4a7220 */ /* 0x000fe20000400000 */
[----:B------:R-:W-:Y:S01]  /*1d970*/  FFMA R44, R63, R70, R72 ;  /* 0x000000463f2c7223 */ /* 0x000fe20000000048 */
        /* <DEDUP_REMOVED lines=15> */
[----:B------:R-:W-:Y:S01]  /*1da70*/  FADD R73, R71, -R40 ;  /* 0x8000002847497221 */ /* 0x000fe20000000000 */
[----:B------:R-:W-:Y:S01]  /*1da80*/  I2FP.F32.U32 R45, R70 ;  /* 0x00000046002d7245 */ /* 0x000fe20000201000 */
[----:B------:R-:W-:Y:S01]  /*1da90*/  FMUL R72, R72, R65 ;  /* 0x0000004148487220 */ /* 0x000fe20000400000 */
[----:B------:R-:W-:Y:S01]  /*1daa0*/  I2FP.F32.U32 R68, R68 ;  /* 0x0000004400447245 */ /* 0x000fe20000201000 */
[----:B------:R-:W-:Y:S02]  /*1dab0*/  FFMA R44, R44, R44, R55 ;  /* 0x0000002c2c2c7223 */ /* 0x000fe40000000037 */
[----:B------:R-:W-:Y:S01]  /*1dac0*/  FFMA R72, R73, R66, R72 ;  /* 0x0000004249487223 */ /* 0x000fe20000000048 */
[----:B------:R-:W-:Y:S01]  /*1dad0*/  FADD R73, R45, -R42 ;  /* 0x8000002a2d497221 */ /* 0x000fe20000000000 */
        /* <DEDUP_REMOVED lines=19> */
[----:B------:R-:W-:Y:S01]  /*1dc10*/  FFMA R71, R74, -0.015625, R71 ;  /* 0xbc8000004a477823 */ /* 0x000fe20000000047 */
[----:B------:R-:W-:Y:S02]  /*1dc20*/  FMUL R73, R60, R42 ;  /* 0x0000002a3c497220 */ /* 0x000fe40000400000 */
[----:B------:R-:W-:Y:S02]  /*1dc30*/  FMUL R62, R62, R62 ;  /* 0x0000003e3e3e7220 */ /* 0x000fe40000400000 */
[C---:B------:R-:W-:Y:S01]  /*1dc40*/  FFMA R60, R70.reuse, R38, R73 ;  /* 0x00000026463c7223 */ /* 0x040fe20000000049 */
[----:B------:R-:W-:Y:S01]  /*1dc50*/  FFMA R73, R70, R39, R72 ;  /* 0x0000002746497223 */ /* 0x000fe20000000048 */
[----:B------:R-:W-:Y:S01]  /*1dc60*/  FFMA R71, R71, R71, R62 ;  /* 0x0000004747477223 */ /* 0x000fe2000000003e */
[----:B------:R-:W-:Y:S01]  /*1dc70*/  LOP3.LUT R62, R3, 0xfffe, RZ, 0xc0, !PT ;  /* 0x0000fffe033e7812 */ /* 0x000fe200078ec0ff */
[----:B------:R-:W-:Y:S01]  /*1dc80*/  FFMA R60, R60, -0.015625, R45 ;  /* 0xbc8000003c3c7823 */ /* 0x000fe2000000002d */
[----:B------:R-:W-:-:S02]  /*1dc90*/  FFMA R73, R73, -0.015625, R68 ;  /* 0xbc80000049497823 */ /* 0x000fc40000000044 */
[----:B------:R-:W-:Y:S01]  /*1dca0*/  ISETP.NE.AND P0, PT, R47, R62, PT ;  /* 0x0000003e2f00720c */ /* 0x000fe20003f05270 */
[----:B------:R-:W-:-:S04]  /*1dcb0*/  FFMA R60, R60, R60, R71 ;  /* 0x0000003c3c3c7223 */ /* 0x000fc80000000047 */
[----:B------:R-:W-:-:S04]  /*1dcc0*/  FFMA R73, R73, R73, R60 ;  /* 0x0000004949497223 */ /* 0x000fc8000000003c */
[----:B------:R-:W-:-:S04]  /*1dcd0*/  FADD R54, R54, R73 ;  /* 0x0000004936367221 */ /* 0x000fc80000000000 */
[----:B------:R-:W-:Y:S05]  /*1dce0*/  @P0 BRA `(.L_x_155) ;  /* 0xfffffff800a80947 */ /* 0x000fea000383ffff */
[----:B------:R-:W-:-:S07]  /*1dcf0*/  MOV R44, R62 ;  /* 0x0000003e002c7202 */ /* 0x000fce0000000f00 */
.L_x_154:
        /* <DEDUP_REMOVED lines=30> */
[C---:B------:R-:W-:Y:S01]  /*1dee0*/  FMUL R61, R58.reuse, R42 ;  /* 0x0000002a3a3d7220 */ /* 0x040fe20000400000 */
[----:B------:R-:W-:Y:S01]  /*1def0*/  FMUL R58, R58, R43 ;  /* 0x0000002b3a3a7220 */ /* 0x000fe20000400000 */
[----:B------:R-:W-:Y:S01]  /*1df00*/  FFMA R59, R46, R37, R59 ;  /* 0x000000252e3b7223 */ /* 0x000fe2000000003b */
        /* <DEDUP_REMOVED lines=12> */
.L_x_142:
[----:B------:R-:W-:Y:S01]  /*1dfd0*/  VOTEU.ALL UP0, P2 ;  /* 0x0000000000ff7886 */ /* 0x000fe20001000000 */
[----:B------:R-:W-:-:S04]  /*1dfe0*/  MOV R44, UR9 ;  /* 0x00000009002c7c02 */ /* 0x000fc80008000f00 */
[----:B------:R-:W0:Y:S02]  /*1dff0*/  @!UP0 LDCU UR33, c[0x3][UR11+0x38] ;  /* 0x00c007000b2187ac */ /* 0x000e240008000800 */
        /* <DEDUP_REMOVED lines=39> */
.L_x_157:
        /* <DEDUP_REMOVED lines=8> */
.L_x_160:
        /* <DEDUP_REMOVED lines=9> */
[----:B------:R-:W-:-:S03]  /*1e380*/  I2FP.F32.U32 R67, R67 ;  /* 0x0000004300437245 */ /* 0x000fc60000201000 */
[----:B------:R-:W-:Y:S01]  /*1e390*/  FMUL R71, R71, R64 ;  /* 0x0000004047477220 */ /* 0x000fe20000400000 */
[----:B------:R-:W-:Y:S01]  /*1e3a0*/  FADD R62, R69, -R40 ;  /* 0x80000028453e7221 */ /* 0x000fe20000000000 */
        /* <DEDUP_REMOVED lines=20> */
[----:B------:R-:W-:-:S02]  /*1e4f0*/  PRMT R69, R45, 0x7772, RZ ;  /* 0x000077722d457816 */ /* 0x000fc400000000ff */
[----:B------:R-:W-:Y:S02]  /*1e500*/  I2FP.F32.U32 R68, R68 ;  /* 0x0000004400447245 */ /* 0x000fe40000201000 */
[----:B------:R-:W-:Y:S02]  /*1e510*/  I2FP.F32.U32 R73, R73 ;  /* 0x0000004900497245 */ /* 0x000fe40000201000 */
[----:B------:R-:W-:Y:S01]  /*1e520*/  I2FP.F32.U32 R69, R69 ;  /* 0x0000004500457245 */ /* 0x000fe20000201000 */
[----:B------:R-:W-:Y:S02]  /*1e530*/  FADD R45, R68, -R41 ;  /* 0x80000029442d7221 */ /* 0x000fe40000000000 */
[----:B------:R-:W-:Y:S02]  /*1e540*/  FADD R70, R73, -R40 ;  /* 0x8000002849467221 */ /* 0x000fe40000000000 */
        /* <DEDUP_REMOVED lines=52> */
[C---:B------:R-:W-:Y:S01]  /*1e890*/  PRMT R70, R47.reuse, 0x7771, RZ ;  /* 0x000077712f467816 */ /* 0x040fe200000000ff */
[----:B------:R-:W-:Y:S01]  /*1e8a0*/  FMUL R71, R68, R68 ;  /* 0x0000004444477220 */ /* 0x000fe20000400000 */
[----:B------:R-:W-:Y:S01]  /*1e8b0*/  FFMA R68, R74, -0.015625, R69 ;  /* 0xbc8000004a447823 */ /* 0x000fe20000000045 */
[C---:B------:R-:W-:Y:S02]  /*1e8c0*/  PRMT R69, R47.reuse, 0x7770, RZ ;  /* 0x000077702f457816 */ /* 0x040fe400000000ff */
[----:B------:R-:W-:Y:S01]  /*1e8d0*/  I2FP.F32.U32 R70, R70 ;  /* 0x0000004600467245 */ /* 0x000fe20000201000 */
[----:B------:R-:W-:Y:S01]  /*1e8e0*/  FFMA R62, R62, R62, R71 ;  /* 0x0000003e3e3e7223 */ /* 0x000fe20000000047 */
[----:B------:R-:W-:Y:S02]  /*1e8f0*/  I2FP.F32.U32 R69, R69 ;  /* 0x0000004500457245 */ /* 0x000fe40000201000 */
[----:B------:R-:W-:Y:S01]  /*1e900*/  PRMT R47, R47, 0x7772, RZ ;  /* 0x000077722f2f7816 */ /* 0x000fe200000000ff */
[----:B------:R-:W-:Y:S01]  /*1e910*/  FADD R71, R70, -R41 ;  /* 0x8000002946477221 */ /* 0x000fe20000000000 */
[----:B------:R-:W-:Y:S01]  /*1e920*/  FFMA R67, R67, R67, R62 ;  /* 0x0000004343437223 */ /* 0x000fe2000000003e */
[----:B------:R-:W-:Y:S01]  /*1e930*/  FADD R72, R69, -R40 ;  /* 0x8000002845487221 */ /* 0x000fe20000000000 */
[----:B------:R-:W-:Y:S01]  /*1e940*/  I2FP.F32.U32 R47, R47 ;  /* 0x0000002f002f7245 */ /* 0x000fe20000201000 */
[----:B------:R-:W-:Y:S01]  /*1e950*/  FMUL R71, R71, R64 ;  /* 0x0000004047477220 */ /* 0x000fe20000400000 */
[----:B------:R-:W-:-:S03]  /*1e960*/  FADD R44, R44, R67 ;  /* 0x000000432c2c7221 */ /* 0x000fc60000000000 */
        /* <DEDUP_REMOVED lines=17> */
[----:B------:R-:W-:Y:S01]  /*1ea80*/  FMUL R45, R60, R60 ;  /* 0x0000003c3c2d7220 */ /* 0x000fe20000400000 */
[----:B------:R-:W-:Y:S02]  /*1ea90*/  FFMA R73, R73, -0.015625, R70 ;  /* 0xbc80000049497823 */ /* 0x000fe40000000046 */
[----:B------:R-:W-:Y:S01]  /*1eaa0*/  FFMA R47, R74, -0.015625, R47 ;  /* 0xbc8000004a2f7823 */ /* 0x000fe2000000002f */
[----:B------:R-:W-:Y:S01]  /*1eab0*/  FFMA R45, R46, R46, R45 ;  /* 0x0000002e2e2d7223 */ /* 0x000fe2000000002d */
[----:B------:R-:W-:Y:S01]  /*1eac0*/  LOP3.LUT R46, R3, 0xfffc, RZ, 0xc0, !PT ;  /* 0x0000fffc032e7812 */ /* 0x000fe200078ec0ff */
[----:B------:R-:W-:Y:S02]  /*1ead0*/  FMUL R60, R73, R73 ;  /* 0x00000049493c7220 */ /* 0x000fe40000400000 */
[----:B------:R-:W-:Y:S01]  /*1eae0*/  FFMA R45, R68, R68, R45 ;  /* 0x00000044442d7223 */ /* 0x000fe2000000002d */
[----:B------:R-:W-:Y:S01]  /*1eaf0*/  ISETP.NE.AND P0, PT, R61, R46, PT ;  /* 0x0000002e3d00720c */ /* 0x000fe20003f05270 */
[----:B------:R-:W-:-:S02]  /*1eb00*/  FFMA R60, R69, R69, R60 ;  /* 0x00000045453c7223 */ /* 0x000fc4000000003c */
[----:B------:R-:W-:Y:S02]  /*1eb10*/  FADD R44, R44, R45 ;  /* 0x0000002d2c2c7221 */ /* 0x000fe40000000000 */
[----:B------:R-:W-:-:S04]  /*1eb20*/  FFMA R47, R47, R47, R60 ;  /* 0x0000002f2f2f7223 */ /* 0x000fc8000000003c */
[----:B------:R-:W-:-:S04]  /*1eb30*/  FADD R55, R44, R47 ;  /* 0x0000002f2c377221 */ /* 0x000fc80000000000 */
[----:B------:R-:W-:Y:S05]  /*1eb40*/  @P0 BRA `(.L_x_160) ;  /* 0xfffffff400e80947 */ /* 0x000fea000383ffff */
[----:B------:R-:W-:-:S07]  /*1eb50*/  MOV R47, R46 ;  /* 0x0000002e002f7202 */ /* 0x000fce0000000f00 */
.L_x_159:
        /* <DEDUP_REMOVED lines=73> */
.L_x_161:
        /* <DEDUP_REMOVED lines=36> */
.L_x_156:
        /* <DEDUP_REMOVED lines=17> */
[----:B------:R-:W-:-:S03]  /*1f340*/  IMAD.MOV.U32 R66, RZ, RZ, RZ ;  /* 0x000000ffff427224 */ /* 0x000fc600078e00ff */
        /* <DEDUP_REMOVED lines=22> */
.L_x_163:
        /* <DEDUP_REMOVED lines=8> */
.L_x_165:
        /* <DEDUP_REMOVED lines=135> */
.L_x_164:
        /* <DEDUP_REMOVED lines=73> */
.L_x_166:
        /* <DEDUP_REMOVED lines=36> */
.L_x_162:
[----:B------:R-:W-:Y:S01]  /*20470*/  FADD R47, R53, -R40 ;  /* 0x80000028352f7221 */ /* 0x000fe20000000000 */
        /* <DEDUP_REMOVED lines=26> */
.L_x_168:
[----:B------:R-:W-:Y:S05]  /*20620*/  BSYNC.RECONVERGENT B1 ;  /* 0x0000000000017941 */ /* 0x000fea0003800200 */
.L_x_167:
        /* <DEDUP_REMOVED lines=13> */
.L_x_169:
        /* <DEDUP_REMOVED lines=8> */
.L_x_171:
[----:B------:R-:W-:-:S06]  /*20780*/  IMAD R44, R47, 0x4, R2 ;  /* 0x000000042f2c7824 */ /* 0x000fcc00078e0202 */
        /* <DEDUP_REMOVED lines=33> */
[----:B------:R-:W-:Y:S01]  /*209a0*/  PRMT R68, R45, 0x7771, RZ ;  /* 0x000077712d447816 */ /* 0x000fe200000000ff */
[----:B------:R-:W-:Y:S01]  /*209b0*/  FFMA R44, R70, -0.015625, R59 ;  /* 0xbc800000462c7823 */ /* 0x000fe2000000003b */
[----:B------:R-:W-:Y:S01]  /*209c0*/  FFMA R59, R71, -0.015625, R60 ;  /* 0xbc800000473b7823 */ /* 0x000fe2000000003c */
[----:B------:R-:W-:Y:S01]  /*209d0*/  FFMA R60, R72, -0.015625, R69 ;  /* 0xbc800000483c7823 */ /* 0x000fe20000000045 */
[----:B------:R-:W-:Y:S01]  /*209e0*/  I2FP.F32.U32 R68, R68 ;  /* 0x0000004400447245 */ /* 0x000fe20000201000 */
[----:B------:R-:W-:Y:S01]  /*209f0*/  FFMA R61, R61, -0.015625, R62 ;  /* 0xbc8000003d3d7823 */ /* 0x000fe2000000003e */
[----:B------:R-:W-:Y:S01]  /*20a00*/  PRMT R69, R45, 0x7770, RZ ;  /* 0x000077702d457816 */ /* 0x000fe200000000ff */
[----:B------:R-:W-:Y:S01]  /*20a10*/  FMUL R59, R59, R59 ;  /* 0x0000003b3b3b7220 */ /* 0x000fe20000400000 */
[C---:B------:R-:W-:Y:S01]  /*20a20*/  PRMT R71, R45.reuse, 0x7772, RZ ;  /* 0x000077722d477816 */ /* 0x040fe200000000ff */
[----:B------:R-:W-:Y:S01]  /*20a30*/  FADD R73, R68, -R41 ;  /* 0x8000002944497221 */ /* 0x000fe20000000000 */
[----:B------:R-:W-:Y:S01]  /*20a40*/  I2FP.F32.U32 R69, R69 ;  /* 0x0000004500457245 */ /* 0x000fe20000201000 */
[----:B------:R-:W-:Y:S01]  /*20a50*/  FFMA R59, R44, R44, R59 ;  /* 0x0000002c2c3b7223 */ /* 0x000fe2000000003b */
[----:B------:R-:W-:Y:S01]  /*20a60*/  PRMT R70, R45, 0x7773, RZ ;  /* 0x000077732d467816 */ /* 0x000fe200000000ff */
[----:B------:R-:W-:Y:S01]  /*20a70*/  FMUL R73, R73, R64 ;  /* 0x0000004049497220 */ /* 0x000fe20000400000 */
[----:B------:R-:W-:Y:S01]  /*20a80*/  I2FP.F32.U32 R45, R71 ;  /* 0x00000047002d7245 */ /* 0x000fe20000201000 */
[----:B------:R-:W-:Y:S01]  /*20a90*/  FADD R72, R69, -R40 ;  /* 0x8000002845487221 */ /* 0x000fe20000000000 */
[----:B------:R-:W-:Y:S01]  /*20aa0*/  I2FP.F32.U32 R70, R70 ;  /* 0x0000004600467245 */ /* 0x000fe20000201000 */
[----:B------:R-:W-:Y:S01]  /*20ab0*/  FFMA R60, R60, R60, R59 ;  /* 0x0000003c3c3c7223 */ /* 0x000fe2000000003b */
[----:B------:R-:W-:Y:S01]  /*20ac0*/  LOP3.LUT R44, R3, 0xfffe, RZ, 0xc0, !PT ;  /* 0x0000fffe032c7812 */ /* 0x000fe200078ec0ff */
[----:B------:R-:W-:Y:S01]  /*20ad0*/  FFMA R73, R72, R65, R73 ;  /* 0x0000004148497223 */ /* 0x000fe20000000049 */
[----:B------:R-:W-:Y:S01]  /*20ae0*/  FADD R72, R45, -R42 ;  /* 0x8000002a2d487221 */ /* 0x000fe20000000000 */
[----:B------:R-:W-:Y:S01]  /*20af0*/  FADD R71, R70, -R43 ;  /* 0x8000002b46477221 */ /* 0x000fe20000000000 */
[----:B------:R-:W-:Y:S01]  /*20b00*/  ISETP.NE.AND P0, PT, R47, R44, PT ;  /* 0x0000002c2f00720c */ /* 0x000fe20003f05270 */
[----:B------:R-:W-:Y:S01]  /*20b10*/  FFMA R60, R61, R61, R60 ;  /* 0x0000003d3d3c7223 */ /* 0x000fe2000000003c */
[----:B------:R-:W-:-:S03]  /*20b20*/  FFMA R72, R72, R63, R73 ;  /* 0x0000003f48487223 */ /* 0x000fc60000000049 */
[----:B------:R-:W-:Y:S01]  /*20b30*/  FADD R55, R60, R55 ;  /* 0x000000373c377221 */ /* 0x000fe20000000000 */
        /* <DEDUP_REMOVED lines=15> */
[----:B------:R-:W-:Y:S01]  /*20c30*/  FMUL R74, R62, R43 ;  /* 0x0000002b3e4a7220 */ /* 0x000fe20000400000 */
[----:B------:R-:W-:Y:S01]  /*20c40*/  FFMA R62, R72, R38, R71 ;  /* 0x00000026483e7223 */ /* 0x000fe20000000047 */
[----:B------:R-:W-:Y:S02]  /*20c50*/  FMUL R68, R68, R68 ;  /* 0x0000004444447220 */ /* 0x000fe40000400000 */
[----:B------:R-:W-:Y:S01]  /*20c60*/  FFMA R71, R72, R39, R74 ;  /* 0x0000002748477223 */ /* 0x000fe2000000004a */
[----:B------:R-:W-:Y:S01]  /*20c70*/  FFMA R62, R62, -0.015625, R45 ;  /* 0xbc8000003e3e7823 */ /* 0x000fe2000000002d */
[----:B------:R-:W-:Y:S02]  /*20c80*/  FFMA R69, R69, R69, R68 ;  /* 0x0000004545457223 */ /* 0x000fe40000000044 */
[----:B------:R-:W-:-:S02]  /*20c90*/  FFMA R71, R71, -0.015625, R70 ;  /* 0xbc80000047477823 */ /* 0x000fc40000000046 */
[----:B------:R-:W-:-:S04]  /*20ca0*/  FFMA R62, R62, R62, R69 ;  /* 0x0000003e3e3e7223 */ /* 0x000fc80000000045 */
[----:B------:R-:W-:-:S04]  /*20cb0*/  FFMA R62, R71, R71, R62 ;  /* 0x00000047473e7223 */ /* 0x000fc8000000003e */
[----:B------:R-:W-:Y:S01]  /*20cc0*/  FADD R55, R55, R62 ;  /* 0x0000003e37377221 */ /* 0x000fe20000000000 */
[----:B------:R-:W-:Y:S06]  /*20cd0*/  @P0 BRA `(.L_x_171) ;  /* 0xfffffff800a80947 */ /* 0x000fec000383ffff */
.L_x_170:
        /* <DEDUP_REMOVED lines=29> */
[----:B------:R-:W-:-:S03]  /*20eb0*/  FMUL R62, R58, R40 ;  /* 0x000000283a3e7220 */ /* 0x000fc60000400000 */
[----:B------:R-:W-:Y:S01]  /*20ec0*/  FFMA R61, R46, R37, R61 ;  /* 0x000000252e3d7223 */ /* 0x000fe2000000003d */
        /* <DEDUP_REMOVED lines=14> */
.L_x_158:
[----:B------:R-:W-:Y:S01]  /*20fb0*/  VOTEU.ALL UP0, P2 ;  /* 0x0000000000ff7886 */ /* 0x000fe20001000000 */
[C---:B------:R-:W-:Y:S01]  /*20fc0*/  FADD R44, R37.reuse, 1 ;  /* 0x3f800000252c7421 */ /* 0x040fe20000000000 */
[----:B------:R-:W-:Y:S01]  /*20fd0*/  FADD R37, R37, -1 ;  /* 0xbf80000025257421 */ /* 0x000fe20000000000 */
        /* <DEDUP_REMOVED lines=46> */
.L_x_173:
[----:B------:R-:W-:Y:S01]  /*212c0*/  HFMA2 R37, -RZ, RZ, 0, 0 ;  /* 0x00000000ff257431 */ /* 0x000fe200000001ff */
[----:B------:R-:W-:Y:S06]  /*212d0*/  @!P1 BRA `(.L_x_174) ;  /* 0x0000002c00489947 */ /* 0x000fec0003800000 */
[----:B------:R-:W-:Y:S02]  /*212e0*/  ISETP.GE.U32.AND P0, PT, R22, 0x3, PT ;  /* 0x000000031600780c */ /* 0x000fe40003f06070 */
[----:B------:R-:W-:Y:S02]  /*212f0*/  MOV R37, RZ ;  /* 0x000000ff00257202 */ /* 0x000fe40000000f00 */
[----:B------:R-:W-:-:S09]  /*21300*/  MOV R47, RZ ;  /* 0x000000ff002f7202 */ /* 0x000fd20000000f00 */
[----:B------:R-:W-:Y:S05]  /*21310*/  @!P0 BRA `(.L_x_175) ;  /* 0x0000000800248947 */ /* 0x000fea0003800000 */
[----:B------:R-:W-:Y:S01]  /*21320*/  MOV R37, RZ ;  /* 0x000000ff00257202 */ /* 0x000fe20000000f00 */
[----:B------:R-:W-:-:S07]  /*21330*/  IMAD.MOV.U32 R59, RZ, RZ, RZ ;  /* 0x000000ffff3b7224 */ /* 0x000fce00078e00ff */
.L_x_176:
        /* <DEDUP_REMOVED lines=26> */
[----:B------:R-:W-:Y:S01]  /*214e0*/  FFMA R71, R58, R73, R75 ;  /* 0x000000493a477223 */ /* 0x000fe2000000004b */
[----:B------:R-:W-:Y:S01]  /*214f0*/  FFMA R62, R73, R38, R77 ;  /* 0x00000026493e7223 */ /* 0x000fe2000000004d */
[C---:B------:R-:W-:Y:S01]  /*21500*/  PRMT R73, R45.reuse, 0x7770, RZ ;  /* 0x000077702d497816 */ /* 0x040fe200000000ff */
[----:B------:R-:W-:Y:S01]  /*21510*/  FFMA R44, R68, -0.015625, R69 ;  /* 0xbc800000442c7823 */ /* 0x000fe20000000045 */
[----:B------:R-:W-:Y:S01]  /*21520*/  PRMT R68, R45, 0x7771, RZ ;  /* 0x000077712d447816 */ /* 0x000fe200000000ff */
[----:B------:R-:W-:Y:S01]  /*21530*/  FFMA R60, R71, -0.015625, R60 ;  /* 0xbc800000473c7823 */ /* 0x000fe2000000003c */
[----:B------:R-:W-:-:S02]  /*21540*/  PRMT R69, R45, 0x7772, RZ ;  /* 0x000077722d457816 */ /* 0x000fc400000000ff */
[----:B------:R-:W-:Y:S02]  /*21550*/  I2FP.F32.U32 R68, R68 ;  /* 0x0000004400447245 */ /* 0x000fe40000201000 */
[----:B------:R-:W-:Y:S02]  /*21560*/  I2FP.F32.U32 R73, R73 ;  /* 0x0000004900497245 */ /* 0x000fe40000201000 */
[----:B------:R-:W-:Y:S01]  /*21570*/  I2FP.F32.U32 R69, R69 ;  /* 0x0000004500457245 */ /* 0x000fe20000201000 */
[----:B------:R-:W-:-:S04]  /*21580*/  FADD R45, R68, -R41 ;  /* 0x80000029442d7221 */ /* 0x000fc80000000000 */
[----:B------:R-:W-:Y:S01]  /*21590*/  FMUL R70, R45, R64 ;  /* 0x000000402d467220 */ /* 0x000fe20000400000 */
[----:B------:R-:W-:-:S04]  /*215a0*/  FADD R45, R73, -R40 ;  /* 0x80000028492d7221 */ /* 0x000fc80000000000 */
[----:B------:R-:W-:Y:S01]  /*215b0*/  FFMA R45, R45, R66, R70 ;  /* 0x000000422d2d7223 */ /* 0x000fe20000000046 */
[----:B------:R-:W-:-:S04]  /*215c0*/  FADD R70, R69, -R42 ;  /* 0x8000002a45467221 */ /* 0x000fc80000000000 */
[----:B------:R-:W-:Y:S01]  /*215d0*/  FFMA R70, R70, R65, R45 ;  /* 0x0000004146467223 */ /* 0x000fe2000000002d */
[----:B------:R-:W-:-:S03]  /*215e0*/  FFMA R45, R62, -0.015625, R61 ;  /* 0xbc8000003e2d7823 */ /* 0x000fc6000000003d */
        /* <DEDUP_REMOVED lines=13> */
[----:B------:R-:W-:Y:S01]  /*216c0*/  FMUL R75, R60, R60 ;  /* 0x0000003c3c4b7220 */ /* 0x000fe20000400000 */
[----:B------:R-:W-:Y:S01]  /*216d0*/  FFMA R61, R62, -0.015625, R73 ;  /* 0xbc8000003e3d7823 */ /* 0x000fe20000000049 */
[----:B------:R-:W-:Y:S01]  /*216e0*/  FFMA R68, R71, -0.015625, R68 ;  /* 0xbc80000047447823 */ /* 0x000fe20000000044 */
[----:B------:R-:W-:Y:S01]  /*216f0*/  FFMA R62, R70, -0.015625, R69 ;  /* 0xbc800000463e7823 */ /* 0x000fe20000000045 */
[----:B------:R-:W-:Y:S01]  /*21700*/  PRMT R70, R46, 0x7771, RZ ;  /* 0x000077712e467816 */ /* 0x000fe200000000ff */
[----:B------:R-:W-:Y:S01]  /*21710*/  FFMA R44, R44, R44, R75 ;  /* 0x0000002c2c2c7223 */ /* 0x000fe2000000004b */
[----:B------:R-:W-:-:S02]  /*21720*/  PRMT R71, R46, 0x7770, RZ ;  /* 0x000077702e477816 */ /* 0x000fc400000000ff */
[----:B------:R-:W-:Y:S01]  /*21730*/  I2FP.F32.U32 R70, R70 ;  /* 0x0000004600467245 */ /* 0x000fe20000201000 */
[----:B------:R-:W-:Y:S01]  /*21740*/  FFMA R44, R45, R45, R44 ;  /* 0x0000002d2d2c7223 */ /* 0x000fe2000000002c */
[----:B------:R-:W-:Y:S02]  /*21750*/  I2FP.F32.U32 R71, R71 ;  /* 0x0000004700477245 */ /* 0x000fe40000201000 */
[----:B------:R-:W-:Y:S01]  /*21760*/  PRMT R69, R46, 0x7772, RZ ;  /* 0x000077722e457816 */ /* 0x000fe200000000ff */
[----:B------:R-:W-:Y:S01]  /*21770*/  FADD R73, R70, -R41 ;  /* 0x8000002946497221 */ /* 0x000fe20000000000 */
[----:B------:R-:W-:Y:S02]  /*21780*/  FADD R44, R44, R37 ;  /* 0x000000252c2c7221 */ /* 0x000fe40000000000 */
        /* <DEDUP_REMOVED lines=16> */
[----:B------:R-:W-:-:S03]  /*21890*/  FFMA R72, R73, R38, R60 ;  /* 0x0000002649487223 */ /* 0x000fc6000000003c */
[----:B------:R-:W-:Y:S01]  /*218a0*/  FFMA R46, R46, -0.015625, R71 ;  /* 0xbc8000002e2e7823 */ /* 0x000fe20000000047 */
[----:B------:R-:W-:-:S04]  /*218b0*/  FMUL R71, R75, R41 ;  /* 0x000000294b477220 */ /* 0x000fc80000400000 */
[----:B------:R-:W-:-:S04]  /*218c0*/  FFMA R71, R58, R73, R71 ;  /* 0x000000493a477223 */ /* 0x000fc80000000047 */
        /* <DEDUP_REMOVED lines=10> */
[----:B------:R-:W-:Y:S02]  /*21970*/  FADD R44, R44, R61 ;  /* 0x0000003d2c2c7221 */ /* 0x000fe40000000000 */
        /* <DEDUP_REMOVED lines=16> */
[----:B------:R-:W-:Y:S01]  /*21a80*/  FFMA R74, R71, R36, R74 ;  /* 0x00000024474a7223 */ /* 0x000fe2000000004a */
[----:B------:R-:W-:-:S03]  /*21a90*/  FFMA R73, R58, R71, R73 ;  /* 0x000000473a497223 */ /* 0x000fc60000000049 */
[----:B------:R-:W-:Y:S01]  /*21aa0*/  FFMA R69, R74, -0.015625, R69 ;  /* 0xbc8000004a457823 */ /* 0x000fe20000000045 */
[----:B------:R-:W-:Y:S01]  /*21ab0*/  FMUL R74, R45, R42 ;  /* 0x0000002a2d4a7220 */ /* 0x000fe20000400000 */
[----:B------:R-:W-:Y:S01]  /*21ac0*/  FMUL R45, R60, R60 ;  /* 0x0000003c3c2d7220 */ /* 0x000fe20000400000 */
[----:B------:R-:W-:Y:S02]  /*21ad0*/  FFMA R73, R73, -0.015625, R70 ;  /* 0xbc80000049497823 */ /* 0x000fe40000000046 */
[----:B------:R-:W-:Y:S01]  /*21ae0*/  FFMA R74, R71, R38, R74 ;  /* 0x00000026474a7223 */ /* 0x000fe2000000004a */
[----:B------:R-:W-:Y:S01]  /*21af0*/  FFMA R45, R46, R46, R45 ;  /* 0x0000002e2e2d7223 */ /* 0x000fe2000000002d */
[----:B------:R-:W-:Y:S01]  /*21b00*/  LOP3.LUT R46, R3, 0xfffc, RZ, 0xc0, !PT ;  /* 0x0000fffc032e7812 */ /* 0x000fe200078ec0ff */
[----:B------:R-:W-:Y:S01]  /*21b10*/  FMUL R60, R73, R73 ;  /* 0x00000049493c7220 */ /* 0x000fe20000400000 */
[----:B------:R-:W-:Y:S01]  /*21b20*/  FFMA R47, R74, -0.015625, R47 ;  /* 0xbc8000004a2f7823 */ /* 0x000fe2000000002f */
        /* <DEDUP_REMOVED lines=8> */
.L_x_175:
        /* <DEDUP_REMOVED lines=23> */
[----:B------:R-:W-:Y:S01]  /*21d20*/  FADD R71, R44, -R41 ;  /* 0x800000292c477221 */ /* 0x000fe20000000000 */
[----:B------:R-:W-:Y:S02]  /*21d30*/  PRMT R45, R45, 0x7772, RZ ;  /* 0x000077722d2d7816 */ /* 0x000fe400000000ff */
        /* <DEDUP_REMOVED lines=24> */
[----:B------:R-:W-:Y:S01]  /*21ec0*/  FFMA R77, R58, R73, R77 ;  /* 0x000000493a4d7223 */ /* 0x000fe2000000004d */
[C---:B------:R-:W-:Y:S01]  /*21ed0*/  FFMA R60, R73.reuse, R36, R60 ;  /* 0x00000024493c7223 */ /* 0x040fe2000000003c */
[----:B------:R-:W-:Y:S02]  /*21ee0*/  FFMA R62, R73, R38, R75 ;  /* 0x00000026493e7223 */ /* 0x000fe4000000004b */
[----:B------:R-:W-:Y:S01]  /*21ef0*/  FFMA R46, R77, -0.015625, R46 ;  /* 0xbc8000004d2e7823 */ /* 0x000fe2000000002e */
[----:B------:R-:W-:Y:S01]  /*21f00*/  FFMA R60, R60, -0.015625, R59 ;  /* 0xbc8000003c3c7823 */ /* 0x000fe2000000003b */
[----:B-1----:R-:W-:Y:S01]  /*21f10*/  FADD R73, -R71, 64 ;  /* 0x4280000047497421 */ /* 0x002fe20000000100 */
[----:B------:R-:W-:Y:S01]  /*21f20*/  FFMA R62, R62, -0.015625, R61 ;  /* 0xbc8000003e3e7823 */ /* 0x000fe2000000003d */
[----:B------:R-:W-:-:S02]  /*21f30*/  FMUL R59, R46, R46 ;  /* 0x0000002e2e3b7220 */ /* 0x000fc40000400000 */
[C---:B------:R-:W-:Y:S01]  /*21f40*/  FMUL R75, R73.reuse, R41 ;  /* 0x00000029494b7220 */ /* 0x040fe20000400000 */
[C---:B------:R-:W-:Y:S01]  /*21f50*/  FMUL R68, R73.reuse, R40 ;  /* 0x0000002849447220 */ /* 0x040fe20000400000 */
[----:B------:R-:W-:Y:S01]  /*21f60*/  FMUL R73, R73, R42 ;  /* 0x0000002a49497220 */ /* 0x000fe20000400000 */
[----:B------:R-:W-:Y:S01]  /*21f70*/  FFMA R59, R60, R60, R59 ;  /* 0x0000003c3c3b7223 */ /* 0x000fe2000000003b */
[----:B------:R-:W-:Y:S01]  /*21f80*/  FFMA R75, R58, R71, R75 ;  /* 0x000000473a4b7223 */ /* 0x000fe2000000004b */
        /* <DEDUP_REMOVED lines=11> */
.L_x_177:
        /* <DEDUP_REMOVED lines=36> */
.L_x_172:
        /* <DEDUP_REMOVED lines=40> */
.L_x_179:
        /* <DEDUP_REMOVED lines=8> */
.L_x_181:
        /* <DEDUP_REMOVED lines=65> */
[----:B------:R-:W-:Y:S02]  /*22990*/  PRMT R69, R46, 0x7772, RZ ;  /* 0x000077722e457816 */ /* 0x000fe400000000ff */
[----:B------:R-:W-:Y:S01]  /*229a0*/  I2FP.F32.U32 R71, R71 ;  /* 0x0000004700477245 */ /* 0x000fe20000201000 */
[----:B------:R-:W-:Y:S01]  /*229b0*/  FADD R46, R70, -R41 ;  /* 0x80000029462e7221 */ /* 0x000fe20000000000 */
[----:B------:R-:W-:Y:S01]  /*229c0*/  I2FP.F32.U32 R69, R69 ;  /* 0x0000004500457245 */ /* 0x000fe20000201000 */
[----:B------:R-:W-:Y:S02]  /*229d0*/  FADD R44, R44, R37 ;  /* 0x000000252c2c7221 */ /* 0x000fe40000000000 */
        /* <DEDUP_REMOVED lines=65> */
.L_x_180:
        /* <DEDUP_REMOVED lines=73> */
.L_x_182:
        /* <DEDUP_REMOVED lines=36> */
.L_x_178:
        /* <DEDUP_REMOVED lines=26> */
.L_x_184:
[----:B------:R-:W-:Y:S05]  /*23660*/  BSYNC.RECONVERGENT B1 ;  /* 0x0000000000017941 */ /* 0x000fea0003800200 */
.L_x_183:
        /* <DEDUP_REMOVED lines=8> */
[----:B------:R-:W-:Y:S02]  /*236f0*/  HFMA2 R61, -RZ, RZ, 3.25, 0 ;  /* 0x42800000ff3d7431 */ /* 0x000fe400000001ff */
[----:B------:R-:W-:Y:S01]  /*23700*/  IMAD.MOV.U32 R62, RZ, RZ, R69 ;  /* 0x000000ffff3e7224 */ /* 0x000fe200078e0045 */
[----:B------:R-:W-:-:S07]  /*23710*/  MOV R46, 0x23730 ;  /* 0x00023730002e7802 */ /* 0x000fce0000000f00 */
[----:B------:R-:W-:Y:S05]  /*23720*/  CALL.REL.NOINC `($__internal_1_$__cuda_sm3x_div_rn_noftz_f32_slowpath) ;  /* 0x0000030400487944 */ /* 0x000fea0003c00000 */
[----:B------:R-:W-:-:S07]  /*23730*/  MOV R46, R44 ;  /* 0x0000002c002e7202 */ /* 0x000fce0000000f00 */
.L_x_185:
        /* <DEDUP_REMOVED lines=8> */
.L_x_187:
        /* <DEDUP_REMOVED lines=24> */
[----:B------:R0:W1:Y:S02]  /*23940*/  FRND R61, R68 ;  /* 0x00000044003d7307 */ /* 0x0000640000201000 */
[----:B0-----:R-:W-:-:S04]  /*23950*/  PRMT R68, R45, 0x7773, RZ ;  /* 0x000077732d447816 */ /* 0x001fc800000000ff */
[----:B------:R-:W-:Y:S01]  /*23960*/  I2FP.F32.U32 R68, R68 ;  /* 0x0000004400447245 */ /* 0x000fe20000201000 */
[----:B-1----:R-:W-:-:S04]  /*23970*/  FADD R70, -R61, 64 ;  /* 0x428000003d467421 */ /* 0x002fc80000000100 */
[C---:B------:R-:W-:Y:S01]  /*23980*/  FMUL R72, R70.reuse, R40 ;  /* 0x0000002846487220 */ /* 0x040fe20000400000 */
[C---:B------:R-:W-:Y:S01]  /*23990*/  FMUL R71, R70.reuse, R41 ;  /* 0x0000002946477220 */ /* 0x040fe20000400000 */
[C---:B------:R-:W-:Y:S01]  /*239a0*/  FMUL R73, R70.reuse, R42 ;  /* 0x0000002a46497220 */ /* 0x040fe20000400000 */
[----:B------:R-:W-:Y:S01]  /*239b0*/  FMUL R74, R70, R43 ;  /* 0x0000002b464a7220 */ /* 0x000fe20000400000 */
[C---:B------:R-:W-:Y:S01]  /*239c0*/  FFMA R72, R61.reuse, R36, R72 ;  /* 0x000000243d487223 */ /* 0x040fe20000000048 */
[----:B------:R-:W-:Y:S01]  /*239d0*/  FFMA R71, R58, R61, R71 ;  /* 0x0000003d3a477223 */ /* 0x000fe20000000047 */
        /* <DEDUP_REMOVED lines=11> */
[----:B------:R-:W-:Y:S01]  /*23a90*/  PRMT R70, R45, 0x7772, RZ ;  /* 0x000077722d467816 */ /* 0x000fe200000000ff */
[----:B------:R-:W-:Y:S01]  /*23aa0*/  FADD R72, R62, -R41 ;  /* 0x800000293e487221 */ /* 0x000fe20000000000 */
[----:B------:R-:W-:Y:S01]  /*23ab0*/  FFMA R44, R44, R44, R55 ;  /* 0x0000002c2c2c7223 */ /* 0x000fe20000000037 */
[----:B------:R-:W-:Y:S01]  /*23ac0*/  FADD R73, R71, -R40 ;  /* 0x8000002847497221 */ /* 0x000fe20000000000 */
[----:B------:R-:W-:Y:S01]  /*23ad0*/  I2FP.F32.U32 R45, R70 ;  /* 0x00000046002d7245 */ /* 0x000fe20000201000 */
[----:B------:R-:W-:Y:S01]  /*23ae0*/  FMUL R72, R72, R65 ;  /* 0x0000004148487220 */ /* 0x000fe20000400000 */
[----:B------:R-:W-:Y:S01]  /*23af0*/  FADD R70, R68, -R43 ;  /* 0x8000002b44467221 */ /* 0x000fe20000000000 */
[----:B------:R-:W-:Y:S02]  /*23b00*/  FFMA R44, R59, R59, R44 ;  /* 0x0000003b3b2c7223 */ /* 0x000fe4000000002c */
[----:B------:R-:W-:Y:S01]  /*23b10*/  FFMA R72, R73, R66, R72 ;  /* 0x0000004249487223 */ /* 0x000fe20000000048 */
[----:B------:R-:W-:Y:S01]  /*23b20*/  FADD R73, R45, -R42 ;  /* 0x8000002a2d497221 */ /* 0x000fe20000000000 */
[----:B------:R-:W-:-:S03]  /*23b30*/  FFMA R44, R61, R61, R44 ;  /* 0x0000003d3d2c7223 */ /* 0x000fc6000000002c */
[----:B------:R-:W-:Y:S01]  /*23b40*/  FFMA R73, R73, R64, R72 ;  /* 0x0000004049497223 */ /* 0x000fe20000000048 */
        /* <DEDUP_REMOVED lines=30> */
.L_x_186:
        /* <DEDUP_REMOVED lines=45> */
.L_x_174:
        /* <DEDUP_REMOVED lines=16> */
[----:B------:R-:W-:-:S02]  /*24100*/  IMAD.MOV.U32 R58, RZ, RZ, RZ ;  /* 0x000000ffff3a7224 */ /* 0x000fc400078e00ff */
[----:B------:R-:W-:Y:S01]  /*24110*/  FFMA R39, R66, R66, R39 ;  /* 0x0000004242277223 */ /* 0x000fe20000000027 */
[----:B------:R-:W0:Y:S04]  /*24120*/  MUFU.RCP R43, R64 ;  /* 0x00000040002b7308 */ /* 0x000e280000001000 */
[----:B------:R-:W-:-:S13]  /*24130*/  FSETP.GEU.AND P5, PT, R39, 1.1920928955078125e-07, PT ;  /* 0x340000002700780b */ /* 0x000fda0003fae000 */
[----:B------:R-:W-:Y:S01]  /*24140*/  @P5 FSETP.GEU.AND P4, PT, |R39|, 1.175494350822287508e-38, PT ;  /* 0x008000002700580b */ /* 0x000fe20003f8e200 */
[----:B0-----:R-:W-:-:S03]  /*24150*/  FFMA R44, -R64, R43, 1 ;  /* 0x3f800000402c7423 */ /* 0x001fc6000000012b */
[----:B------:R-:W-:Y:S01]  /*24160*/  @P5 PLOP3.LUT P0, PT, P4, PT, PT, 0x80, 0x8 ;  /* 0x000000000008581c */ /* 0x000fe2000270f070 */
[----:B------:R-:W-:Y:S01]  /*24170*/  FFMA R44, R43, R44, R43 ;  /* 0x0000002c2b2c7223 */ /* 0x000fe2000000002b */
[----:B------:R-:W-:-:S03]  /*24180*/  HFMA2 R43, -RZ, RZ, 0, 0 ;  /* 0x00000000ff2b7431 */ /* 0x000fc600000001ff */
[----:B------:R-:W-:-:S03]  /*24190*/  FFMA R55, R44, 64, RZ ;  /* 0x428000002c377823 */ /* 0x000fc600000000ff */
[----:B------:R-:W-:Y:S01]  /*241a0*/  FCHK P4, R47, R64 ;  /* 0x000000402f007302 */ /* 0x000fe20000080000 */
[----:B------:R-:W-:-:S04]  /*241b0*/  FFMA R46, -R64, R55, 64 ;  /* 0x42800000402e7423 */ /* 0x000fc80000000137 */
[----:B------:R-:W-:Y:S01]  /*241c0*/  @!P0 FMUL R39, R39, 16777216 ;  /* 0x4b80000027278820 */ /* 0x000fe20000400000 */
[----:B------:R-:W-:-:S03]  /*241d0*/  FFMA R55, R44, R46, R55 ;  /* 0x0000002e2c377223 */ /* 0x000fc60000000037 */
[----:B------:R0:W1:Y:S02]  /*241e0*/  @P5 MUFU.RSQ R45, R39 ;  /* 0x00000027002d5308 */ /* 0x0000640000001400 */
[----:B0-----:R-:W-:Y:S01]  /*241f0*/  MOV R39, RZ ;  /* 0x000000ff00277202 */ /* 0x001fe20000000f00 */
[----:B-1----:R-:W-:-:S04]  /*24200*/  @!P0 FMUL R45, R45, 4096 ;  /* 0x458000002d2d8820 */ /* 0x002fc80000400000 */
        /* <DEDUP_REMOVED lines=10> */
.L_x_189:
        /* <DEDUP_REMOVED lines=8> */
.L_x_192:
[----:B------:R-:W-:-:S06]  /*24330*/  LEA R44, R59, R2, 0x2 ;  /* 0x000000023b2c7211 */ /* 0x000fcc00078e10ff */
[----:B------:R-:W2:Y:S01]  /*24340*/  LDL.128 R44, [R44] ;  /* 0x000000002c2c7983 */ /* 0x000ea20000100c00 */
[----:B------:R-:W-:Y:S01]  /*24350*/  VIADD R59, R59, 0x4 ;  /* 0x000000043b3b7836 */ /* 0x000fe20000000000 */
        /* <DEDUP_REMOVED lines=8> */
[----:B------:R-:W-:Y:S01]  /*243e0*/  FMUL R68, R62, R43 ;  /* 0x0000002b3e447220 */ /* 0x000fe20000400000 */
[----:B------:R-:W-:Y:S01]  /*243f0*/  FADD R61, R67, -R40 ;  /* 0x80000028433d7221 */ /* 0x000fe20000000000 */
[----:B------:R-:W-:Y:S01]  /*24400*/  PRMT R62, R45, 0x7771, RZ ;  /* 0x000077712d3e7816 */ /* 0x000fe200000000ff */
[----:B------:R-:W-:Y:S01]  /*24410*/  FADD R44, R65, -R42 ;  /* 0x8000002a412c7221 */ /* 0x000fe20000000000 */
[----:B------:R-:W-:Y:S01]  /*24420*/  I2FP.F32.U32 R69, R69 ;  /* 0x0000004500457245 */ /* 0x000fe20000201000 */
[----:B------:R-:W-:Y:S01]  /*24430*/  FFMA R61, R61, R58, R68 ;  /* 0x0000003a3d3d7223 */ /* 0x000fe20000000044 */
[----:B------:R-:W-:-:S03]  /*24440*/  I2FP.F32.U32 R62, R62 ;  /* 0x0000003e003e7245 */ /* 0x000fc60000201000 */
[----:B------:R-:W-:Y:S01]  /*24450*/  FFMA R44, R44, R39, R61 ;  /* 0x000000272c2c7223 */ /* 0x000fe2000000003d */
[----:B------:R-:W-:Y:S01]  /*24460*/  PRMT R61, R45, 0x7772, RZ ;  /* 0x000077722d3d7816 */ /* 0x000fe200000000ff */
[----:B------:R-:W-:Y:S01]  /*24470*/  FADD R68, R62, -R41 ;  /* 0x800000293e447221 */ /* 0x000fe20000000000 */
[----:B------:R-:W-:Y:S01]  /*24480*/  FADD R71, R69, -R40 ;  /* 0x8000002845477221 */ /* 0x000fe20000000000 */
[----:B------:R-:W-:Y:S01]  /*24490*/  FMUL.SAT R45, R44, R63 ;  /* 0x0000003f2c2d7220 */ /* 0x000fe20000402000 */
[----:B------:R-:W-:Y:S01]  /*244a0*/  I2FP.F32.U32 R61, R61 ;  /* 0x0000003d003d7245 */ /* 0x000fe20000201000 */
[----:B------:R-:W-:Y:S02]  /*244b0*/  FMUL R68, R68, R43 ;  /* 0x0000002b44447220 */ /* 0x000fe40000400000 */
        /* <DEDUP_REMOVED lines=23> */
[----:B------:R-:W-:Y:S01]  /*24630*/  PRMT R70, R46, 0x7771, RZ ;  /* 0x000077712e467816 */ /* 0x000fe200000000ff */
[----:B0-----:R-:W-:-:S03]  /*24640*/  FADD R67, -R45, 64 ;  /* 0x428000002d437421 */ /* 0x001fc60000000100 */
[----:B------:R-:W-:Y:S01]  /*24650*/  I2FP.F32.U32 R70, R70 ;  /* 0x0000004600467245 */ /* 0x000fe20000201000 */
[C---:B------:R-:W-:Y:S01]  /*24660*/  FMUL R68, R67.reuse, R40 ;  /* 0x0000002843447220 */ /* 0x040fe20000400000 */
[C---:B------:R-:W-:Y:S01]  /*24670*/  FMUL R71, R67.reuse, R41 ;  /* 0x0000002943477220 */ /* 0x040fe20000400000 */
[----:B------:R-:W-:Y:S02]  /*24680*/  FMUL R75, R67, R42 ;  /* 0x0000002a434b7220 */ /* 0x000fe40000400000 */
[C---:B------:R-:W-:Y:S01]  /*24690*/  FFMA R72, R45.reuse, R36, R68 ;  /* 0x000000242d487223 */ /* 0x040fe20000000044 */
[----:B------:R-:W-:Y:S01]  /*246a0*/  FFMA R67, R54, R45, R71 ;  /* 0x0000002d36437223 */ /* 0x000fe20000000047 */
[----:B------:R-:W-:Y:S01]  /*246b0*/  PRMT R71, R46, 0x7770, RZ ;  /* 0x000077702e477816 */ /* 0x000fe200000000ff */
[----:B------:R-:W-:Y:S01]  /*246c0*/  FFMA R68, R45, R38, R75 ;  /* 0x000000262d447223 */ /* 0x000fe2000000004b */
[----:B------:R-:W-:Y:S01]  /*246d0*/  FFMA R45, R73, -0.015625, R66 ;  /* 0xbc800000492d7823 */ /* 0x000fe20000000042 */
[----:B------:R-:W-:Y:S01]  /*246e0*/  FFMA R66, R72, -0.015625, R69 ;  /* 0xbc80000048427823 */ /* 0x000fe20000000045 */
[----:B------:R-:W-:Y:S01]  /*246f0*/  PRMT R69, R46, 0x7772, RZ ;  /* 0x000077722e457816 */ /* 0x000fe200000000ff */
[----:B------:R-:W-:Y:S01]  /*24700*/  FADD R46, R70, -R41 ;  /* 0x80000029462e7221 */ /* 0x000fe20000000000 */
[----:B------:R-:W-:Y:S01]  /*24710*/  I2FP.F32.U32 R71, R71 ;  /* 0x0000004700477245 */ /* 0x000fe20000201000 */
[----:B------:R-:W-:Y:S01]  /*24720*/  FFMA R68, R68, -0.015625, R61 ;  /* 0xbc80000044447823 */ /* 0x000fe2000000003d */
[----:B------:R-:W-:Y:S01]  /*24730*/  I2FP.F32.U32 R69, R69 ;  /* 0x0000004500457245 */ /* 0x000fe20000201000 */
[----:B------:R-:W-:Y:S01]  /*24740*/  FMUL R46, R46, R43 ;  /* 0x0000002b2e2e7220 */ /* 0x000fe20000400000 */
[----:B------:R-:W-:Y:S01]  /*24750*/  FFMA R67, R67, -0.015625, R62 ;  /* 0xbc80000043437823 */ /* 0x000fe2000000003e */
[----:B------:R-:W-:Y:S01]  /*24760*/  FADD R73, R71, -R40 ;  /* 0x8000002847497221 */ /* 0x000fe20000000000 */
[----:B------:R-:W-:-:S02]  /*24770*/  FMUL R45, R45, R45 ;  /* 0x0000002d2d2d7220 */ /* 0x000fc40000400000 */
[----:B------:R-:W-:Y:S01]  /*24780*/  FMUL R67, R67, R67 ;  /* 0x0000004343437220 */ /* 0x000fe20000400000 */
[----:B------:R-:W-:Y:S01]  /*24790*/  FFMA R73, R73, R58, R46 ;  /* 0x0000003a49497223 */ /* 0x000fe2000000002e */
[----:B------:R-:W-:Y:S01]  /*247a0*/  FADD R46, R69, -R42 ;  /* 0x8000002a452e7221 */ /* 0x000fe20000000000 */
[----:B------:R-:W-:Y:S01]  /*247b0*/  FFMA R44, R44, R44, R45 ;  /* 0x0000002c2c2c7223 */ /* 0x000fe2000000002d */
[----:B------:R-:W-:Y:S02]  /*247c0*/  FFMA R67, R66, R66, R67 ;  /* 0x0000004242437223 */ /* 0x000fe40000000043 */
[----:B------:R-:W-:Y:S01]  /*247d0*/  FFMA R46, R46, R39, R73 ;  /* 0x000000272e2e7223 */ /* 0x000fe20000000049 */
[----:B------:R-:W-:Y:S01]  /*247e0*/  FFMA R65, R65, R65, R44 ;  /* 0x0000004141417223 */ /* 0x000fe2000000002c */
[----:B------:R-:W-:Y:S01]  /*247f0*/  LOP3.LUT R44, R3, 0xfffc, RZ, 0xc0, !PT ;  /* 0x0000fffc032c7812 */ /* 0x000fe200078ec0ff */
[----:B------:R-:W-:Y:S01]  /*24800*/  FFMA R68, R68, R68, R67 ;  /* 0x0000004444447223 */ /* 0x000fe20000000043 */
[----:B------:R-:W-:Y:S01]  /*24810*/  FMUL.SAT R73, R46, R63 ;  /* 0x0000003f2e497220 */ /* 0x000fe20000402000 */
[----:B------:R-:W-:Y:S01]  /*24820*/  FADD R65, R65, R60 ;  /* 0x0000003c41417221 */ /* 0x000fe20000000000 */
[----:B------:R-:W-:-:S02]  /*24830*/  ISETP.NE.AND P0, PT, R59, R44, PT ;  /* 0x0000002c3b00720c */ /* 0x000fc40003f05270 */
[----:B------:R-:W-:Y:S01]  /*24840*/  FMUL R46, R64, R73 ;  /* 0x00000049402e7220 */ /* 0x000fe20000400000 */
[----:B------:R-:W-:-:S05]  /*24850*/  FADD R65, R65, R68 ;  /* 0x0000004441417221 */ /* 0x000fca0000000000 */
        /* <DEDUP_REMOVED lines=12> */
[C---:B------:R-:W-:Y:S01]  /*24920*/  PRMT R70, R47.reuse, 0x7771, RZ ;  /* 0x000077712f467816 */ /* 0x040fe200000000ff */
[----:B------:R-:W-:Y:S01]  /*24930*/  FFMA R46, R62, -0.015625, R71 ;  /* 0xbc8000003e2e7823 */ /* 0x000fe20000000047 */
[----:B------:R-:W-:Y:S01]  /*24940*/  FFMA R62, R74, -0.015625, R69 ;  /* 0xbc8000004a3e7823 */ /* 0x000fe20000000045 */
[----:B------:R-:W-:Y:S01]  /*24950*/  PRMT R69, R47, 0x7770, RZ ;  /* 0x000077702f457816 */ /* 0x000fe200000000ff */
[----:B------:R-:W-:Y:S01]  /*24960*/  FMUL R61, R61, R61 ;  /* 0x0000003d3d3d7220 */ /* 0x000fe20000400000 */
[----:B------:R-:W-:-:S02]  /*24970*/  I2FP.F32.U32 R70, R70 ;  /* 0x0000004600467245 */ /* 0x000fc40000201000 */
[----:B------:R-:W-:Y:S01]  /*24980*/  I2FP.F32.U32 R69, R69 ;  /* 0x0000004500457245 */ /* 0x000fe20000201000 */
[----:B------:R-:W-:Y:S01]  /*24990*/  FFMA R61, R46, R46, R61 ;  /* 0x0000002e2e3d7223 */ /* 0x000fe2000000003d */
[----:B------:R-:W-:Y:S01]  /*249a0*/  PRMT R47, R47, 0x7772, RZ ;  /* 0x000077722f2f7816 */ /* 0x000fe200000000ff */
[----:B------:R-:W-:Y:S02]  /*249b0*/  FADD R72, R70, -R41 ;  /* 0x8000002946487221 */ /* 0x000fe40000000000 */
[----:B------:R-:W-:Y:S01]  /*249c0*/  FADD R71, R69, -R40 ;  /* 0x8000002845477221 */ /* 0x000fe20000000000 */
[----:B------:R-:W-:Y:S01]  /*249d0*/  I2FP.F32.U32 R47, R47 ;  /* 0x0000002f002f7245 */ /* 0x000fe20000201000 */
[----:B------:R-:W-:Y:S01]  /*249e0*/  FMUL R72, R72, R43 ;  /* 0x0000002b48487220 */ /* 0x000fe20000400000 */
[----:B------:R-:W-:-:S03]  /*249f0*/  FFMA R62, R62, R62, R61 ;  /* 0x0000003e3e3e7223 */ /* 0x000fc6000000003d */
[----:B------:R-:W-:Y:S01]  /*24a00*/  FFMA R71, R71, R58, R72 ;  /* 0x0000003a47477223 */ /* 0x000fe20000000048 */
[----:B------:R-:W-:Y:S01]  /*24a10*/  FADD R72, R47, -R42 ;  /* 0x8000002a2f487221 */ /* 0x000fe20000000000 */
        /* <DEDUP_REMOVED lines=22> */
[----:B------:R-:W-:Y:S06]  /*24b80*/  @P0 BRA `(.L_x_192) ;  /* 0xfffffff400e80947 */ /* 0x000fec000383ffff */
[----:B------:R-:W-:-:S07]  /*24b90*/  MOV R47, R44 ;  /* 0x0000002c002f7202 */ /* 0x000fce0000000f00 */
.L_x_191:
        /* <DEDUP_REMOVED lines=73> */
.L_x_193:
        /* <DEDUP_REMOVED lines=36> */
.L_x_188:
        /* <DEDUP_REMOVED lines=14> */
[----:B------:R-:W-:Y:S01]  /*25350*/  FFMA R39, R66, R66, R39 ;  /* 0x0000004242277223 */ /* 0x000fe20000000027 */
[----:B------:R-:W0:Y:S01]  /*25360*/  MUFU.RCP R43, R64 ;  /* 0x00000040002b7308 */ /* 0x000e220000001000 */
[----:B------:R-:W-:-:S03]  /*25370*/  MOV R63, RZ ;  /* 0x000000ff003f7202 */ /* 0x000fc60000000f00 */
[----:B------:R-:W-:-:S13]  /*25380*/  FSETP.GEU.AND P5, PT, R39, 1.1920928955078125e-07, PT ;  /* 0x340000002700780b */ /* 0x000fda0003fae000 */
[----:B------:R-:W-:Y:S01]  /*25390*/  @P5 FSETP.GEU.AND P4, PT, |R39|, 1.175494350822287508e-38, PT ;  /* 0x008000002700580b */ /* 0x000fe20003f8e200 */
[----:B0-----:R-:W-:-:S03]  /*253a0*/  FFMA R44, -R64, R43, 1 ;  /* 0x3f800000402c7423 */ /* 0x001fc6000000012b */
[----:B------:R-:W-:Y:S01]  /*253b0*/  @P5 PLOP3.LUT P0, PT, P4, PT, PT, 0x80, 0x8 ;  /* 0x000000000008581c */ /* 0x000fe2000270f070 */
[----:B------:R-:W-:Y:S01]  /*253c0*/  FFMA R44, R43, R44, R43 ;  /* 0x0000002c2b2c7223 */ /* 0x000fe2000000002b */
[----:B------:R-:W-:-:S03]  /*253d0*/  MOV R43, RZ ;  /* 0x000000ff002b7202 */ /* 0x000fc60000000f00 */
[----:B------:R-:W-:-:S03]  /*253e0*/  FFMA R55, R44, 64, RZ ;  /* 0x428000002c377823 */ /* 0x000fc600000000ff */
[----:B------:R-:W-:Y:S01]  /*253f0*/  FCHK P4, R47, R64 ;  /* 0x000000402f007302 */ /* 0x000fe20000080000 */
[----:B------:R-:W-:-:S04]  /*25400*/  FFMA R46, -R64, R55, 64 ;  /* 0x42800000402e7423 */ /* 0x000fc80000000137 */
[----:B------:R-:W-:Y:S01]  /*25410*/  @!P0 FMUL R39, R39, 16777216 ;  /* 0x4b80000027278820 */ /* 0x000fe20000400000 */
[----:B------:R-:W-:-:S03]  /*25420*/  FFMA R55, R44, R46, R55 ;  /* 0x0000002e2c377223 */ /* 0x000fc60000000037 */
[----:B------:R0:W1:Y:S02]  /*25430*/  @P5 MUFU.RSQ R45, R39 ;  /* 0x00000027002d5308 */ /* 0x0000640000001400 */
[----:B0-----:R-:W-:Y:S02]  /*25440*/  HFMA2 R39, -RZ, RZ, 0, 0 ;  /* 0x00000000ff277431 */ /* 0x001fe400000001ff */
        /* <DEDUP_REMOVED lines=11> */
.L_x_195:
        /* <DEDUP_REMOVED lines=8> */
.L_x_197:
        /* <DEDUP_REMOVED lines=135> */
.L_x_196:
        /* <DEDUP_REMOVED lines=73> */
.L_x_198:
        /* <DEDUP_REMOVED lines=36> */
.L_x_194:
        /* <DEDUP_REMOVED lines=27> */
.L_x_200:
[----:B------:R-:W-:Y:S05]  /*26670*/  BSYNC.RECONVERGENT B1 ;  /* 0x0000000000017941 */ /* 0x000fea0003800200 */
.L_x_199:
[----:B------:R-:W-:Y:S01]  /*26680*/  UMOV UR33, 0x42800000 ;  /* 0x4280000000217882 */ /* 0x000fe20000000000 */
[----:B------:R-:W-:Y:S01]  /*26690*/  FFMA R44, R46, R45, R46 ;  /* 0x0000002d2e2c7223 */ /* 0x000fe2000000002e */
[----:B------:R-:W-:-:S03]  /*266a0*/  IMAD.U32 R60, RZ, RZ, UR33 ;  /* 0x00000021ff3c7e24 */ /* 0x000fc6000f8e00ff */
        /* <DEDUP_REMOVED lines=10> */
.L_x_201:
        /* <DEDUP_REMOVED lines=8> */
.L_x_203:
        /* <DEDUP_REMOVED lines=53> */
[----:B------:R-:W-:Y:S01]  /*26b20*/  FADD R71, R70, -R43 ;  /* 0x8000002b46477221 */ /* 0x000fe20000000000 */
[----:B------:R-:W-:-:S02]  /*26b30*/  FFMA R44, R59, R59, R44 ;  /* 0x0000003b3b2c7223 */ /* 0x000fc4000000002c */
[----:B------:R-:W-:Y:S02]  /*26b40*/  FFMA R72, R72, R63, R73 ;  /* 0x0000003f48487223 */ /* 0x000fe40000000049 */
[----:B------:R-:W-:Y:S02]  /*26b50*/  FFMA R61, R61, R61, R44 ;  /* 0x0000003d3d3d7223 */ /* 0x000fe4000000002c */
[----:B------:R-:W-:Y:S02]  /*26b60*/  FFMA R71, R71, R58, R72 ;  /* 0x0000003a47477223 */ /* 0x000fe40000000048 */
[----:B------:R-:W-:Y:S02]  /*26b70*/  FADD R60, R61, R60 ;  /* 0x0000003c3d3c7221 */ /* 0x000fe40000000000 */
        /* <DEDUP_REMOVED lines=28> */
.L_x_202:
        /* <DEDUP_REMOVED lines=45> */
.L_x_190:
        /* <DEDUP_REMOVED lines=10> */
[----:B------:R-:W-:Y:S01]  /*270b0*/  FMNMX R41, R38, 255, PT ;  /* 0x437f000026297809 */ /* 0x000fe20003800000 */
[----:B0-----:R-:W-:Y:S01]  /*270c0*/  @!P2 IMAD.U32 R37, RZ, RZ, UR33 ;  /* 0x00000021ff25ae24 */ /* 0x001fe2000f8e00ff */
[----:B------:R-:W-:Y:S06]  /*270d0*/  @P3 BRA `(.L_x_204) ;  /* 0x0000001000843947 */ /* 0x000fec0003800000 */
[----:B------:R-:W-:Y:S01]  /*270e0*/  FADD R42, R29, -R33 ;  /* 0x800000211d2a7221 */ /* 0x000fe20000000000 */
[----:B------:R-:W-:Y:S01]  /*270f0*/  FADD R45, R28, -R32 ;  /* 0x800000201c2d7221 */ /* 0x000fe20000000000 */
        /* <DEDUP_REMOVED lines=35> */
.L_x_205:
        /* <DEDUP_REMOVED lines=8> */
.L_x_208:
        /* <DEDUP_REMOVED lines=10> */
[----:B------:R-:W-:Y:S01]  /*27450*/  PRMT R67, R37, 0x7770, RZ ;  /* 0x0000777025437816 */ /* 0x000fe200000000ff */
[----:B------:R-:W-:Y:S01]  /*27460*/  FADD R46, -R32, R69 ;  /* 0x00000045202e7221 */ /* 0x000fe20000000100 */
[----:B------:R-:W-:Y:S01]  /*27470*/  I2FP.F32.U32 R60, R60 ;  /* 0x0000003c003c7245 */ /* 0x000fe20000201000 */
[-C--:B------:R-:W-:Y:S01]  /*27480*/  FMUL R47, R47, R58.reuse ;  /* 0x0000003a2f2f7220 */ /* 0x080fe20000400000 */
[----:B------:R-:W-:Y:S02]  /*27490*/  I2FP.F32.U32 R61, R61 ;  /* 0x0000003d003d7245 */ /* 0x000fe40000201000 */
[----:B------:R-:W-:Y:S01]  /*274a0*/  PRMT R37, R37, 0x7772, RZ ;  /* 0x0000777225257816 */ /* 0x000fe200000000ff */
[----:B------:R-:W-:Y:S01]  /*274b0*/  FADD R55, -R33, R60 ;  /* 0x0000003c21377221 */ /* 0x000fe20000000100 */
[----:B------:R-:W-:Y:S01]  /*274c0*/  I2FP.F32.U32 R67, R67 ;  /* 0x0000004300437245 */ /* 0x000fe20000201000 */
[----:B------:R-:W-:Y:S01]  /*274d0*/  FFMA R46, R46, R63, R47 ;  /* 0x0000003f2e2e7223 */ /* 0x000fe2000000002f */
[----:B------:R-:W-:Y:S01]  /*274e0*/  FADD R47, -R34, R61 ;  /* 0x0000003d222f7221 */ /* 0x000fe20000000100 */
[----:B------:R-:W-:Y:S01]  /*274f0*/  I2FP.F32.U32 R37, R37 ;  /* 0x0000002500257245 */ /* 0x000fe20000201000 */
[----:B------:R-:W-:Y:S01]  /*27500*/  FMUL R59, R55, R58 ;  /* 0x0000003a373b7220 */ /* 0x000fe20000400000 */
[----:B------:R-:W-:Y:S01]  /*27510*/  FADD R36, -R32, R67 ;  /* 0x0000004320247221 */ /* 0x000fe20000000100 */
[----:B------:R-:W-:-:S02]  /*27520*/  FFMA R47, R47, R54, R46 ;  /* 0x000000362f2f7223 */ /* 0x000fc4000000002e */
[----:B------:R-:W-:Y:S01]  /*27530*/  FADD R55, -R34, R37 ;  /* 0x0000002522377221 */ /* 0x000fe20000000100 */
        /* <DEDUP_REMOVED lines=15> */
[-C--:B------:R-:W-:Y:S01]  /*27630*/  FMUL R59, R32, R55.reuse ;  /* 0x00000037203b7220 */ /* 0x080fe20000400000 */
[-C--:B------:R-:W-:Y:S01]  /*27640*/  FMUL R46, R33, R55.reuse ;  /* 0x00000037212e7220 */ /* 0x080fe20000400000 */
[----:B------:R-:W-:Y:S02]  /*27650*/  FMUL R62, R34, R55 ;  /* 0x00000037223e7220 */ /* 0x000fe40000400000 */
[-C--:B------:R-:W-:Y:S01]  /*27660*/  FFMA R68, R28, R72.reuse, R59 ;  /* 0x000000481c447223 */ /* 0x080fe2000000003b */
[-C--:B------:R-:W-:Y:S01]  /*27670*/  FFMA R71, R29, R72.reuse, R46 ;  /* 0x000000481d477223 */ /* 0x080fe2000000002e */
[----:B-1----:R-:W-:Y:S01]  /*27680*/  FADD R55, -R36, 64 ;  /* 0x4280000024377421 */ /* 0x002fe20000000100 */
[----:B------:R-:W-:Y:S02]  /*27690*/  FFMA R72, R43, R72, R62 ;  /* 0x000000482b487223 */ /* 0x000fe4000000003e */
[----:B------:R-:W-:Y:S01]  /*276a0*/  FFMA R66, R71, -0.015625, R66 ;  /* 0xbc80000047427823 */ /* 0x000fe20000000042 */
[-C--:B------:R-:W-:Y:S01]  /*276b0*/  FMUL R46, R33, R55.reuse ;  /* 0x00000037212e7220 */ /* 0x080fe20000400000 */
[-C--:B------:R-:W-:Y:S01]  /*276c0*/  FMUL R47, R32, R55.reuse ;  /* 0x00000037202f7220 */ /* 0x080fe20000400000 */
[----:B------:R-:W-:Y:S01]  /*276d0*/  FMUL R70, R34, R55 ;  /* 0x0000003722467220 */ /* 0x000fe20000400000 */
[C---:B------:R-:W-:Y:S01]  /*276e0*/  PRMT R55, R38.reuse, 0x7772, RZ ;  /* 0x0000777226377816 */ /* 0x040fe200000000ff */
[-C--:B------:R-:W-:Y:S01]  /*276f0*/  FFMA R59, R29, R36.reuse, R46 ;  /* 0x000000241d3b7223 */ /* 0x080fe2000000002e */
[----:B------:R-:W-:Y:S01]  /*27700*/  PRMT R46, R38, 0x7771, RZ ;  /* 0x00007771262e7816 */ /* 0x000fe200000000ff */
[----:B------:R-:W-:Y:S01]  /*27710*/  FFMA R62, R28, R36, R47 ;  /* 0x000000241c3e7223 */ /* 0x000fe2000000002f */
[----:B------:R-:W-:Y:S01]  /*27720*/  PRMT R47, R38, 0x7770, RZ ;  /* 0x00007770262f7816 */ /* 0x000fe200000000ff */
[----:B------:R-:W-:Y:S01]  /*27730*/  FFMA R59, R59, -0.015625, R60 ;  /* 0xbc8000003b3b7823 */ /* 0x000fe2000000003c */
[----:B------:R-:W-:Y:S01]  /*27740*/  I2FP.F32.U32 R46, R46 ;  /* 0x0000002e002e7245 */ /* 0x000fe20000201000 */
[----:B------:R-:W-:Y:S01]  /*27750*/  FFMA R72, R72, -0.015625, R61 ;  /* 0xbc80000048487823 */ /* 0x000fe2000000003d */
[----:B------:R-:W-:Y:S01]  /*27760*/  I2FP.F32.U32 R47, R47 ;  /* 0x0000002f002f7245 */ /* 0x000fe20000201000 */
[----:B------:R-:W-:Y:S01]  /*27770*/  FFMA R62, R62, -0.015625, R67 ;  /* 0xbc8000003e3e7823 */ /* 0x000fe20000000043 */
[----:B------:R-:W-:Y:S01]  /*27780*/  I2FP.F32.U32 R55, R55 ;  /* 0x0000003700377245 */ /* 0x000fe20000201000 */
[----:B------:R-:W-:Y:S01]  /*27790*/  FADD R73, -R33, R46 ;  /* 0x0000002e21497221 */ /* 0x000fe20000000100 */
[C---:B------:R-:W-:Y:S01]  /*277a0*/  PRMT R60, R39.reuse, 0x7771, RZ ;  /* 0x00007771273c7816 */ /* 0x040fe200000000ff */
[----:B------:R-:W-:Y:S01]  /*277b0*/  FADD R38, -R32, R47 ;  /* 0x0000002f20267221 */ /* 0x000fe20000000100 */
[----:B------:R-:W-:Y:S01]  /*277c0*/  PRMT R61, R39, 0x7770, RZ ;  /* 0x00007770273d7816 */ /* 0x000fe200000000ff */
[----:B------:R-:W-:Y:S01]  /*277d0*/  FMUL R73, R73, R58 ;  /* 0x0000003a49497220 */ /* 0x000fe20000400000 */
[----:B------:R-:W-:Y:S01]  /*277e0*/  I2FP.F32.U32 R60, R60 ;  /* 0x0000003c003c7245 */ /* 0x000fe20000201000 */
[----:B------:R-:W-:Y:S01]  /*277f0*/  FFMA R36, R43, R36, R70 ;  /* 0x000000242b247223 */ /* 0x000fe20000000046 */
[----:B------:R-:W-:Y:S01]  /*27800*/  I2FP.F32.U32 R61, R61 ;  /* 0x0000003d003d7245 */ /* 0x000fe20000201000 */
[----:B------:R-:W-:Y:S01]  /*27810*/  FFMA R38, R38, R63, R73 ;  /* 0x0000003f26267223 */ /* 0x000fe20000000049 */
[----:B------:R-:W-:Y:S01]  /*27820*/  FADD R73, -R34, R55 ;  /* 0x0000003722497221 */ /* 0x000fe20000000100 */
[----:B------:R-:W-:Y:S01]  /*27830*/  PRMT R39, R39, 0x7772, RZ ;  /* 0x0000777227277816 */ /* 0x000fe200000000ff */
[----:B------:R-:W-:Y:S01]  /*27840*/  FADD R67, -R33, R60 ;  /* 0x0000003c21437221 */ /* 0x000fe20000000100 */
[----:B------:R-:W-:Y:S01]  /*27850*/  FFMA R36, R36, -0.015625, R37 ;  /* 0xbc80000024247823 */ /* 0x000fe20000000025 */
[----:B------:R-:W-:Y:S01]  /*27860*/  FFMA R73, R73, R54, R38 ;  /* 0x0000003649497223 */ /* 0x000fe20000000026 */
[----:B------:R-:W-:Y:S01]  /*27870*/  I2FP.F32.U32 R39, R39 ;  /* 0x0000002700277245 */ /* 0x000fe20000201000 */
[----:B------:R-:W-:Y:S01]  /*27880*/  FMUL R67, R67, R58 ;  /* 0x0000003a43437220 */ /* 0x000fe20000400000 */
[----:B------:R-:W-:Y:S01]  /*27890*/  FMUL R59, R59, R59 ;  /* 0x0000003b3b3b7220 */ /* 0x000fe20000400000 */
[----:B------:R-:W-:-:S03]  /*278a0*/  FMUL.SAT R38, R73, R64 ;  /* 0x0000004049267220 */ /* 0x000fc60000402000 */
[----:B------:R-:W-:Y:S01]  /*278b0*/  FFMA R59, R62, R62, R59 ;  /* 0x0000003e3e3b7223 */ /* 0x000fe2000000003b */
[----:B------:R-:W-:Y:S01]  /*278c0*/  FMUL R73, R65, R38 ;  /* 0x0000002641497220 */ /* 0x000fe20000400000 */
[----:B------:R-:W-:Y:S02]  /*278d0*/  FFMA R38, R68, -0.015625, R69 ;  /* 0xbc80000044267823 */ /* 0x000fe40000000045 */
[----:B------:R-:W-:-:S03]  /*278e0*/  FFMA R36, R36, R36, R59 ;  /* 0x0000002424247223 */ /* 0x000fc6000000003b */
[----:B------:R-:W0:Y:S02]  /*278f0*/  F2I.U32.NTZ R73, R73 ;  /* 0x0000004900497305 */ /* 0x000e240000203000 */
[----:B0-----:R-:W-:-:S05]  /*27900*/  I2FP.F32.U32 R75, R73 ;  /* 0x00000049004b7245 */ /* 0x001fca0000201000 */
[----:B------:R-:W-:-:S06]  /*27910*/  FMUL R74, R75, R44 ;  /* 0x0000002c4b4a7220 */ /* 0x000fcc0000400000 */
[----:B------:R-:W0:Y:S02]  /*27920*/  FRND R74, R74 ;  /* 0x0000004a004a7307 */ /* 0x000e240000201000 */
[----:B0-----:R-:W-:-:S04]  /*27930*/  FADD R69, -R74, 64 ;  /* 0x428000004a457421 */ /* 0x001fc80000000100 */
[-C--:B------:R-:W-:Y:S01]  /*27940*/  FMUL R68, R33, R69.reuse ;  /* 0x0000004521447220 */ /* 0x080fe20000400000 */
[-C--:B------:R-:W-:Y:S01]  /*27950*/  FMUL R71, R32, R69.reuse ;  /* 0x0000004520477220 */ /* 0x080fe20000400000 */
[----:B------:R-:W-:Y:S02]  /*27960*/  FMUL R76, R34, R69 ;  /* 0x00000045224c7220 */ /* 0x000fe40000400000 */
[-C--:B------:R-:W-:Y:S01]  /*27970*/  FFMA R69, R29, R74.reuse, R68 ;  /* 0x0000004a1d457223 */ /* 0x080fe20000000044 */
[-C--:B------:R-:W-:Y:S01]  /*27980*/  FFMA R70, R28, R74.reuse, R71 ;  /* 0x0000004a1c467223 */ /* 0x080fe20000000047 */
[----:B------:R-:W-:Y:S01]  /*27990*/  FFMA R68, R43, R74, R76 ;  /* 0x0000004a2b447223 */ /* 0x000fe2000000004c */
[----:B------:R-:W-:Y:S01]  /*279a0*/  FADD R74, -R32, R61 ;  /* 0x0000003d204a7221 */ /* 0x000fe20000000100 */
[----:B------:R-:W-:Y:S01]  /*279b0*/  FFMA R69, R69, -0.015625, R46 ;  /* 0xbc80000045457823 */ /* 0x000fe2000000002e */
[----:B------:R-:W-:Y:S01]  /*279c0*/  FFMA R70, R70, -0.015625, R47 ;  /* 0xbc80000046467823 */ /* 0x000fe2000000002f */
[----:B------:R-:W-:Y:S01]  /*279d0*/  LOP3.LUT R46, R3, 0xfffc, RZ, 0xc0, !PT ;  /* 0x0000fffc032e7812 */ /* 0x000fe200078ec0ff */
[----:B------:R-:W-:Y:S01]  /*279e0*/  FFMA R74, R74, R63, R67 ;  /* 0x0000003f4a4a7223 */ /* 0x000fe20000000043 */
[----:B------:R-:W-:Y:S01]  /*279f0*/  FADD R67, -R34, R39 ;  /* 0x0000002722437221 */ /* 0x000fe20000000100 */
[----:B------:R-:W-:Y:S01]  /*27a00*/  FMUL R69, R69, R69 ;  /* 0x0000004545457220 */ /* 0x000fe20000400000 */
[----:B------:R-:W-:Y:S01]  /*27a10*/  ISETP.NE.AND P0, PT, R45, R46, PT ;  /* 0x0000002e2d00720c */ /* 0x000fe20003f05270 */
[----:B------:R-:W-:Y:S01]  /*27a20*/  FFMA R68, R68, -0.015625, R55 ;  /* 0xbc80000044447823 */ /* 0x000fe20000000037 */
[----:B------:R-:W-:Y:S01]  /*27a30*/  FFMA R67, R67, R54, R74 ;  /* 0x0000003643437223 */ /* 0x000fe2000000004a */
[----:B------:R-:W-:-:S03]  /*27a40*/  FFMA R69, R70, R70, R69 ;  /* 0x0000004646457223 */ /* 0x000fc60000000045 */
[----:B------:R-:W-:Y:S01]  /*27a50*/  FMUL.SAT R74, R67, R64 ;  /* 0x00000040434a7220 */ /* 0x000fe20000402000 */
[----:B------:R-:W-:-:S03]  /*27a60*/  FFMA R69, R68, R68, R69 ;  /* 0x0000004444457223 */ /* 0x000fc60000000045 */
[----:B------:R-:W-:-:S06]  /*27a70*/  FMUL R67, R65, R74 ;  /* 0x0000004a41437220 */ /* 0x000fcc0000400000 */
[----:B------:R-:W0:Y:S02]  /*27a80*/  F2I.U32.NTZ R67, R67 ;  /* 0x0000004300437305 */ /* 0x000e240000203000 */
[----:B0-----:R-:W-:-:S05]  /*27a90*/  I2FP.F32.U32 R71, R67 ;  /* 0x0000004300477245 */ /* 0x001fca0000201000 */
[----:B------:R-:W-:-:S04]  /*27aa0*/  FMUL R71, R71, R44 ;  /* 0x0000002c47477220 */ /* 0x000fc80000400000 */
        /* <DEDUP_REMOVED lines=8> */
[----:B------:R-:W-:Y:S01]  /*27b30*/  FMUL R37, R66, R66 ;  /* 0x0000004242257220 */ /* 0x000fe20000400000 */
[----:B------:R-:W-:Y:S01]  /*27b40*/  FFMA R61, R76, -0.015625, R61 ;  /* 0xbc8000004c3d7823 */ /* 0x000fe2000000003d */
[----:B------:R-:W-:Y:S01]  /*27b50*/  FFMA R73, R73, -0.015625, R60 ;  /* 0xbc80000049497823 */ /* 0x000fe2000000003c */
[----:B------:R-:W-:Y:S01]  /*27b60*/  FFMA R39, R74, -0.015625, R39 ;  /* 0xbc8000004a277823 */ /* 0x000fe20000000027 */
[----:B------:R-:W-:-:S02]  /*27b70*/  FFMA R37, R38, R38, R37 ;  /* 0x0000002626257223 */ /* 0x000fc40000000025 */
[----:B------:R-:W-:Y:S02]  /*27b80*/  FMUL R38, R73, R73 ;  /* 0x0000004949267220 */ /* 0x000fe40000400000 */
[----:B------:R-:W-:Y:S02]  /*27b90*/  FFMA R37, R72, R72, R37 ;  /* 0x0000004848257223 */ /* 0x000fe40000000025 */
[----:B------:R-:W-:Y:S02]  /*27ba0*/  FFMA R38, R61, R61, R38 ;  /* 0x0000003d3d267223 */ /* 0x000fe40000000026 */
[----:B------:R-:W-:Y:S02]  /*27bb0*/  FADD R37, R37, R42 ;  /* 0x0000002a25257221 */ /* 0x000fe40000000000 */
[----:B------:R-:W-:Y:S02]  /*27bc0*/  FFMA R39, R39, R39, R38 ;  /* 0x0000002727277223 */ /* 0x000fe40000000026 */
[----:B------:R-:W-:-:S04]  /*27bd0*/  FADD R36, R37, R36 ;  /* 0x0000002425247221 */ /* 0x000fc80000000000 */
[----:B------:R-:W-:-:S04]  /*27be0*/  FADD R36, R36, R69 ;  /* 0x0000004524247221 */ /* 0x000fc80000000000 */
[----:B------:R-:W-:Y:S01]  /*27bf0*/  FADD R42, R36, R39 ;  /* 0x00000027242a7221 */ /* 0x000fe20000000000 */
[----:B------:R-:W-:Y:S06]  /*27c00*/  @P0 BRA `(.L_x_208) ;  /* 0xfffffff400e80947 */ /* 0x000fec000383ffff */
[----:B------:R-:W-:-:S07]  /*27c10*/  MOV R39, R46 ;  /* 0x0000002e00277202 */ /* 0x000fce0000000f00 */
.L_x_207:
        /* <DEDUP_REMOVED lines=17> */
[----:B------:R-:W-:Y:S01]  /*27d30*/  FMUL R55, R55, R58 ;  /* 0x0000003a37377220 */ /* 0x000fe20000400000 */
[----:B------:R-:W-:Y:S01]  /*27d40*/  I2FP.F32.U32 R36, R46 ;  /* 0x0000002e00247245 */ /* 0x000fe20000201000 */
[----:B------:R-:W-:Y:S01]  /*27d50*/  FADD R46, -R32, R45 ;  /* 0x0000002d202e7221 */ /* 0x000fe20000000100 */
        /* <DEDUP_REMOVED lines=28> */
[----:B------:R-:W-:Y:S01]  /*27f20*/  FMUL R66, R34, R61 ;  /* 0x0000003d22427220 */ /* 0x000fe20000400000 */
[----:B-1----:R-:W-:Y:S01]  /*27f30*/  FADD R71, -R70, 64 ;  /* 0x4280000046477421 */ /* 0x002fe20000000100 */
[-C--:B------:R-:W-:Y:S01]  /*27f40*/  FFMA R46, R28, R60.reuse, R67 ;  /* 0x0000003c1c2e7223 */ /* 0x080fe20000000043 */
[-C--:B------:R-:W-:Y:S01]  /*27f50*/  FFMA R61, R29, R60.reuse, R62 ;  /* 0x0000003c1d3d7223 */ /* 0x080fe2000000003e */
[----:B------:R-:W-:Y:S01]  /*27f60*/  FFMA R66, R43, R60, R66 ;  /* 0x0000003c2b427223 */ /* 0x000fe20000000042 */
[-C--:B------:R-:W-:Y:S01]  /*27f70*/  FMUL R60, R33, R71.reuse ;  /* 0x00000047213c7220 */ /* 0x080fe20000400000 */
[-C--:B------:R-:W-:Y:S01]  /*27f80*/  FMUL R59, R32, R71.reuse ;  /* 0x00000047203b7220 */ /* 0x080fe20000400000 */
[----:B------:R-:W-:Y:S01]  /*27f90*/  FFMA R61, R61, -0.015625, R38 ;  /* 0xbc8000003d3d7823 */ /* 0x000fe20000000026 */
[----:B------:R-:W-:Y:S01]  /*27fa0*/  FMUL R62, R34, R71 ;  /* 0x00000047223e7220 */ /* 0x000fe20000400000 */
[-C--:B------:R-:W-:Y:S01]  /*27fb0*/  FFMA R67, R29, R70.reuse, R60 ;  /* 0x000000461d437223 */ /* 0x080fe2000000003c */
[-C--:B------:R-:W-:Y:S01]  /*27fc0*/  FFMA R38, R28, R70.reuse, R59 ;  /* 0x000000461c267223 */ /* 0x080fe2000000003b */
[----:B------:R-:W-:Y:S01]  /*27fd0*/  FFMA R46, R46, -0.015625, R45 ;  /* 0xbc8000002e2e7823 */ /* 0x000fe2000000002d */
[----:B------:R-:W-:Y:S01]  /*27fe0*/  FMUL R61, R61, R61 ;  /* 0x0000003d3d3d7220 */ /* 0x000fe20000400000 */
[----:B------:R-:W-:Y:S01]  /*27ff0*/  FFMA R67, R67, -0.015625, R36 ;  /* 0xbc80000043437823 */ /* 0x000fe20000000024 */
[----:B------:R-:W-:Y:S01]  /*28000*/  FFMA R62, R43, R70, R62 ;  /* 0x000000462b3e7223 */ /* 0x000fe2000000003e */
        /* <DEDUP_REMOVED lines=8> */
[----:B------:R-:W-:-:S04]  /*28090*/  FADD R42, R42, R61 ;  /* 0x0000003d2a2a7221 */ /* 0x000fc80000000000 */
[----:B------:R-:W-:-:S07]  /*280a0*/  FADD R42, R42, R67 ;  /* 0x000000432a2a7221 */ /* 0x000fce0000000000 */
.L_x_209:
        /* <DEDUP_REMOVED lines=10> */
[----:B------:R-:W-:Y:S01]  /*28150*/  FADD R46, -R32, R39 ;  /* 0x00000027202e7221 */ /* 0x000fe20000000100 */
        /* <DEDUP_REMOVED lines=25> */
.L_x_204:
[----:B------:R-:W0:Y:S02]  /*282f0*/  LDCU UR33, c[0x3][UR11] ;  /* 0x00c000000b2177ac */ /* 0x000e240008000800 */
[----:B0-----:R-:W-:-:S09]  /*28300*/  UISETP.GT.U32.AND UP0, UPT, UR33, 0x5, UPT ;  /* 0x000000052100788c */ /* 0x001fd2000bf04070 */
[----:B------:R-:W-:Y:S05]  /*28310*/  BRA.U UP0, `(.L_x_210) ;  /* 0x0000001100847547 */ /* 0x000fea000b800000 */
        /* <DEDUP_REMOVED lines=37> */
.L_x_211:
        /* <DEDUP_REMOVED lines=8> */
.L_x_213:
        /* <DEDUP_REMOVED lines=135> */
.L_x_212:
        /* <DEDUP_REMOVED lines=73> */
.L_x_214:
        /* <DEDUP_REMOVED lines=36> */
.L_x_210:
[----:B------:R-:W-:Y:S01]  /*29530*/  FADD R44, R29, -R33 ;  /* 0x800000211d2c7221 */ /* 0x000fe20000000000 */
[----:B------:R-:W-:Y:S01]  /*29540*/  FADD R47, R28, -R32 ;  /* 0x800000201c2f7221 */ /* 0x000fe20000000000 */
        /* <DEDUP_REMOVED lines=11> */
[----:B------:R-:W0:Y:S03]  /*29600*/  MUFU.RCP R39, R64 ;  /* 0x0000004000277308 */ /* 0x000e260000001000 */
[----:B------:R-:W-:Y:S01]  /*29610*/  FFMA R38, R45, R45, R36 ;  /* 0x0000002d2d267223 */ /* 0x000fe20000000024 */
[----:B------:R-:W-:-:S04]  /*29620*/  CS2R R36, SRZ ;  /* 0x0000000000247805 */ /* 0x000fc8000001ff00 */
        /* <DEDUP_REMOVED lines=11> */
.L_x_216:
[----:B------:R-:W-:Y:S05]  /*296e0*/  BSYNC.RECONVERGENT B1 ;  /* 0x0000000000017941 */ /* 0x000fea0003800200 */
.L_x_215:
        /* <DEDUP_REMOVED lines=12> */
.L_x_217:
        /* <DEDUP_REMOVED lines=8> */
.L_x_219:
        /* <DEDUP_REMOVED lines=13> */
[----:B------:R-:W-:Y:S01]  /*29900*/  FFMA R61, R59, R58, R60 ;  /* 0x0000003a3b3d7223 */ /* 0x000fe2000000003c */
[C---:B------:R-:W-:Y:S02]  /*29910*/  PRMT R59, R39.reuse, 0x7771, RZ ;  /* 0x00007771273b7816 */ /* 0x040fe400000000ff */
[----:B------:R-:W-:Y:S01]  /*29920*/  PRMT R60, R38, 0x7773, RZ ;  /* 0x00007773263c7816 */ /* 0x000fe200000000ff */
[----:B------:R-:W-:Y:S01]  /*29930*/  FFMA R66, R62, R37, R61 ;  /* 0x000000253e427223 */ /* 0x000fe2000000003d */
[C---:B------:R-:W-:Y:S02]  /*29940*/  PRMT R62, R39.reuse, 0x7770, RZ ;  /* 0x00007770273e7816 */ /* 0x040fe400000000ff */
[----:B------:R-:W-:Y:S02]  /*29950*/  I2FP.F32.U32 R38, R59 ;  /* 0x0000003b00267245 */ /* 0x000fe40000201000 */
[----:B------:R-:W-:Y:S02]  /*29960*/  I2FP.F32.U32 R59, R62 ;  /* 0x0000003e003b7245 */ /* 0x000fe40000201000 */
[----:B------:R-:W-:Y:S01]  /*29970*/  PRMT R61, R39, 0x7772, RZ ;  /* 0x00007772273d7816 */ /* 0x000fe200000000ff */
[----:B------:R-:W-:Y:S01]  /*29980*/  FADD R67, -R33, R38 ;  /* 0x0000002621437221 */ /* 0x000fe20000000100 */
[----:B------:R-:W-:Y:S01]  /*29990*/  I2FP.F32.U32 R60, R60 ;  /* 0x0000003c003c7245 */ /* 0x000fe20000201000 */
[----:B------:R-:W-:Y:S01]  /*299a0*/  FADD R65, -R32, R59 ;  /* 0x0000003b20417221 */ /* 0x000fe20000000100 */
[----:B------:R-:W-:Y:S01]  /*299b0*/  PRMT R62, R39, 0x7773, RZ ;  /* 0x00007773273e7816 */ /* 0x000fe200000000ff */
[----:B------:R-:W-:Y:S01]  /*299c0*/  FMUL R68, R67, R54 ;  /* 0x0000003643447220 */ /* 0x000fe20000400000 */
[----:B------:R-:W-:Y:S01]  /*299d0*/  I2FP.F32.U32 R39, R61 ;  /* 0x0000003d00277245 */ /* 0x000fe20000201000 */
[----:B------:R-:W-:Y:S01]  /*299e0*/  FADD R61, -R35, R60 ;  /* 0x0000003c233d7221 */ /* 0x000fe20000000100 */
[----:B------:R-:W-:Y:S01]  /*299f0*/  I2FP.F32.U32 R62, R62 ;  /* 0x0000003e003e7245 */ /* 0x000fe20000201000 */
[----:B------:R-:W-:-:S02]  /*29a00*/  FFMA R67, R65, R58, R68 ;  /* 0x0000003a41437223 */ /* 0x000fc40000000044 */
[----:B------:R-:W-:Y:S01]  /*29a10*/  FADD R68, -R34, R39 ;  /* 0x0000002722447221 */ /* 0x000fe20000000100 */
[----:B------:R-:W-:Y:S01]  /*29a20*/  FFMA R66, R61, R36, R66 ;  /* 0x000000243d427223 */ /* 0x000fe20000000042 */
[----:B------:R-:W-:Y:S02]  /*29a30*/  FADD R65, -R35, R62 ;  /* 0x0000003e23417221 */ /* 0x000fe40000000100 */
        /* <DEDUP_REMOVED lines=17> */
[-C--:B------:R-:W-:Y:S01]  /*29b50*/  FMUL R74, R34, R67.reuse ;  /* 0x00000043224a7220 */ /* 0x080fe20000400000 */
[----:B------:R-:W-:Y:S01]  /*29b60*/  FMUL R76, R35, R67 ;  /* 0x00000043234c7220 */ /* 0x000fe20000400000 */
[-C--:B------:R-:W-:Y:S01]  /*29b70*/  FFMA R68, R28, R70.reuse, R61 ;  /* 0x000000461c447223 */ /* 0x080fe2000000003d */
[-C--:B------:R-:W-:Y:S01]  /*29b80*/  FFMA R67, R29, R70.reuse, R72 ;  /* 0x000000461d437223 */ /* 0x080fe20000000048 */
[----:B-1----:R-:W-:Y:S01]  /*29b90*/  FADD R61, -R66, 64 ;  /* 0x42800000423d7421 */ /* 0x002fe20000000100 */
[-C--:B------:R-:W-:Y:S01]  /*29ba0*/  FFMA R74, R43, R70.reuse, R74 ;  /* 0x000000462b4a7223 */ /* 0x080fe2000000004a */
[----:B------:R-:W-:Y:S01]  /*29bb0*/  FFMA R65, R31, R70, R76 ;  /* 0x000000461f417223 */ /* 0x000fe2000000004c */
[----:B------:R-:W-:Y:S01]  /*29bc0*/  FFMA R67, R67, -0.015625, R46 ;  /* 0xbc80000043437823 */ /* 0x000fe2000000002e */
[-C--:B------:R-:W-:Y:S01]  /*29bd0*/  FMUL R69, R32, R61.reuse ;  /* 0x0000003d20457220 */ /* 0x080fe20000400000 */
[-C--:B------:R-:W-:Y:S01]  /*29be0*/  FMUL R70, R33, R61.reuse ;  /* 0x0000003d21467220 */ /* 0x080fe20000400000 */
[----:B------:R-:W-:Y:S01]  /*29bf0*/  FMUL R76, R34, R61 ;  /* 0x0000003d224c7220 */ /* 0x000fe20000400000 */
[----:B------:R-:W-:Y:S01]  /*29c00*/  FFMA R68, R68, -0.015625, R55 ;  /* 0xbc80000044447823 */ /* 0x000fe20000000037 */
[-C--:B------:R-:W-:Y:S01]  /*29c10*/  FFMA R72, R28, R66.reuse, R69 ;  /* 0x000000421c487223 */ /* 0x080fe20000000045 */
[-C--:B------:R-:W-:Y:S01]  /*29c20*/  FFMA R69, R29, R66.reuse, R70 ;  /* 0x000000421d457223 */ /* 0x080fe20000000046 */
[----:B------:R-:W-:Y:S01]  /*29c30*/  FMUL R67, R67, R67 ;  /* 0x0000004343437220 */ /* 0x000fe20000400000 */
[----:B------:R-:W-:Y:S01]  /*29c40*/  FMUL R61, R35, R61 ;  /* 0x0000003d233d7220 */ /* 0x000fe20000400000 */
[----:B------:R-:W-:Y:S01]  /*29c50*/  FFMA R70, R43, R66, R76 ;  /* 0x000000422b467223 */ /* 0x000fe2000000004c */
[----:B------:R-:W-:Y:S01]  /*29c60*/  FFMA R69, R69, -0.015625, R38 ;  /* 0xbc80000045457823 */ /* 0x000fe20000000026 */
[----:B------:R-:W-:Y:S01]  /*29c70*/  LOP3.LUT R38, R3, 0xfffe, RZ, 0xc0, !PT ;  /* 0x0000fffe03267812 */ /* 0x000fe200078ec0ff */
[----:B------:R-:W-:Y:S01]  /*29c80*/  FFMA R74, R74, -0.015625, R47 ;  /* 0xbc8000004a4a7823 */ /* 0x000fe2000000002f */
[----:B------:R-:W-:Y:S01]  /*29c90*/  FFMA R72, R72, -0.015625, R59 ;  /* 0xbc80000048487823 */ /* 0x000fe2000000003b */
[----:B------:R-:W-:Y:S01]  /*29ca0*/  FMUL R69, R69, R69 ;  /* 0x0000004545457220 */ /* 0x000fe20000400000 */
[----:B------:R-:W-:Y:S01]  /*29cb0*/  FFMA R67, R68, R68, R67 ;  /* 0x0000004444437223 */ /* 0x000fe20000000043 */
[----:B------:R-:W-:Y:S01]  /*29cc0*/  ISETP.NE.AND P0, PT, R45, R38, PT ;  /* 0x000000262d00720c */ /* 0x000fe20003f05270 */
[----:B------:R-:W-:Y:S01]  /*29cd0*/  FFMA R61, R31, R66, R61 ;  /* 0x000000421f3d7223 */ /* 0x000fe2000000003d */
[----:B------:R-:W-:Y:S01]  /*29ce0*/  FFMA R65, R65, -0.015625, R60 ;  /* 0xbc80000041417823 */ /* 0x000fe2000000003c */
[----:B------:R-:W-:Y:S01]  /*29cf0*/  FFMA R70, R70, -0.015625, R39 ;  /* 0xbc80000046467823 */ /* 0x000fe20000000027 */
[----:B------:R-:W-:Y:S01]  /*29d00*/  FFMA R69, R72, R72, R69 ;  /* 0x0000004848457223 */ /* 0x000fe20000000045 */
[----:B------:R-:W-:Y:S01]  /*29d10*/  FFMA R74, R74, R74, R67 ;  /* 0x0000004a4a4a7223 */ /* 0x000fe20000000043 */
[----:B------:R-:W-:-:S02]  /*29d20*/  FFMA R61, R61, -0.015625, R62 ;  /* 0xbc8000003d3d7823 */ /* 0x000fc4000000003e */
[----:B------:R-:W-:Y:S01]  /*29d30*/  FFMA R70, R70, R70, R69 ;  /* 0x0000004646467223 */ /* 0x000fe20000000045 */
[----:B------:R-:W-:-:S03]  /*29d40*/  FFMA R65, R65, R65, R74 ;  /* 0x0000004141417223 */ /* 0x000fc6000000004a */
[----:B------:R-:W-:Y:S01]  /*29d50*/  FFMA R61, R61, R61, R70 ;  /* 0x0000003d3d3d7223 */ /* 0x000fe20000000046 */
[----:B------:R-:W-:-:S04]  /*29d60*/  FADD R42, R65, R42 ;  /* 0x0000002a412a7221 */ /* 0x000fc80000000000 */
[----:B------:R-:W-:Y:S01]  /*29d70*/  FADD R42, R42, R61 ;  /* 0x0000003d2a2a7221 */ /* 0x000fe20000000000 */
[----:B------:R-:W-:Y:S06]  /*29d80*/  @P0 BRA `(.L_x_219) ;  /* 0xfffffff800a80947 */ /* 0x000fec000383ffff */
.L_x_218:
        /* <DEDUP_REMOVED lines=14> */
[----:B------:R-:W-:Y:S01]  /*29e70*/  FADD R55, -R32, R39 ;  /* 0x0000002720377221 */ /* 0x000fe20000000100 */
[----:B------:R-:W-:Y:S02]  /*29e80*/  I2FP.F32.U32 R46, R47 ;  /* 0x0000002f002e7245 */ /* 0x000fe40000201000 */
[----:B------:R-:W-:Y:S01]  /*29e90*/  FADD R54, -R34, R45 ;  /* 0x0000002d22367221 */ /* 0x000fe20000000100 */
        /* <DEDUP_REMOVED lines=13> */
[-C--:B------:R-:W-:Y:S01]  /*29f70*/  FMUL R58, R34, R44.reuse ;  /* 0x0000002c223a7220 */ /* 0x080fe20000400000 */
[----:B------:R-:W-:Y:S01]  /*29f80*/  FMUL R44, R35, R44 ;  /* 0x0000002c232c7220 */ /* 0x000fe20000400000 */
[-C--:B------:R-:W-:Y:S01]  /*29f90*/  FFMA R55, R29, R36.reuse, R54 ;  /* 0x000000241d377223 */ /* 0x080fe20000000036 */
[-C--:B------:R-:W-:Y:S01]  /*29fa0*/  FFMA R54, R28, R36.reuse, R47 ;  /* 0x000000241c367223 */ /* 0x080fe2000000002f */
[-C--:B------:R-:W-:Y:S01]  /*29fb0*/  FFMA R58, R43, R36.reuse, R58 ;  /* 0x000000242b3a7223 */ /* 0x080fe2000000003a */
        /* <DEDUP_REMOVED lines=10> */
.L_x_206:
[----:B------:R-:W-:Y:S01]  /*2a060*/  VOTEU.ALL UP0, P2 ;  /* 0x0000000000ff7886 */ /* 0x000fe20001000000 */
[----:B------:R-:W-:-:S04]  /*2a070*/  MOV R36, UR9 ;  /* 0x0000000900247c02 */ /* 0x000fc80008000f00 */
[----:B------:R-:W0:Y:S02]  /*2a080*/  @!UP0 LDCU UR33, c[0x3][UR11+0x38] ;  /* 0x00c007000b2187ac */ /* 0x000e240008000800 */
[----:B0-----:R-:W-:Y:S01]  /*2a090*/  @!P2 MOV R36, UR33 ;  /* 0x000000210024ac02 */ /* 0x001fe20008000f00 */
        /* <DEDUP_REMOVED lines=15> */
[----:B------:R-:W-:Y:S01]  /*2a190*/  IMAD.MOV.U32 R58, RZ, RZ, RZ ;  /* 0x000000ffff3a7224 */ /* 0x000fe200078e00ff */
        /* <DEDUP_REMOVED lines=22> */
.L_x_221:
        /* <DEDUP_REMOVED lines=8> */
.L_x_224:
        /* <DEDUP_REMOVED lines=13> */
[----:B------:R-:W-:Y:S01]  /*2a450*/  FMUL R36, R59, R54 ;  /* 0x000000363b247220 */ /* 0x000fe20000400000 */
[----:B------:R-:W-:Y:S02]  /*2a460*/  I2FP.F32.U32 R65, R65 ;  /* 0x0000004100417245 */ /* 0x000fe40000201000 */
[----:B------:R-:W-:Y:S01]  /*2a470*/  PRMT R37, R37, 0x7772, RZ ;  /* 0x0000777225257816 */ /* 0x000fe200000000ff */
[----:B------:R-:W-:Y:S01]  /*2a480*/  FADD R61, -R33, R60 ;  /* 0x0000003c213d7221 */ /* 0x000fe20000000100 */
[----:B------:R-:W-:Y:S01]  /*2a490*/  I2FP.F32.U32 R67, R67 ;  /* 0x0000004300437245 */ /* 0x000fe20000201000 */
[----:B------:R-:W-:Y:S01]  /*2a4a0*/  FFMA R55, R55, R58, R36 ;  /* 0x0000003a37377223 */ /* 0x000fe20000000024 */
[----:B------:R-:W-:Y:S01]  /*2a4b0*/  I2FP.F32.U32 R37, R37 ;  /* 0x0000002500257245 */ /* 0x000fe20000201000 */
[----:B------:R-:W-:Y:S01]  /*2a4c0*/  FADD R36, -R34, R65 ;  /* 0x0000004122247221 */ /* 0x000fe20000000100 */
[----:B------:R-:W-:Y:S01]  /*2a4d0*/  FMUL R62, R61, R54 ;  /* 0x000000363d3e7220 */ /* 0x000fe20000400000 */
[----:B------:R-:W-:-:S02]  /*2a4e0*/  FADD R59, -R32, R67 ;  /* 0x00000043203b7221 */ /* 0x000fc40000000100 */
[----:B------:R-:W-:Y:S01]  /*2a4f0*/  FFMA R36, R36, R43, R55 ;  /* 0x0000002b24247223 */ /* 0x000fe20000000037 */
[----:B------:R-:W-:Y:S01]  /*2a500*/  FADD R46, -R34, R37 ;  /* 0x00000025222e7221 */ /* 0x000fe20000000100 */
[----:B------:R-:W-:Y:S02]  /*2a510*/  FFMA R59, R59, R58, R62 ;  /* 0x0000003a3b3b7223 */ /* 0x000fe4000000003e */
[----:B------:R-:W-:Y:S02]  /*2a520*/  FMUL.SAT R55, R36, R63 ;  /* 0x0000003f24377220 */ /* 0x000fe40000402000 */
[----:B------:R-:W-:Y:S02]  /*2a530*/  FFMA R46, R46, R43, R59 ;  /* 0x0000002b2e2e7223 */ /* 0x000fe4000000003b */
[----:B------:R-:W-:Y:S02]  /*2a540*/  FMUL R55, R64, R55 ;  /* 0x0000003740377220 */ /* 0x000fe40000400000 */
[----:B------:R-:W-:-:S04]  /*2a550*/  FMUL.SAT R59, R46, R63 ;  /* 0x0000003f2e3b7220 */ /* 0x000fc80000402000 */
[----:B------:R-:W-:Y:S01]  /*2a560*/  FMUL R68, R64, R59 ;  /* 0x0000003b40447220 */ /* 0x000fe20000400000 */
[----:B------:R-:W0:Y:S08]  /*2a570*/  F2I.U32.NTZ R55, R55 ;  /* 0x0000003700377305 */ /* 0x000e300000203000 */
        /* <DEDUP_REMOVED lines=23> */
[----:B------:R-:W-:Y:S01]  /*2a6f0*/  I2FP.F32.U32 R55, R55 ;  /* 0x0000003700377245 */ /* 0x000fe20000201000 */
[----:B------:R-:W-:Y:S01]  /*2a700*/  FFMA R61, R61, -0.015625, R60 ;  /* 0xbc8000003d3d7823 */ /* 0x000fe2000000003c */
[----:B------:R-:W-:Y:S01]  /*2a710*/  I2FP.F32.U32 R46, R46 ;  /* 0x0000002e002e7245 */ /* 0x000fe20000201000 */
[----:B------:R-:W-:Y:S01]  /*2a720*/  FFMA R72, R72, -0.015625, R65 ;  /* 0xbc80000048487823 */ /* 0x000fe20000000041 */
[----:B------:R-:W-:Y:S01]  /*2a730*/  PRMT R59, R38, 0x7772, RZ ;  /* 0x00007772263b7816 */ /* 0x000fe200000000ff */
[----:B------:R-:W-:Y:S01]  /*2a740*/  FFMA R62, R62, -0.015625, R67 ;  /* 0xbc8000003e3e7823 */ /* 0x000fe20000000043 */
[----:B------:R-:W-:Y:S01]  /*2a750*/  PRMT R60, R39, 0x7771, RZ ;  /* 0x00007771273c7816 */ /* 0x000fe200000000ff */
[----:B------:R-:W-:Y:S01]  /*2a760*/  FADD R73, -R33, R46 ;  /* 0x0000002e21497221 */ /* 0x000fe20000000100 */
[----:B------:R-:W-:Y:S01]  /*2a770*/  I2FP.F32.U32 R59, R59 ;  /* 0x0000003b003b7245 */ /* 0x000fe20000201000 */
[----:B------:R-:W-:Y:S01]  /*2a780*/  FFMA R36, R41, R36, R70 ;  /* 0x0000002429247223 */ /* 0x000fe20000000046 */
[----:B------:R-:W-:Y:S01]  /*2a790*/  I2FP.F32.U32 R60, R60 ;  /* 0x0000003c003c7245 */ /* 0x000fe20000201000 */
[----:B------:R-:W-:Y:S01]  /*2a7a0*/  FMUL R38, R73, R54 ;  /* 0x0000003649267220 */ /* 0x000fe20000400000 */
[----:B------:R-:W-:Y:S01]  /*2a7b0*/  FADD R73, -R32, R55 ;  /* 0x0000003720497221 */ /* 0x000fe20000000100 */
[----:B------:R-:W-:Y:S01]  /*2a7c0*/  PRMT R65, R39, 0x7770, RZ ;  /* 0x0000777027417816 */ /* 0x000fe200000000ff */
[----:B------:R-:W-:Y:S01]  /*2a7d0*/  FFMA R36, R36, -0.015625, R37 ;  /* 0xbc80000024247823 */ /* 0x000fe20000000025 */
[----:B------:R-:W-:Y:S01]  /*2a7e0*/  FADD R67, -R33, R60 ;  /* 0x0000003c21437221 */ /* 0x000fe20000000100 */
[----:B------:R-:W-:Y:S01]  /*2a7f0*/  FFMA R73, R73, R58, R38 ;  /* 0x0000003a49497223 */ /* 0x000fe20000000026 */
[----:B------:R-:W-:Y:S01]  /*2a800*/  FADD R38, -R34, R59 ;  /* 0x0000003b22267221 */ /* 0x000fe20000000100 */
[----:B------:R-:W-:Y:S01]  /*2a810*/  I2FP.F32.U32 R65, R65 ;  /* 0x0000004100417245 */ /* 0x000fe20000201000 */
[----:B------:R-:W-:Y:S01]  /*2a820*/  FMUL R61, R61, R61 ;  /* 0x0000003d3d3d7220 */ /* 0x000fe20000400000 */
[----:B------:R-:W-:Y:S01]  /*2a830*/  PRMT R39, R39, 0x7772, RZ ;  /* 0x0000777227277816 */ /* 0x000fe200000000ff */
[----:B------:R-:W-:-:S02]  /*2a840*/  FFMA R38, R38, R43, R73 ;  /* 0x0000002b26267223 */ /* 0x000fc40000000049 */
[----:B------:R-:W-:Y:S01]  /*2a850*/  FFMA R61, R62, R62, R61 ;  /* 0x0000003e3e3d7223 */ /* 0x000fe2000000003d */
[----:B------:R-:W-:Y:S01]  /*2a860*/  I2FP.F32.U32 R39, R39 ;  /* 0x0000002700277245 */ /* 0x000fe20000201000 */
[----:B------:R-:W-:Y:S01]  /*2a870*/  FMUL.SAT R73, R38, R63 ;  /* 0x0000003f26497220 */ /* 0x000fe20000402000 */
[----:B------:R-:W-:Y:S01]  /*2a880*/  FFMA R38, R68, -0.015625, R69 ;  /* 0xbc80000044267823 */ /* 0x000fe20000000045 */
[----:B------:R-:W-:Y:S01]  /*2a890*/  FFMA R61, R36, R36, R61 ;  /* 0x00000024243d7223 */ /* 0x000fe2000000003d */
[----:B------:R-:W-:Y:S01]  /*2a8a0*/  LOP3.LUT R36, R3, 0xfffc, RZ, 0xc0, !PT ;  /* 0x0000fffc03247812 */ /* 0x000fe200078ec0ff */
[----:B------:R-:W-:-:S03]  /*2a8b0*/  FMUL R73, R64, R73 ;  /* 0x0000004940497220 */ /* 0x000fc60000400000 */
[----:B------:R-:W-:-:S03]  /*2a8c0*/  ISETP.NE.AND P0, PT, R45, R36, PT ;  /* 0x000000242d00720c */ /* 0x000fc60003f05270 */
        /* <DEDUP_REMOVED lines=12> */
[----:B------:R-:W-:Y:S01]  /*2a990*/  FADD R67, -R32, R65 ;  /* 0x0000004120437221 */ /* 0x000fe20000000100 */
[----:B------:R-:W-:Y:S01]  /*2a9a0*/  FFMA R70, R70, -0.015625, R55 ;  /* 0xbc80000046467823 */ /* 0x000fe20000000037 */
[----:B------:R-:W-:Y:S01]  /*2a9b0*/  FFMA R69, R69, -0.015625, R46 ;  /* 0xbc80000045457823 */ /* 0x000fe2000000002e */
[----:B------:R-:W-:Y:S01]  /*2a9c0*/  FFMA R68, R68, -0.015625, R59 ;  /* 0xbc80000044447823 */ /* 0x000fe2000000003b */
[----:B------:R-:W-:Y:S01]  /*2a9d0*/  FFMA R67, R67, R58, R74 ;  /* 0x0000003a43437223 */ /* 0x000fe2000000004a */
[----:B------:R-:W-:Y:S01]  /*2a9e0*/  FADD R74, -R34, R39 ;  /* 0x00000027224a7221 */ /* 0x000fe20000000100 */
[----:B------:R-:W-:-:S03]  /*2a9f0*/  FMUL R69, R69, R69 ;  /* 0x0000004545457220 */ /* 0x000fc60000400000 */
        /* <DEDUP_REMOVED lines=30> */
[----:B------:R-:W-:-:S07]  /*2abe0*/  IMAD.MOV.U32 R39, RZ, RZ, R36 ;  /* 0x000000ffff277224 */ /* 0x000fce00078e0024 */
.L_x_223:
        /* <DEDUP_REMOVED lines=17> */
[C---:B------:R-:W-:Y:S01]  /*2ad00*/  FADD R59, -R32.reuse, R45 ;  /* 0x0000002d203b7221 */ /* 0x040fe20000000100 */
[----:B------:R-:W-:Y:S01]  /*2ad10*/  I2FP.F32.U32 R36, R46 ;  /* 0x0000002e00247245 */ /* 0x000fe20000201000 */
[----:B------:R-:W-:Y:S01]  /*2ad20*/  FMUL R46, R61, R54 ;  /* 0x000000363d2e7220 */ /* 0x000fe20000400000 */
[----:B------:R-:W-:Y:S02]  /*2ad30*/  PRMT R62, R37, 0x7772, RZ ;  /* 0x00007772253e7816 */ /* 0x000fe400000000ff */
[----:B------:R-:W-:Y:S01]  /*2ad40*/  I2FP.F32.U32 R37, R60 ;  /* 0x0000003c00257245 */ /* 0x000fe20000201000 */
[----:B------:R-:W-:Y:S01]  /*2ad50*/  FADD R67, -R33, R36 ;  /* 0x0000002421437221 */ /* 0x000fe20000000100 */
[----:B------:R-:W-:Y:S01]  /*2ad60*/  I2FP.F32.U32 R55, R55 ;  /* 0x0000003700377245 */ /* 0x000fe20000201000 */
[----:B------:R-:W-:Y:S01]  /*2ad70*/  FFMA R61, R59, R58, R46 ;  /* 0x0000003a3b3d7223 */ /* 0x000fe2000000002e */
[----:B------:R-:W-:Y:S01]  /*2ad80*/  I2FP.F32.U32 R59, R62 ;  /* 0x0000003e003b7245 */ /* 0x000fe20000201000 */
[----:B------:R-:W-:Y:S01]  /*2ad90*/  FADD R65, -R32, R37 ;  /* 0x0000002520417221 */ /* 0x000fe20000000100 */
[----:B------:R-:W-:Y:S01]  /*2ada0*/  FMUL R62, R67, R54 ;  /* 0x00000036433e7220 */ /* 0x000fe20000400000 */
[----:B------:R-:W-:-:S02]  /*2adb0*/  FADD R46, -R34, R55 ;  /* 0x00000037222e7221 */ /* 0x000fc40000000100 */
[----:B------:R-:W-:Y:S01]  /*2adc0*/  FADD R60, -R34, R59 ;  /* 0x0000003b223c7221 */ /* 0x000fe20000000100 */
[----:B------:R-:W-:Y:S01]  /*2add0*/  FFMA R65, R65, R58, R62 ;  /* 0x0000003a41417223 */ /* 0x000fe2000000003e */
[----:B------:R-:W-:-:S03]  /*2ade0*/  FFMA R46, R46, R43, R61 ;  /* 0x0000002b2e2e7223 */ /* 0x000fc6000000003d */
[----:B------:R-:W-:Y:S01]  /*2adf0*/  FFMA R60, R60, R43, R65 ;  /* 0x0000002b3c3c7223 */ /* 0x000fe20000000041 */
[----:B------:R-:W-:-:S03]  /*2ae00*/  FMUL.SAT R61, R46, R63 ;  /* 0x0000003f2e3d7220 */ /* 0x000fc60000402000 */
[----:B------:R-:W-:Y:S01]  /*2ae10*/  FMUL.SAT R65, R60, R63 ;  /* 0x0000003f3c417220 */ /* 0x000fe20000402000 */
[----:B------:R-:W-:-:S03]  /*2ae20*/  FMUL R61, R64, R61 ;  /* 0x0000003d403d7220 */ /* 0x000fc60000400000 */
[----:B------:R-:W-:-:S03]  /*2ae30*/  FMUL R60, R64, R65 ;  /* 0x00000041403c7220 */ /* 0x000fc60000400000 */
        /* <DEDUP_REMOVED lines=15> */
[----:B------:R-:W-:Y:S01]  /*2af30*/  FFMA R66, R41, R46, R66 ;  /* 0x0000002e29427223 */ /* 0x000fe20000000042 */
[----:B------:R-:W-:Y:S01]  /*2af40*/  FFMA R60, R60, -0.015625, R45 ;  /* 0xbc8000003c3c7823 */ /* 0x000fe2000000002d */
[----:B------:R-:W-:Y:S01]  /*2af50*/  FFMA R61, R61, -0.015625, R38 ;  /* 0xbc8000003d3d7823 */ /* 0x000fe20000000026 */
[-C--:B------:R-:W-:Y:S01]  /*2af60*/  FMUL R46, R33, R67.reuse ;  /* 0x00000043212e7220 */ /* 0x080fe20000400000 */
[-C--:B------:R-:W-:Y:S01]  /*2af70*/  FMUL R65, R32, R67.reuse ;  /* 0x0000004320417220 */ /* 0x080fe20000400000 */
[----:B------:R-:W-:Y:S01]  /*2af80*/  FMUL R62, R34, R67 ;  /* 0x00000043223e7220 */ /* 0x000fe20000400000 */
[----:B------:R-:W-:Y:S01]  /*2af90*/  FMUL R61, R61, R61 ;  /* 0x0000003d3d3d7220 */ /* 0x000fe20000400000 */
[-C--:B------:R-:W-:Y:S01]  /*2afa0*/  FFMA R67, R29, R68.reuse, R46 ;  /* 0x000000441d437223 */ /* 0x080fe2000000002e */
[-C--:B------:R-:W-:Y:S01]  /*2afb0*/  FFMA R38, R28, R68.reuse, R65 ;  /* 0x000000441c267223 */ /* 0x080fe20000000041 */
[----:B------:R-:W-:Y:S01]  /*2afc0*/  FFMA R62, R41, R68, R62 ;  /* 0x00000044293e7223 */ /* 0x000fe2000000003e */
[----:B------:R-:W-:Y:S01]  /*2afd0*/  FFMA R66, R66, -0.015625, R55 ;  /* 0xbc80000042427823 */ /* 0x000fe20000000037 */
        /* <DEDUP_REMOVED lines=10> */
.L_x_225:
        /* <DEDUP_REMOVED lines=36> */
.L_x_220:
        /* <DEDUP_REMOVED lines=40> */
.L_x_227:
        /* <DEDUP_REMOVED lines=8> */
.L_x_229:
        /* <DEDUP_REMOVED lines=135> */
.L_x_228:
        /* <DEDUP_REMOVED lines=73> */
.L_x_230:
        /* <DEDUP_REMOVED lines=36> */
.L_x_226:
[----:B------:R-:W-:Y:S01]  /*2c500*/  FADD R58, R29, -R33 ;  /* 0x800000211d3a7221 */ /* 0x000fe20000000000 */
[----:B------:R-:W-:Y:S01]  /*2c510*/  I2FP.F32.U32 R54, R36 ;  /* 0x0000002400367245 */ /* 0x000fe20000201000 */
[----:B------:R-:W-:Y:S01]  /*2c520*/  FADD R47, R28, -R32 ;  /* 0x800000201c2f7221 */ /* 0x000fe20000000000 */
        /* <DEDUP_REMOVED lines=9> */
[----:B------:R-:W-:-:S04]  /*2c5c0*/  FFMA R36, R55, R55, R36 ;  /* 0x0000003737247223 */ /* 0x000fc80000000024 */
        /* <DEDUP_REMOVED lines=13> */
.L_x_232:
[----:B------:R-:W-:Y:S05]  /*2c6a0*/  BSYNC.RECONVERGENT B1 ;  /* 0x0000000000017941 */ /* 0x000fea0003800200 */
.L_x_231:
        /* <DEDUP_REMOVED lines=13> */
.L_x_233:
        /* <DEDUP_REMOVED lines=8> */
.L_x_235:
        /* <DEDUP_REMOVED lines=9> */
[----:B------:R-:W-:-:S02]  /*2c890*/  I2FP.F32.U32 R59, R59 ;  /* 0x0000003b003b7245 */ /* 0x000fc40000201000 */
[----:B------:R-:W-:Y:S01]  /*2c8a0*/  PRMT R62, R44, 0x7773, RZ ;  /* 0x000077732c3e7816 */ /* 0x000fe200000000ff */
[----:B------:R-:W-:Y:S01]  /*2c8b0*/  FADD R60, -R32, R61 ;  /* 0x0000003d203c7221 */ /* 0x000fe20000000100 */
[----:B------:R-:W-:Y:S01]  /*2c8c0*/  FMUL R63, R63, R38 ;  /* 0x000000263f3f7220 */ /* 0x000fe20000400000 */
[----:B------:R-:W-:-:S03]  /*2c8d0*/  FADD R64, -R34, R59 ;  /* 0x0000003b22407221 */ /* 0x000fc60000000100 */
[----:B------:R-:W-:Y:S01]  /*2c8e0*/  FFMA R63, R60, R39, R63 ;  /* 0x000000273c3f7223 */ /* 0x000fe2000000003f */
[----:B------:R-:W-:-:S03]  /*2c8f0*/  PRMT R60, R45, 0x7771, RZ ;  /* 0x000077712d3c7816 */ /* 0x000fc600000000ff */
[----:B------:R-:W-:Y:S01]  /*2c900*/  FFMA R66, R64, R37, R63 ;  /* 0x0000002540427223 */ /* 0x000fe2000000003f */
[C---:B------:R-:W-:Y:S02]  /*2c910*/  PRMT R63, R45.reuse, 0x7770, RZ ;  /* 0x000077702d3f7816 */ /* 0x040fe400000000ff */
[----:B------:R-:W-:Y:S02]  /*2c920*/  I2FP.F32.U32 R44, R60 ;  /* 0x0000003c002c7245 */ /* 0x000fe40000201000 */
[----:B------:R-:W-:Y:S02]  /*2c930*/  PRMT R64, R45, 0x7772, RZ ;  /* 0x000077722d407816 */ /* 0x000fe400000000ff */
[----:B------:R-:W-:Y:S01]  /*2c940*/  I2FP.F32.U32 R63, R63 ;  /* 0x0000003f003f7245 */ /* 0x000fe20000201000 */
[----:B------:R-:W-:Y:S01]  /*2c950*/  FADD R67, -R33, R44 ;  /* 0x0000002c21437221 */ /* 0x000fe20000000100 */
[----:B------:R-:W-:Y:S02]  /*2c960*/  I2FP.F32.U32 R60, R62 ;  /* 0x0000003e003c7245 */ /* 0x000fe40000201000 */
[----:B------:R-:W-:Y:S01]  /*2c970*/  PRMT R62, R45, 0x7773, RZ ;  /* 0x000077732d3e7816 */ /* 0x000fe200000000ff */
[----:B------:R-:W-:Y:S01]  /*2c980*/  FMUL R67, R67, R38 ;  /* 0x0000002643437220 */ /* 0x000fe20000400000 */
[----:B------:R-:W-:Y:S01]  /*2c990*/  I2FP.F32.U32 R45, R64 ;  /* 0x00000040002d7245 */ /* 0x000fe20000201000 */
[----:B------:R-:W-:Y:S01]  /*2c9a0*/  FADD R64, -R32, R63 ;  /* 0x0000003f20407221 */ /* 0x000fe20000000100 */
[----:B------:R-:W-:Y:S01]  /*2c9b0*/  FADD R65, -R35, R60 ;  /* 0x0000003c23417221 */ /* 0x000fe20000000100 */
[----:B------:R-:W-:-:S02]  /*2c9c0*/  I2FP.F32.U32 R62, R62 ;  /* 0x0000003e003e7245 */ /* 0x000fc40000201000 */
[----:B------:R-:W-:Y:S01]  /*2c9d0*/  FFMA R69, R64, R39, R67 ;  /* 0x0000002740457223 */ /* 0x000fe20000000043 */
        /* <DEDUP_REMOVED lines=56> */
.L_x_234:
        /* <DEDUP_REMOVED lines=30> */
[-C--:B------:R-:W-:Y:S02]  /*2cf40*/  FMUL R54, R34, R39.reuse ;  /* 0x0000002722367220 */ /* 0x080fe40000400000 */
[-C--:B------:R-:W-:Y:S01]  /*2cf50*/  FFMA R61, R29, R36.reuse, R46 ;  /* 0x000000241d3d7223 */ /* 0x080fe2000000002e */
[-C--:B------:R-:W-:Y:S01]  /*2cf60*/  FFMA R46, R28, R36.reuse, R59 ;  /* 0x000000241c2e7223 */ /* 0x080fe2000000003b */
[-C--:B------:R-:W-:Y:S02]  /*2cf70*/  FFMA R54, R41, R36.reuse, R54 ;  /* 0x0000002429367223 */ /* 0x080fe40000000036 */
[----:B------:R-:W-:Y:S01]  /*2cf80*/  FFMA R61, R61, -0.015625, R44 ;  /* 0xbc8000003d3d7823 */ /* 0x000fe2000000002c */
[----:B------:R-:W-:Y:S01]  /*2cf90*/  FMUL R44, R35, R39 ;  /* 0x00000027232c7220 */ /* 0x000fe20000400000 */
[----:B------:R-:W-:Y:S01]  /*2cfa0*/  FFMA R46, R46, -0.015625, R45 ;  /* 0xbc8000002e2e7823 */ /* 0x000fe2000000002d */
[----:B------:R-:W-:Y:S01]  /*2cfb0*/  FFMA R54, R54, -0.015625, R55 ;  /* 0xbc80000036367823 */ /* 0x000fe20000000037 */
[----:B------:R-:W-:Y:S01]  /*2cfc0*/  FMUL R61, R61, R61 ;  /* 0x0000003d3d3d7220 */ /* 0x000fe20000400000 */
[----:B------:R-:W-:-:S03]  /*2cfd0*/  FFMA R37, R31, R36, R44 ;  /* 0x000000241f257223 */ /* 0x000fc6000000002c */
[----:B------:R-:W-:Y:S01]  /*2cfe0*/  FFMA R61, R46, R46, R61 ;  /* 0x0000002e2e3d7223 */ /* 0x000fe2000000003d */
[----:B------:R-:W-:-:S03]  /*2cff0*/  FFMA R37, R37, -0.015625, R38 ;  /* 0xbc80000025257823 */ /* 0x000fc60000000026 */
[----:B------:R-:W-:-:S04]  /*2d000*/  FFMA R54, R54, R54, R61 ;  /* 0x0000003636367223 */ /* 0x000fc8000000003d */
[----:B------:R-:W-:-:S04]  /*2d010*/  FFMA R54, R37, R37, R54 ;  /* 0x0000002525367223 */ /* 0x000fc80000000036 */
[----:B------:R-:W-:-:S07]  /*2d020*/  FADD R47, R47, R54 ;  /* 0x000000362f2f7221 */ /* 0x000fce0000000000 */
.L_x_222:
        /* <DEDUP_REMOVED lines=14> */
[----:B------:R-:W-:Y:S01]  /*2d110*/  FADD R47, R28, -R32 ;  /* 0x800000201c2f7221 */ /* 0x000fe20000000000 */
[----:B------:R-:W-:Y:S01]  /*2d120*/  FADD R45, R30, -R34 ;  /* 0x800000221e2d7221 */ /* 0x000fe20000000000 */
        /* <DEDUP_REMOVED lines=34> */
.L_x_237:
        /* <DEDUP_REMOVED lines=8> */
.L_x_240:
        /* <DEDUP_REMOVED lines=36> */
[----:B------:R0:W1:Y:S02]  /*2d610*/  FRND R55, R46 ;  /* 0x0000002e00377307 */ /* 0x0000640000201000 */
[----:B------:R-:W-:Y:S01]  /*2d620*/  FMUL R47, R47, R44 ;  /* 0x0000002c2f2f7220 */ /* 0x000fe20000400000 */
[----:B0-----:R-:W-:-:S05]  /*2d630*/  PRMT R46, R38, 0x7771, RZ ;  /* 0x00007771262e7816 */ /* 0x001fca00000000ff */
[----:B------:R-:W0:Y:S01]  /*2d640*/  FRND R47, R47 ;  /* 0x0000002f002f7307 */ /* 0x000e220000201000 */
[----:B------:R-:W-:Y:S01]  /*2d650*/  I2FP.F32.U32 R46, R46 ;  /* 0x0000002e002e7245 */ /* 0x000fe20000201000 */
[----:B-1----:R-:W-:-:S04]  /*2d660*/  FADD R59, -R55, 64 ;  /* 0x42800000373b7421 */ /* 0x002fc80000000100 */
[-C--:B------:R-:W-:Y:S01]  /*2d670*/  FMUL R71, R32, R59.reuse ;  /* 0x0000003b20477220 */ /* 0x080fe20000400000 */
[-C--:B------:R-:W-:Y:S01]  /*2d680*/  FMUL R36, R33, R59.reuse ;  /* 0x0000003b21247220 */ /* 0x080fe20000400000 */
[----:B------:R-:W-:Y:S02]  /*2d690*/  FMUL R59, R34, R59 ;  /* 0x0000003b223b7220 */ /* 0x000fe40000400000 */
[-C--:B------:R-:W-:Y:S01]  /*2d6a0*/  FFMA R68, R28, R55.reuse, R71 ;  /* 0x000000371c447223 */ /* 0x080fe20000000047 */
[-C--:B------:R-:W-:Y:S01]  /*2d6b0*/  FFMA R71, R29, R55.reuse, R36 ;  /* 0x000000371d477223 */ /* 0x080fe20000000024 */
[----:B0-----:R-:W-:Y:S01]  /*2d6c0*/  FADD R73, -R47, 64 ;  /* 0x428000002f497421 */ /* 0x001fe20000000100 */
[----:B------:R-:W-:Y:S02]  /*2d6d0*/  FFMA R72, R30, R55, R59 ;  /* 0x000000371e487223 */ /* 0x000fe4000000003b */
[----:B------:R-:W-:Y:S01]  /*2d6e0*/  FFMA R66, R71, -0.015625, R66 ;  /* 0xbc80000047427823 */ /* 0x000fe20000000042 */
[-C--:B------:R-:W-:Y:S01]  /*2d6f0*/  FMUL R55, R32, R73.reuse ;  /* 0x0000004920377220 */ /* 0x080fe20000400000 */
[-C--:B------:R-:W-:Y:S01]  /*2d700*/  FMUL R36, R33, R73.reuse ;  /* 0x0000004921247220 */ /* 0x080fe20000400000 */
[----:B------:R-:W-:Y:S01]  /*2d710*/  FMUL R73, R34, R73 ;  /* 0x0000004922497220 */ /* 0x000fe20000400000 */
[----:B------:R-:W-:Y:S01]  /*2d720*/  FFMA R72, R72, -0.015625, R61 ;  /* 0xbc80000048487823 */ /* 0x000fe2000000003d */
[-C--:B------:R-:W-:Y:S01]  /*2d730*/  FFMA R62, R28, R47.reuse, R55 ;  /* 0x0000002f1c3e7223 */ /* 0x080fe20000000037 */
[-C--:B------:R-:W-:Y:S01]  /*2d740*/  FFMA R59, R29, R47.reuse, R36 ;  /* 0x0000002f1d3b7223 */ /* 0x080fe20000000024 */
        /* <DEDUP_REMOVED lines=9> */
[C---:B------:R-:W-:Y:S01]  /*2d7e0*/  PRMT R60, R39.reuse, 0x7771, RZ ;  /* 0x00007771273c7816 */ /* 0x040fe200000000ff */
[----:B------:R-:W-:Y:S01]  /*2d7f0*/  FADD R38, -R32, R47 ;  /* 0x0000002f20267221 */ /* 0x000fe20000000100 */
[----:B------:R-:W-:Y:S01]  /*2d800*/  PRMT R61, R39, 0x7770, RZ ;  /* 0x00007770273d7816 */ /* 0x000fe200000000ff */
[----:B------:R-:W-:Y:S01]  /*2d810*/  FFMA R36, R36, -0.015625, R37 ;  /* 0xbc80000024247823 */ /* 0x000fe20000000025 */
[----:B------:R-:W-:Y:S01]  /*2d820*/  I2FP.F32.U32 R60, R60 ;  /* 0x0000003c003c7245 */ /* 0x000fe20000201000 */
[----:B------:R-:W-:Y:S01]  /*2d830*/  FFMA R73, R38, R63, R73 ;  /* 0x0000003f26497223 */ /* 0x000fe20000000049 */
[----:B------:R-:W-:Y:S01]  /*2d840*/  FADD R38, -R34, R55 ;  /* 0x0000003722267221 */ /* 0x000fe20000000100 */
[----:B------:R-:W-:Y:S01]  /*2d850*/  I2FP.F32.U32 R61, R61 ;  /* 0x0000003d003d7245 */ /* 0x000fe20000201000 */
[----:B------:R-:W-:Y:S01]  /*2d860*/  FMUL R59, R59, R59 ;  /* 0x0000003b3b3b7220 */ /* 0x000fe20000400000 */
[----:B------:R-:W-:Y:S01]  /*2d870*/  PRMT R39, R39, 0x7772, RZ ;  /* 0x0000777227277816 */ /* 0x000fe200000000ff */
[----:B------:R-:W-:Y:S01]  /*2d880*/  FFMA R73, R38, R43, R73 ;  /* 0x0000002b26497223 */ /* 0x000fe20000000049 */
[----:B------:R-:W-:Y:S01]  /*2d890*/  FADD R67, -R33, R60 ;  /* 0x0000003c21437221 */ /* 0x000fe20000000100 */
[----:B------:R-:W-:Y:S01]  /*2d8a0*/  FFMA R59, R62, R62, R59 ;  /* 0x0000003e3e3b7223 */ /* 0x000fe2000000003b */
[----:B------:R-:W-:Y:S01]  /*2d8b0*/  I2FP.F32.U32 R39, R39 ;  /* 0x0000002700277245 */ /* 0x000fe20000201000 */
[----:B------:R-:W-:Y:S01]  /*2d8c0*/  FMUL.SAT R38, R73, R64 ;  /* 0x0000004049267220 */ /* 0x000fe20000402000 */
[----:B------:R-:W-:Y:S01]  /*2d8d0*/  FMUL R67, R67, R58 ;  /* 0x0000003a43437220 */ /* 0x000fe20000400000 */
[----:B------:R-:W-:-:S02]  /*2d8e0*/  FFMA R36, R36, R36, R59 ;  /* 0x0000002424247223 */ /* 0x000fc4000000003b */
[----:B------:R-:W-:Y:S01]  /*2d8f0*/  FMUL R74, R65, R38 ;  /* 0x00000026414a7220 */ /* 0x000fe20000400000 */
[----:B------:R-:W-:-:S05]  /*2d900*/  FFMA R38, R68, -0.015625, R69 ;  /* 0xbc80000044267823 */ /* 0x000fca0000000045 */
[----:B------:R-:W0:Y:S02]  /*2d910*/  F2I.U32.NTZ R74, R74 ;  /* 0x0000004a004a7305 */ /* 0x000e240000203000 */
[----:B0-----:R-:W-:Y:S01]  /*2d920*/  I2FP.F32.U32 R73, R74 ;  /* 0x0000004a00497245 */ /* 0x001fe20000201000 */
[----:B------:R-:W-:-:S04]  /*2d930*/  FADD R74, -R32, R61 ;  /* 0x0000003d204a7221 */ /* 0x000fc80000000100 */
[----:B------:R-:W-:Y:S01]  /*2d940*/  FFMA R67, R74, R63, R67 ;  /* 0x0000003f4a437223 */ /* 0x000fe20000000043 */
[----:B------:R-:W-:Y:S01]  /*2d950*/  FADD R74, -R34, R39 ;  /* 0x00000027224a7221 */ /* 0x000fe20000000100 */
[----:B------:R-:W-:-:S03]  /*2d960*/  FMUL R73, R73, R44 ;  /* 0x0000002c49497220 */ /* 0x000fc60000400000 */
[----:B------:R-:W-:-:S03]  /*2d970*/  FFMA R67, R74, R43, R67 ;  /* 0x0000002b4a437223 */ /* 0x000fc60000000043 */
[----:B------:R-:W0:Y:S01]  /*2d980*/  FRND R73, R73 ;  /* 0x0000004900497307 */ /* 0x000e220000201000 */
[----:B------:R-:W-:-:S04]  /*2d990*/  FMUL.SAT R74, R67, R64 ;  /* 0x00000040434a7220 */ /* 0x000fc80000402000 */
[----:B------:R-:W-:-:S06]  /*2d9a0*/  FMUL R74, R65, R74 ;  /* 0x0000004a414a7220 */ /* 0x000fcc0000400000 */
[----:B------:R-:W1:Y:S01]  /*2d9b0*/  F2I.U32.NTZ R74, R74 ;  /* 0x0000004a004a7305 */ /* 0x000e620000203000 */
[----:B0-----:R-:W-:-:S04]  /*2d9c0*/  FADD R69, -R73, 64 ;  /* 0x4280000049457421 */ /* 0x001fc80000000100 */
[-C--:B------:R-:W-:Y:S01]  /*2d9d0*/  FMUL R71, R32, R69.reuse ;  /* 0x0000004520477220 */ /* 0x080fe20000400000 */
[-C--:B------:R-:W-:Y:S01]  /*2d9e0*/  FMUL R68, R33, R69.reuse ;  /* 0x0000004521447220 */ /* 0x080fe20000400000 */
[----:B------:R-:W-:Y:S02]  /*2d9f0*/  FMUL R75, R34, R69 ;  /* 0x00000045224b7220 */ /* 0x000fe40000400000 */
[-C--:B------:R-:W-:Y:S01]  /*2da00*/  FFMA R70, R28, R73.reuse, R71 ;  /* 0x000000491c467223 */ /* 0x080fe20000000047 */
[-C--:B------:R-:W-:Y:S01]  /*2da10*/  FFMA R69, R29, R73.reuse, R68 ;  /* 0x000000491d457223 */ /* 0x080fe20000000044 */
[----:B------:R-:W-:Y:S01]  /*2da20*/  FFMA R68, R30, R73, R75 ;  /* 0x000000491e447223 */ /* 0x000fe2000000004b */
[----:B-1----:R-:W-:Y:S01]  /*2da30*/  I2FP.F32.U32 R67, R74 ;  /* 0x0000004a00437245 */ /* 0x002fe20000201000 */
[----:B------:R-:W-:Y:S01]  /*2da40*/  FFMA R70, R70, -0.015625, R47 ;  /* 0xbc80000046467823 */ /* 0x000fe2000000002f */
[----:B------:R-:W-:Y:S01]  /*2da50*/  FFMA R69, R69, -0.015625, R46 ;  /* 0xbc80000045457823 */ /* 0x000fe2000000002e */
[----:B------:R-:W-:Y:S01]  /*2da60*/  LOP3.LUT R46, R3, 0xfffc, RZ, 0xc0, !PT ;  /* 0x0000fffc032e7812 */ /* 0x000fe200078ec0ff */
[----:B------:R-:W-:Y:S01]  /*2da70*/  FFMA R68, R68, -0.015625, R55 ;  /* 0xbc80000044447823 */ /* 0x000fe20000000037 */
[----:B------:R-:W-:Y:S01]  /*2da80*/  FMUL R67, R67, R44 ;  /* 0x0000002c43437220 */ /* 0x000fe20000400000 */
[----:B------:R-:W-:Y:S01]  /*2da90*/  FMUL R69, R69, R69 ;  /* 0x0000004545457220 */ /* 0x000fe20000400000 */
[----:B------:R-:W-:-:S03]  /*2daa0*/  ISETP.NE.AND P0, PT, R45, R46, PT ;  /* 0x0000002e2d00720c */ /* 0x000fc60003f05270 */
[----:B------:R-:W-:Y:S01]  /*2dab0*/  FFMA R69, R70, R70, R69 ;  /* 0x0000004646457223 */ /* 0x000fe20000000045 */
[----:B------:R-:W0:Y:S03]  /*2dac0*/  FRND R67, R67 ;  /* 0x0000004300437307 */ /* 0x000e260000201000 */
[----:B------:R-:W-:Y:S01]  /*2dad0*/  FFMA R69, R68, R68, R69 ;  /* 0x0000004444457223 */ /* 0x000fe20000000045 */
        /* <DEDUP_REMOVED lines=22> */
.L_x_239:
        /* <DEDUP_REMOVED lines=58> */
[----:B------:R-:W-:Y:S01]  /*2dfe0*/  FFMA R38, R28, R71, R59 ;  /* 0x000000471c267223 */ /* 0x000fe2000000003b */
        /* <DEDUP_REMOVED lines=14> */
.L_x_241:
[----:B------:R-:W-:Y:S05]  /*2e0d0*/  @P4 BRA `(.L_x_238) ;  /* 0x0000001c00ec4947 */ /* 0x000fea0003800000 */
[----:B------:R-:W-:-:S06]  /*2e0e0*/  IMAD R38, R39, 0x4, R2 ;  /* 0x0000000427267824 */ /* 0x000fcc00078e0202 */
        /* <DEDUP_REMOVED lines=34> */
.L_x_236:
[----:B------:R-:W0:Y:S02]  /*2e310*/  LDCU UR33, c[0x3][UR11] ;  /* 0x00c000000b2177ac */ /* 0x000e240008000800 */
[----:B0-----:R-:W-:-:S09]  /*2e320*/  UISETP.GT.U32.AND UP0, UPT, UR33, 0x5, UPT ;  /* 0x000000052100788c */ /* 0x001fd2000bf04070 */
[----:B------:R-:W-:Y:S05]  /*2e330*/  BRA.U UP0, `(.L_x_242) ;  /* 0x0000001100847547 */ /* 0x000fea000b800000 */
        /* <DEDUP_REMOVED lines=37> */
.L_x_243:
        /* <DEDUP_REMOVED lines=8> */
.L_x_245:
        /* <DEDUP_REMOVED lines=135> */
.L_x_244:
        /* <DEDUP_REMOVED lines=73> */
.L_x_246:
        /* <DEDUP_REMOVED lines=36> */
.L_x_242:
[----:B------:R-:W-:Y:S01]  /*2f550*/  FADD R45, R29, -R33 ;  /* 0x800000211d2d7221 */ /* 0x000fe20000000000 */
[----:B------:R-:W-:Y:S01]  /*2f560*/  FADD R46, R28, -R32 ;  /* 0x800000201c2e7221 */ /* 0x000fe20000000000 */
[----:B------:R-:W-:Y:S01]  /*2f570*/  FADD R60, R30, -R34 ;  /* 0x800000221e3c7221 */ /* 0x000fe20000000000 */
        /* <DEDUP_REMOVED lines=11> */
[----:B------:R-:W-:-:S02]  /*2f630*/  MOV R43, RZ ;  /* 0x000000ff002b7202 */ /* 0x000fc40000000f00 */
[----:B------:R-:W-:Y:S01]  /*2f640*/  FFMA R38, R44, R44, R37 ;  /* 0x0000002c2c267223 */ /* 0x000fe20000000025 */
[----:B------:R-:W-:-:S04]  /*2f650*/  HFMA2 R37, -RZ, RZ, 0, 0 ;  /* 0x00000000ff257431 */ /* 0x000fc800000001ff */
        /* <DEDUP_REMOVED lines=11> */
.L_x_248:
[----:B------:R-:W-:Y:S05]  /*2f710*/  BSYNC.RECONVERGENT B1 ;  /* 0x0000000000017941 */ /* 0x000fea0003800200 */
.L_x_247:
        /* <DEDUP_REMOVED lines=12> */
.L_x_249:
        /* <DEDUP_REMOVED lines=8> */
.L_x_251:
        /* <DEDUP_REMOVED lines=10> */
[----:B------:R-:W-:Y:S01]  /*2f900*/  FADD R62, -R32, R59 ;  /* 0x0000003b203e7221 */ /* 0x000fe20000000100 */
[----:B------:R-:W-:Y:S01]  /*2f910*/  I2FP.F32.U32 R55, R55 ;  /* 0x0000003700377245 */ /* 0x000fe20000201000 */
[----:B------:R-:W-:Y:S01]  /*2f920*/  FMUL R47, R47, R58 ;  /* 0x0000003a2f2f7220 */ /* 0x000fe20000400000 */
[----:B------:R-:W-:-:S02]  /*2f930*/  PRMT R61, R38, 0x7773, RZ ;  /* 0x00007773263d7816 */ /* 0x000fc400000000ff */
[----:B------:R-:W-:Y:S01]  /*2f940*/  I2FP.F32.U32 R38, R46 ;  /* 0x0000002e00267245 */ /* 0x000fe20000201000 */
[----:B------:R-:W-:Y:S01]  /*2f950*/  FFMA R67, R62, R63, R47 ;  /* 0x0000003f3e437223 */ /* 0x000fe2000000002f */
[----:B------:R-:W-:Y:S01]  /*2f960*/  FADD R62, -R34, R55 ;  /* 0x00000037223e7221 */ /* 0x000fe20000000100 */
[----:B------:R-:W-:Y:S02]  /*2f970*/  PRMT R47, R39, 0x7770, RZ ;  /* 0x00007770272f7816 */ /* 0x000fe400000000ff */
[----:B------:R-:W-:Y:S01]  /*2f980*/  I2FP.F32.U32 R46, R61 ;  /* 0x0000003d002e7245 */ /* 0x000fe20000201000 */
[----:B------:R-:W-:Y:S01]  /*2f990*/  FFMA R67, R62, R43, R67 ;  /* 0x0000002b3e437223 */ /* 0x000fe20000000043 */
[----:B------:R-:W-:Y:S01]  /*2f9a0*/  I2FP.F32.U32 R47, R47 ;  /* 0x0000002f002f7245 */ /* 0x000fe20000201000 */
[----:B------:R-:W-:Y:S01]  /*2f9b0*/  FADD R61, -R33, R38 ;  /* 0x00000026213d7221 */ /* 0x000fe20000000100 */
[----:B------:R-:W-:Y:S01]  /*2f9c0*/  PRMT R62, R39, 0x7773, RZ ;  /* 0x00007773273e7816 */ /* 0x000fe200000000ff */
[----:B------:R-:W-:Y:S01]  /*2f9d0*/  FADD R66, -R35, R46 ;  /* 0x0000002e23427221 */ /* 0x000fe20000000100 */
[----:B------:R-:W-:Y:S01]  /*2f9e0*/  PRMT R39, R39, 0x7772, RZ ;  /* 0x0000777227277816 */ /* 0x000fe200000000ff */
[----:B------:R-:W-:Y:S01]  /*2f9f0*/  FMUL R61, R61, R58 ;  /* 0x0000003a3d3d7220 */ /* 0x000fe20000400000 */
[----:B------:R-:W-:Y:S01]  /*2fa00*/  FADD R68, -R32, R47 ;  /* 0x0000002f20447221 */ /* 0x000fe20000000100 */
[----:B------:R-:W-:Y:S01]  /*2fa10*/  FFMA R67, R66, R37, R67 ;  /* 0x0000002542437223 */ /* 0x000fe20000000043 */
[----:B------:R-:W-:-:S02]  /*2fa20*/  I2FP.F32.U32 R39, R39 ;  /* 0x0000002700277245 */ /* 0x000fc40000201000 */
[----:B------:R-:W-:Y:S01]  /*2fa30*/  FFMA R61, R68, R63, R61 ;  /* 0x0000003f443d7223 */ /* 0x000fe2000000003d */
[----:B------:R-:W-:Y:S01]  /*2fa40*/  I2FP.F32.U32 R62, R62 ;  /* 0x0000003e003e7245 */ /* 0x000fe20000201000 */
[----:B------:R-:W-:Y:S01]  /*2fa50*/  FMUL.SAT R66, R67, R64 ;  /* 0x0000004043427220 */ /* 0x000fe20000402000 */
[----:B------:R-:W-:-:S03]  /*2fa60*/  FADD R68, -R34, R39 ;  /* 0x0000002722447221 */ /* 0x000fc60000000100 */
[----:B------:R-:W-:Y:S01]  /*2fa70*/  FMUL R66, R65, R66 ;  /* 0x0000004241427220 */ /* 0x000fe20000400000 */
[----:B------:R-:W-:Y:S01]  /*2fa80*/  FFMA R61, R68, R43, R61 ;  /* 0x0000002b443d7223 */ /* 0x000fe2000000003d */
        /* <DEDUP_REMOVED lines=22> */
[----:B-1----:R-:W-:Y:S01]  /*2fbf0*/  FADD R68, -R61, 64 ;  /* 0x428000003d447421 */ /* 0x002fe20000000100 */
[----:B------:R-:W-:Y:S01]  /*2fc00*/  FFMA R67, R67, -0.015625, R60 ;  /* 0xbc80000043437823 */ /* 0x000fe2000000003c */
[----:B------:R-:W-:Y:S01]  /*2fc10*/  FFMA R66, R66, -0.015625, R55 ;  /* 0xbc80000042427823 */ /* 0x000fe20000000037 */
[----:B------:R-:W-:Y:S01]  /*2fc20*/  FFMA R69, R69, -0.015625, R46 ;  /* 0xbc80000045457823 */ /* 0x000fe2000000002e */
        /* <DEDUP_REMOVED lines=10> */
[----:B------:R-:W-:Y:S01]  /*2fcd0*/  FMUL R38, R67, R67 ;  /* 0x0000004343267220 */ /* 0x000fe20000400000 */
[----:B------:R-:W-:Y:S01]  /*2fce0*/  FFMA R68, R68, -0.015625, R39 ;  /* 0xbc80000044447823 */ /* 0x000fe20000000027 */
[----:B------:R-:W-:Y:S01]  /*2fcf0*/  FFMA R61, R61, -0.015625, R62 ;  /* 0xbc8000003d3d7823 */ /* 0x000fe2000000003e */
[----:B------:R-:W-:Y:S01]  /*2fd00*/  FMUL R71, R71, R71 ;  /* 0x0000004747477220 */ /* 0x000fe20000400000 */
[----:B------:R-:W-:Y:S01]  /*2fd10*/  FFMA R59, R59, R59, R38 ;  /* 0x0000003b3b3b7223 */ /* 0x000fe20000000026 */
[----:B------:R-:W-:-:S02]  /*2fd20*/  LOP3.LUT R38, R3, 0xfffe, RZ, 0xc0, !PT ;  /* 0x0000fffe03267812 */ /* 0x000fc400078ec0ff */
[----:B------:R-:W-:Y:S01]  /*2fd30*/  FFMA R71, R70, R70, R71 ;  /* 0x0000004646477223 */ /* 0x000fe20000000047 */
[----:B------:R-:W-:Y:S01]  /*2fd40*/  FFMA R66, R66, R66, R59 ;  /* 0x0000004242427223 */ /* 0x000fe2000000003b */
[----:B------:R-:W-:Y:S02]  /*2fd50*/  ISETP.NE.AND P0, PT, R45, R38, PT ;  /* 0x000000262d00720c */ /* 0x000fe40003f05270 */
[----:B------:R-:W-:Y:S01]  /*2fd60*/  FFMA R68, R68, R68, R71 ;  /* 0x0000004444447223 */ /* 0x000fe20000000047 */
[----:B------:R-:W-:-:S03]  /*2fd70*/  FFMA R69, R69, R69, R66 ;  /* 0x0000004545457223 */ /* 0x000fc60000000042 */
[----:B------:R-:W-:Y:S01]  /*2fd80*/  FFMA R61, R61, R61, R68 ;  /* 0x0000003d3d3d7223 */ /* 0x000fe20000000044 */
[----:B------:R-:W-:-:S04]  /*2fd90*/  FADD R42, R69, R42 ;  /* 0x0000002a452a7221 */ /* 0x000fc80000000000 */
[----:B------:R-:W-:Y:S02]  /*2fda0*/  FADD R42, R42, R61 ;  /* 0x0000003d2a2a7221 */ /* 0x000fe40000000000 */
[----:B------:R-:W-:Y:S05]  /*2fdb0*/  @P0 BRA `(.L_x_251) ;  /* 0xfffffff800a80947 */ /* 0x000fea000383ffff */
.L_x_250:
        /* <DEDUP_REMOVED lines=29> */
[----:B------:R-:W-:-:S03]  /*2ff90*/  FMUL R47, R32, R43 ;  /* 0x0000002b202f7220 */ /* 0x000fc60000400000 */
[-C--:B------:R-:W-:Y:S01]  /*2ffa0*/  FFMA R55, R29, R37.reuse, R44 ;  /* 0x000000251d377223 */ /* 0x080fe2000000002c */
[----:B------:R-:W-:Y:S01]  /*2ffb0*/  FFMA R44, R28, R37, R47 ;  /* 0x000000251c2c7223 */ /* 0x000fe2000000002f */
[-C--:B------:R-:W-:Y:S01]  /*2ffc0*/  FMUL R47, R34, R43.reuse ;  /* 0x0000002b222f7220 */ /* 0x080fe20000400000 */
[----:B------:R-:W-:Y:S01]  /*2ffd0*/  FMUL R43, R35, R43 ;  /* 0x0000002b232b7220 */ /* 0x000fe20000400000 */
[----:B------:R-:W-:Y:S01]  /*2ffe0*/  FFMA R55, R55, -0.015625, R38 ;  /* 0xbc80000037377823 */ /* 0x000fe20000000026 */
[----:B------:R-:W-:Y:S01]  /*2fff0*/  FFMA R44, R44, -0.015625, R39 ;  /* 0xbc8000002c2c7823 */ /* 0x000fe20000000027 */
[-C--:B------:R-:W-:Y:S01]  /*30000*/  FFMA R38, R30, R37.reuse, R47 ;  /* 0x000000251e267223 */ /* 0x080fe2000000002f */
        /* <DEDUP_REMOVED lines=8> */
.L_x_238:
[----:B------:R-:W-:Y:S01]  /*30090*/  VOTEU.ALL UP0, P2 ;  /* 0x0000000000ff7886 */ /* 0x000fe20001000000 */
[----:B------:R-:W-:-:S04]  /*300a0*/  MOV R36, UR9 ;  /* 0x0000000900247c02 */ /* 0x000fc80008000f00 */
[----:B------:R-:W0:Y:S02]  /*300b0*/  @!UP0 LDCU UR33, c[0x3][UR11+0x38] ;  /* 0x00c007000b2187ac */ /* 0x000e240008000800 */
        /* <DEDUP_REMOVED lines=39> */
.L_x_253:
        /* <DEDUP_REMOVED lines=8> */
.L_x_256:
        /* <DEDUP_REMOVED lines=74> */
[----:B------:R-:W-:Y:S01]  /*30850*/  FADD R67, -R33, R60 ;  /* 0x0000003c21437221 */ /* 0x000fe20000000100 */
[----:B------:R-:W-:Y:S01]  /*30860*/  FFMA R38, R38, R43, R73 ;  /* 0x0000002b26267223 */ /* 0x000fe20000000049 */
[----:B------:R-:W-:Y:S01]  /*30870*/  PRMT R39, R39, 0x7772, RZ ;  /* 0x0000777227277816 */ /* 0x000fe200000000ff */
[----:B------:R-:W-:-:S02]  /*30880*/  FFMA R61, R62, R62, R61 ;  /* 0x0000003e3e3d7223 */ /* 0x000fc4000000003d */
[----:B------:R-:W-:Y:S01]  /*30890*/  FMUL.SAT R73, R38, R63 ;  /* 0x0000003f26497220 */ /* 0x000fe20000402000 */
[----:B------:R-:W-:Y:S01]  /*308a0*/  I2FP.F32.U32 R39, R39 ;  /* 0x0000002700277245 */ /* 0x000fe20000201000 */
[----:B------:R-:W-:Y:S01]  /*308b0*/  FFMA R38, R68, -0.015625, R69 ;  /* 0xbc80000044267823 */ /* 0x000fe20000000045 */
[----:B------:R-:W-:Y:S01]  /*308c0*/  FFMA R61, R36, R36, R61 ;  /* 0x00000024243d7223 */ /* 0x000fe2000000003d */
[----:B------:R-:W-:Y:S01]  /*308d0*/  FMUL R74, R64, R73 ;  /* 0x00000049404a7220 */ /* 0x000fe20000400000 */
[----:B------:R-:W-:-:S04]  /*308e0*/  LOP3.LUT R36, R3, 0xfffc, RZ, 0xc0, !PT ;  /* 0x0000fffc03247812 */ /* 0x000fc800078ec0ff */
[----:B------:R-:W-:Y:S01]  /*308f0*/  ISETP.NE.AND P0, PT, R47, R36, PT ;  /* 0x000000242f00720c */ /* 0x000fe20003f05270 */
[----:B------:R-:W0:Y:S02]  /*30900*/  F2I.U32.NTZ R74, R74 ;  /* 0x0000004a004a7305 */ /* 0x000e240000203000 */
[----:B0-----:R-:W-:Y:S01]  /*30910*/  I2FP.F32.U32 R73, R74 ;  /* 0x0000004a00497245 */ /* 0x001fe20000201000 */
[----:B------:R-:W-:Y:S01]  /*30920*/  FMUL R74, R67, R54 ;  /* 0x00000036434a7220 */ /* 0x000fe20000400000 */
[----:B------:R-:W-:-:S03]  /*30930*/  FADD R67, -R32, R65 ;  /* 0x0000004120437221 */ /* 0x000fc60000000100 */
[----:B------:R-:W-:Y:S01]  /*30940*/  FMUL R73, R73, R44 ;  /* 0x0000002c49497220 */ /* 0x000fe20000400000 */
[----:B------:R-:W-:Y:S01]  /*30950*/  FFMA R67, R67, R58, R74 ;  /* 0x0000003a43437223 */ /* 0x000fe2000000004a */
[----:B------:R-:W-:-:S04]  /*30960*/  FADD R74, -R34, R39 ;  /* 0x00000027224a7221 */ /* 0x000fc80000000100 */
[----:B------:R-:W0:Y:S01]  /*30970*/  FRND R73, R73 ;  /* 0x0000004900497307 */ /* 0x000e220000201000 */
[----:B------:R-:W-:-:S04]  /*30980*/  FFMA R74, R74, R43, R67 ;  /* 0x0000002b4a4a7223 */ /* 0x000fc80000000043 */
[----:B------:R-:W-:Y:S01]  /*30990*/  FMUL.SAT R67, R74, R63 ;  /* 0x0000003f4a437220 */ /* 0x000fe20000402000 */
[----:B0-----:R-:W-:-:S04]  /*309a0*/  FADD R69, -R73, 64 ;  /* 0x4280000049457421 */ /* 0x001fc80000000100 */
[-C--:B------:R-:W-:Y:S01]  /*309b0*/  FMUL R71, R32, R69.reuse ;  /* 0x0000004520477220 */ /* 0x080fe20000400000 */
[-C--:B------:R-:W-:Y:S01]  /*309c0*/  FMUL R68, R33, R69.reuse ;  /* 0x0000004521447220 */ /* 0x080fe20000400000 */
[----:B------:R-:W-:Y:S02]  /*309d0*/  FMUL R75, R34, R69 ;  /* 0x00000045224b7220 */ /* 0x000fe40000400000 */
[----:B------:R-:W-:Y:S01]  /*309e0*/  FFMA R70, R28, R73, R71 ;  /* 0x000000491c467223 */ /* 0x000fe20000000047 */
[----:B------:R-:W-:Y:S01]  /*309f0*/  FMUL R71, R64, R67 ;  /* 0x0000004340477220 */ /* 0x000fe20000400000 */
[-C--:B------:R-:W-:Y:S01]  /*30a00*/  FFMA R69, R29, R73.reuse, R68 ;  /* 0x000000491d457223 */ /* 0x080fe20000000044 */
[----:B------:R-:W-:Y:S01]  /*30a10*/  FFMA R68, R30, R73, R75 ;  /* 0x000000491e447223 */ /* 0x000fe2000000004b */
[----:B------:R-:W-:Y:S02]  /*30a20*/  FFMA R70, R70, -0.015625, R55 ;  /* 0xbc80000046467823 */ /* 0x000fe40000000037 */
[----:B------:R-:W-:Y:S01]  /*30a30*/  FFMA R69, R69, -0.015625, R46 ;  /* 0xbc80000045457823 */ /* 0x000fe2000000002e */
[----:B------:R-:W0:Y:S01]  /*30a40*/  F2I.U32.NTZ R71, R71 ;  /* 0x0000004700477305 */ /* 0x000e220000203000 */
[----:B------:R-:W-:-:S02]  /*30a50*/  FFMA R68, R68, -0.015625, R59 ;  /* 0xbc80000044447823 */ /* 0x000fc4000000003b */
[----:B------:R-:W-:-:S04]  /*30a60*/  FMUL R69, R69, R69 ;  /* 0x0000004545457220 */ /* 0x000fc80000400000 */
[----:B------:R-:W-:-:S04]  /*30a70*/  FFMA R69, R70, R70, R69 ;  /* 0x0000004646457223 */ /* 0x000fc80000000045 */
[----:B------:R-:W-:Y:S01]  /*30a80*/  FFMA R68, R68, R68, R69 ;  /* 0x0000004444447223 */ /* 0x000fe20000000045 */
        /* <DEDUP_REMOVED lines=20> */
[----:B------:R-:W-:-:S04]  /*30bd0*/  FADD R61, R72, R61 ;  /* 0x0000003d483d7221 */ /* 0x000fc80000000000 */
[----:B------:R-:W-:-:S04]  /*30be0*/  FADD R61, R61, R68 ;  /* 0x000000443d3d7221 */ /* 0x000fc80000000000 */
[----:B------:R-:W-:Y:S01]  /*30bf0*/  FADD R45, R61, R60 ;  /* 0x0000003c3d2d7221 */ /* 0x000fe20000000000 */
[----:B------:R-:W-:Y:S06]  /*30c00*/  @P0 BRA `(.L_x_256) ;  /* 0xfffffff400e80947 */ /* 0x000fec000383ffff */
[----:B------:R-:W-:-:S07]  /*30c10*/  MOV R39, R36 ;  /* 0x0000002400277202 */ /* 0x000fce0000000f00 */
.L_x_255:
        /* <DEDUP_REMOVED lines=73> */
.L_x_257:
        /* <DEDUP_REMOVED lines=36> */
.L_x_252:
        /* <DEDUP_REMOVED lines=40> */
.L_x_259:
        /* <DEDUP_REMOVED lines=8> */
.L_x_261:
        /* <DEDUP_REMOVED lines=135> */
.L_x_260:
        /* <DEDUP_REMOVED lines=73> */
.L_x_262:
        /* <DEDUP_REMOVED lines=36> */
.L_x_258:
[----:B------:R-:W-:Y:S01]  /*32530*/  FADD R46, R29, -R33 ;  /* 0x800000211d2e7221 */ /* 0x000fe20000000000 */
[----:B------:R-:W-:Y:S01]  /*32540*/  I2FP.F32.U32 R64, R36 ;  /* 0x0000002400407245 */ /* 0x000fe20000201000 */
[----:B------:R-:W-:Y:S01]  /*32550*/  FADD R47, R28, -R32 ;  /* 0x800000201c2f7221 */ /* 0x000fe20000000000 */
[----:B------:R-:W-:Y:S01]  /*32560*/  FADD R55, R30, -R34 ;  /* 0x800000221e377221 */ /* 0x000fe20000000000 */
        /* <DEDUP_REMOVED lines=9> */
[----:B------:R-:W-:-:S03]  /*32600*/  MOV R58, RZ ;  /* 0x000000ff003a7202 */ /* 0x000fc60000000f00 */
        /* <DEDUP_REMOVED lines=13> */
.L_x_264:
[----:B------:R-:W-:Y:S05]  /*326e0*/  BSYNC.RECONVERGENT B1 ;  /* 0x0000000000017941 */ /* 0x000fea0003800200 */
.L_x_263:
        /* <DEDUP_REMOVED lines=12> */
.L_x_265:
        /* <DEDUP_REMOVED lines=8> */
.L_x_267:
        /* <DEDUP_REMOVED lines=8> */
[----:B------:R-:W-:-:S02]  /*328b0*/  FADD R46, -R33, R60 ;  /* 0x0000003c212e7221 */ /* 0x000fc40000000100 */
[----:B------:R-:W-:Y:S01]  /*328c0*/  FADD R55, -R32, R61 ;  /* 0x0000003d20377221 */ /* 0x000fe20000000100 */
[----:B------:R-:W-:Y:S01]  /*328d0*/  I2FP.F32.U32 R59, R59 ;  /* 0x0000003b003b7245 */ /* 0x000fe20000201000 */
[----:B------:R-:W-:Y:S01]  /*328e0*/  FMUL R62, R46, R43 ;  /* 0x0000002b2e3e7220 */ /* 0x000fe20000400000 */
[----:B------:R-:W-:-:S03]  /*328f0*/  PRMT R46, R39, 0x7771, RZ ;  /* 0x00007771272e7816 */ /* 0x000fc600000000ff */
[----:B------:R-:W-:Y:S01]  /*32900*/  FFMA R65, R55, R58, R62 ;  /* 0x0000003a37417223 */ /* 0x000fe2000000003e */
[----:B------:R-:W-:Y:S01]  /*32910*/  PRMT R62, R38, 0x7773, RZ ;  /* 0x00007773263e7816 */ /* 0x000fe200000000ff */
[----:B------:R-:W-:Y:S01]  /*32920*/  FADD R66, -R34, R59 ;  /* 0x0000003b22427221 */ /* 0x000fe20000000100 */
[----:B------:R-:W-:Y:S02]  /*32930*/  I2FP.F32.U32 R38, R46 ;  /* 0x0000002e00267245 */ /* 0x000fe40000201000 */
[----:B------:R-:W-:Y:S01]  /*32940*/  PRMT R55, R39, 0x7770, RZ ;  /* 0x0000777027377816 */ /* 0x000fe200000000ff */
[----:B------:R-:W-:Y:S01]  /*32950*/  FFMA R66, R66, R37, R65 ;  /* 0x0000002542427223 */ /* 0x000fe20000000041 */
[----:B------:R-:W-:Y:S01]  /*32960*/  I2FP.F32.U32 R46, R62 ;  /* 0x0000003e002e7245 */ /* 0x000fe20000201000 */
[----:B------:R-:W-:Y:S01]  /*32970*/  FADD R68, -R33, R38 ;  /* 0x0000002621447221 */ /* 0x000fe20000000100 */
[----:B------:R-:W-:Y:S02]  /*32980*/  I2FP.F32.U32 R55, R55 ;  /* 0x0000003700377245 */ /* 0x000fe40000201000 */
        /* <DEDUP_REMOVED lines=64> */
.L_x_266:
        /* <DEDUP_REMOVED lines=31> */
[-C--:B------:R-:W-:Y:S01]  /*32f80*/  FFMA R44, R28, R37.reuse, R43 ;  /* 0x000000251c2c7223 */ /* 0x080fe2000000002b */
[-C--:B------:R-:W-:Y:S02]  /*32f90*/  FMUL R43, R34, R36.reuse ;  /* 0x00000024222b7220 */ /* 0x080fe40000400000 */
[----:B------:R-:W-:Y:S01]  /*32fa0*/  FFMA R55, R55, -0.015625, R38 ;  /* 0xbc80000037377823 */ /* 0x000fe20000000026 */
[----:B------:R-:W-:Y:S01]  /*32fb0*/  FFMA R44, R44, -0.015625, R39 ;  /* 0xbc8000002c2c7823 */ /* 0x000fe20000000027 */
[----:B------:R-:W-:Y:S01]  /*32fc0*/  FMUL R39, R35, R36 ;  /* 0x0000002423277220 */ /* 0x000fe20000400000 */
[----:B------:R-:W-:Y:S01]  /*32fd0*/  FFMA R36, R30, R37, R43 ;  /* 0x000000251e247223 */ /* 0x000fe2000000002b */
[----:B------:R-:W-:Y:S02]  /*32fe0*/  FMUL R55, R55, R55 ;  /* 0x0000003737377220 */ /* 0x000fe40000400000 */
[----:B------:R-:W-:Y:S01]  /*32ff0*/  FFMA R39, R54, R37, R39 ;  /* 0x0000002536277223 */ /* 0x000fe20000000027 */
[----:B------:R-:W-:Y:S01]  /*33000*/  FFMA R36, R36, -0.015625, R47 ;  /* 0xbc80000024247823 */ /* 0x000fe2000000002f */
[----:B------:R-:W-:-:S02]  /*33010*/  FFMA R55, R44, R44, R55 ;  /* 0x0000002c2c377223 */ /* 0x000fc40000000037 */
[----:B------:R-:W-:Y:S02]  /*33020*/  FFMA R39, R39, -0.015625, R46 ;  /* 0xbc80000027277823 */ /* 0x000fe4000000002e */
[----:B------:R-:W-:-:S04]  /*33030*/  FFMA R36, R36, R36, R55 ;  /* 0x0000002424247223 */ /* 0x000fc80000000037 */
[----:B------:R-:W-:-:S04]  /*33040*/  FFMA R36, R39, R39, R36 ;  /* 0x0000002727247223 */ /* 0x000fc80000000024 */
[----:B------:R-:W-:-:S07]  /*33050*/  FADD R45, R45, R36 ;  /* 0x000000242d2d7221 */ /* 0x000fce0000000000 */
.L_x_254:
[----:B------:R-:W-:Y:S01]  /*33060*/  FMUL R36, R50, R50 ;  /* 0x0000003232247220 */ /* 0x000fe20000400000 */
[----:B------:R-:W-:Y:S03]  /*33070*/  BSSY.RECONVERGENT B1, `(.L_x_268) ;  /* 0x0000012000017945 */ /* 0x000fe60003800200 */
[----:B------:R-:W-:-:S04]  /*33080*/  FFMA R36, R49, R49, R36 ;  /* 0x0000003131247223 */ /* 0x000fc80000000024 */
[----:B------:R-:W-:-:S04]  /*33090*/  FFMA R37, R51, R51, R36 ;  /* 0x0000003333257223 */ /* 0x000fc80000000024 */
[----:B------:R-:W-:-:S04]  /*330a0*/  FFMA R36, R52, R52, R37 ;  /* 0x0000003434247223 */ /* 0x000fc80000000025 */
[----:B------:R0:W1:Y:S01]  /*330b0*/  MUFU.RSQ R37, R36 ;  /* 0x0000002400257308 */ /* 0x0000620000001400 */
[----:B------:R-:W-:-:S04]  /*330c0*/  IADD3 R38, PT, PT, R36, -0xd000000, RZ ;  /* 0xf300000024267810 */ /* 0x000fc80007ffe0ff */
[----:B------:R-:W-:Y:S01]  /*330d0*/  ISETP.GT.U32.AND P0, PT, R38, 0x727fffff, PT ;  /* 0x727fffff2600780c */ /* 0x000fe20003f04070 */
[----:B------:R-:W-:-:S04]  /*330e0*/  FADD R38, R45, -R42 ;  /* 0x8000002a2d267221 */ /* 0x000fc80000000000 */
[----:B------:R-:W-:-:S08]  /*330f0*/  FMUL R38, R38, 0.5 ;  /* 0x3f00000026267820 */ /* 0x000fd00000400000 */
[----:B01----:R-:W-:Y:S05]  /*33100*/  @!P0 BRA `(.L_x_269) ;  /* 0x0000000000108947 */ /* 0x003fea0003800000 */
[----:B------:R-:W-:-:S07]  /*33110*/  MOV R46, 0x33130 ;  /* 0x00033130002e7802 */ /* 0x000fce0000000f00 */
[----:B------:R-:W-:Y:S05]  /*33120*/  CALL.REL.NOINC `($__internal_0_$__cuda_sm20_sqrt_rn_f32_slowpath) ;  /* 0x00000208006c7944 */ /* 0x000fea0003c00000 */
[----:B------:R-:W-:Y:S01]  /*33130*/  MOV R39, R42 ;  /* 0x0000002a00277202 */ /* 0x000fe20000000f00 */
[----:B------:R-:W-:Y:S06]  /*33140*/  BRA `(.L_x_270) ;  /* 0x0000000000107947 */ /* 0x000fec0003800000 */
.L_x_269:
[----:B------:R-:W-:Y:S01]  /*33150*/  FMUL.FTZ R39, R36, R37 ;  /* 0x0000002524277220 */ /* 0x000fe20000410000 */
[----:B------:R-:W-:-:S03]  /*33160*/  FMUL.FTZ R37, R37, 0.5 ;  /* 0x3f00000025257820 */ /* 0x000fc60000410000 */
[----:B------:R-:W-:-:S04]  /*33170*/  FFMA R36, -R39, R39, R36 ;  /* 0x0000002727247223 */ /* 0x000fc80000000124 */
[----:B------:R-:W-:-:S07]  /*33180*/  FFMA R39, R36, R37, R39 ;  /* 0x0000002524277223 */ /* 0x000fce0000000027 */
.L_x_270:
[----:B------:R-:W-:Y:S05]  /*33190*/  BSYNC.RECONVERGENT B1 ;  /* 0x0000000000017941 */ /* 0x000fea0003800200 */
.L_x_268:
[----:B------:R-:W-:Y:S01]  /*331a0*/  FMUL R36, R40, R40 ;  /* 0x0000002828247220 */ /* 0x000fe20000400000 */
[----:B------:R-:W-:Y:S03]  /*331b0*/  BSSY.RECONVERGENT B1, `(.L_x_271) ;  /* 0x0000011000017945 */ /* 0x000fe60003800200 */
[----:B------:R-:W-:-:S04]  /*331c0*/  FFMA R36, R53, R53, R36 ;  /* 0x0000003535247223 */ /* 0x000fc80000000024 */
[----:B------:R-:W-:-:S04]  /*331d0*/  FFMA R37, R41, R41, R36 ;  /* 0x0000002929257223 */ /* 0x000fc80000000024 */
[----:B------:R-:W-:-:S04]  /*331e0*/  FFMA R37, R38, R38, R37 ;  /* 0x0000002626257223 */ /* 0x000fc80000000025 */
[----:B------:R0:W1:Y:S01]  /*331f0*/  MUFU.RSQ R42, R37 ;  /* 0x00000025002a7308 */ /* 0x0000620000001400 */
[----:B------:R-:W-:-:S04]  /*33200*/  IADD3 R36, PT, PT, R37, -0xd000000, RZ ;  /* 0xf300000025247810 */ /* 0x000fc80007ffe0ff */
[----:B------:R-:W-:-:S13]  /*33210*/  ISETP.GT.U32.AND P0, PT, R36, 0x727fffff, PT ;  /* 0x727fffff2400780c */ /* 0x000fda0003f04070 */
[----:B01----:R-:W-:Y:S05]  /*33220*/  @!P0 BRA `(.L_x_272) ;  /* 0x0000000000148947 */ /* 0x003fea0003800000 */
[----:B------:R-:W-:Y:S02]  /*33230*/  MOV R36, R37 ;  /* 0x0000002500247202 */ /* 0x000fe40000000f00 */
[----:B------:R-:W-:-:S07]  /*33240*/  MOV R46, 0x33260 ;  /* 0x00033260002e7802 */ /* 0x000fce0000000f00 */
[----:B------:R-:W-:Y:S05]  /*33250*/  CALL.REL.NOINC `($__internal_0_$__cuda_sm20_sqrt_rn_f32_slowpath) ;  /* 0x0000020800207944 */ /* 0x000fea0003c00000 */
[----:B------:R-:W-:Y:S01]  /*33260*/  MOV R36, R42 ;  /* 0x0000002a00247202 */ /* 0x000fe20000000f00 */
[----:B------:R-:W-:Y:S06]  /*33270*/  BRA `(.L_x_273) ;  /* 0x0000000000107947 */ /* 0x000fec0003800000 */
.L_x_272:
[----:B------:R-:W-:Y:S01]  /*33280*/  FMUL.FTZ R36, R37, R42 ;  /* 0x0000002a25247220 */ /* 0x000fe20000410000 */
[----:B------:R-:W-:-:S03]  /*33290*/  FMUL.FTZ R42, R42, 0.5 ;  /* 0x3f0000002a2a7820 */ /* 0x000fc60000410000 */
[----:B------:R-:W-:-:S04]  /*332a0*/  FFMA R37, -R36, R36, R37 ;  /* 0x0000002424257223 */ /* 0x000fc80000000125 */
[----:B------:R-:W-:-:S07]  /*332b0*/  FFMA R36, R37, R42, R36 ;  /* 0x0000002a25247223 */ /* 0x000fce0000000024 */
.L_x_273:
[----:B------:R-:W-:Y:S05]  /*332c0*/  BSYNC.RECONVERGENT B1 ;  /* 0x0000000000017941 */ /* 0x000fea0003800200 */
.L_x_271:
[----:B------:R-:W-:Y:S02]  /*332d0*/  FSETP.GEU.AND P0, PT, R36, 1.52587890625e-05, PT ;  /* 0x378000002400780b */ /* 0x000fe40003f0e000 */
[----:B------:R-:W-:-:S13]  /*332e0*/  FSETP.LT.AND P3, PT, R39, 1.52587890625e-05, PT ;  /* 0x378000002700780b */ /* 0x000fda0003f61000 */
[----:B------:R-:W-:Y:S05]  /*332f0*/  @!P0 BRA P3, `(.L_x_274) ;  /* 0x0000003000a08947 */ /* 0x000fea0001800000 */
[----:B------:R-:W0:Y:S01]  /*33300*/  LDCU UR35, c[0x3][UR11] ;  /* 0x00c000000b2377ac */ /* 0x000e220008000800 */
[----:B------:R-:W-:Y:S01]  /*33310*/  FFMA R41, R41, -0.10000000149011611938, R30 ;  /* 0xbdcccccd29297823 */ /* 0x000fe2000000001e */
[----:B------:R-:W-:Y:S01]  /*33320*/  FFMA R49, R49, -0.10000000149011611938, R32 ;  /* 0xbdcccccd31317823 */ /* 0x000fe20000000020 */
[----:B------:R-:W-:Y:S01]  /*33330*/  FFMA R50, R50, -0.10000000149011611938, R33 ;  /* 0xbdcccccd32327823 */ /* 0x000fe20000000021 */
[----:B------:R-:W-:Y:S01]  /*33340*/  VOTEU.ALL UP0, P2 ;  /* 0x0000000000ff7886 */ /* 0x000fe20001000000 */
[----:B------:R-:W1:Y:S01]  /*33350*/  LDCU UR33, c[0x3][UR11+0x2c] ;  /* 0x00c005800b2177ac */ /* 0x000e620008000800 */
[----:B------:R-:W-:Y:S01]  /*33360*/  FFMA R51, R51, -0.10000000149011611938, R34 ;  /* 0xbdcccccd33337823 */ /* 0x000fe20000000022 */
[----:B------:R-:W-:Y:S01]  /*33370*/  FFMA R52, R52, -0.10000000149011611938, R35 ;  /* 0xbdcccccd34347823 */ /* 0x000fe20000000023 */
[----:B------:R-:W-:Y:S01]  /*33380*/  FFMA R53, R53, -0.10000000149011611938, R28 ;  /* 0xbdcccccd35357823 */ /* 0x000fe2000000001c */
[----:B------:R-:W2:Y:S01]  /*33390*/  @!UP0 LDCU UR34, c[0x3][UR11+0x38] ;  /* 0x00c007000b2287ac */ /* 0x000ea20008000800 */
[----:B------:R-:W-:Y:S01]  /*333a0*/  FFMA R40, R40, -0.10000000149011611938, R29 ;  /* 0xbdcccccd28287823 */ /* 0x000fe2000000001d */
[----:B------:R-:W-:Y:S01]  /*333b0*/  FFMA R38, R38, -0.10000000149011611938, R31 ;  /* 0xbdcccccd26267823 */ /* 0x000fe2000000001f */
[----:B------:R-:W-:-:S02]  /*333c0*/  FMNMX R39, RZ, R41, !PT ;  /* 0x00000029ff277209 */ /* 0x000fc40007800000 */
[----:B------:R-:W-:Y:S02]  /*333d0*/  FMNMX R49, RZ, R49, !PT ;  /* 0x00000031ff317209 */ /* 0x000fe40007800000 */
[----:B------:R-:W-:Y:S01]  /*333e0*/  FMNMX R50, RZ, R50, !PT ;  /* 0x00000032ff327209 */ /* 0x000fe20007800000 */
[----:B0-----:R-:W-:Y:S01]  /*333f0*/  UISETP.GT.U32.AND UP0, UPT, UR35, 0x3, UPT ;  /* 0x000000032300788c */ /* 0x001fe2000bf04070 */
[----:B------:R-:W-:Y:S02]  /*33400*/  FMNMX R51, RZ, R51, !PT ;  /* 0x00000033ff337209 */ /* 0x000fe40007800000 */
[----:B------:R-:W-:Y:S02]  /*33410*/  FMNMX R52, RZ, R52, !PT ;  /* 0x00000034ff347209 */ /* 0x000fe40007800000 */
[----:B------:R-:W-:Y:S02]  /*33420*/  FMNMX R53, RZ, R53, !PT ;  /* 0x00000035ff357209 */ /* 0x000fe40007800000 */
[----:B------:R-:W-:-:S02]  /*33430*/  FMNMX R37, RZ, R40, !PT ;  /* 0x00000028ff257209 */ /* 0x000fc40007800000 */
[----:B------:R-:W-:Y:S02]  /*33440*/  FMNMX R44, RZ, R38, !PT ;  /* 0x00000026ff2c7209 */ /* 0x000fe40007800000 */
[----:B-1----:R-:W-:Y:S02]  /*33450*/  MOV R45, UR33 ;  /* 0x00000021002d7c02 */ /* 0x002fe40008000f00 */
[----:B------:R-:W-:Y:S02]  /*33460*/  FMNMX R38, R39, 255, PT ;  /* 0x437f000027267809 */ /* 0x000fe40003800000 */
[----:B--2---:R-:W-:Y:S02]  /*33470*/  @!P2 MOV R45, UR34 ;  /* 0x00000022002dac02 */ /* 0x004fe40008000f00 */
[----:B------:R-:W-:Y:S02]  /*33480*/  FMNMX R40, R49, 255, PT ;  /* 0x437f000031287809 */ /* 0x000fe40003800000 */
[----:B------:R-:W-:-:S02]  /*33490*/  FMNMX R41, R50, 255, PT ;  /* 0x437f000032297809 */ /* 0x000fc40003800000 */
[----:B------:R-:W-:Y:S02]  /*334a0*/  FMNMX R42, R51, 255, PT ;  /* 0x437f0000332a7809 */ /* 0x000fe40003800000 */
[----:B------:R-:W-:Y:S02]  /*334b0*/  FMNMX R43, R52, 255, PT ;  /* 0x437f0000342b7809 */ /* 0x000fe40003800000 */
[----:B------:R-:W-:Y:S02]  /*334c0*/  FMNMX R36, R53, 255, PT ;  /* 0x437f000035247809 */ /* 0x000fe40003800000 */
[----:B------:R-:W-:Y:S02]  /*334d0*/  FMNMX R37, R37, 255, PT ;  /* 0x437f000025257809 */ /* 0x000fe40003800000 */
[----:B------:R-:W-:Y:S01]  /*334e0*/  FMNMX R39, R44, 255, PT ;  /* 0x437f00002c277809 */ /* 0x000fe20003800000 */
[----:B------:R-:W-:Y:S06]  /*334f0*/  BRA.U UP0, `(.L_x_275) ;  /* 0x0000001100847547 */ /* 0x000fec000b800000 */
        /* <DEDUP_REMOVED lines=13> */
[----:B------:R-:W-:Y:S01]  /*335d0*/  IMAD.MOV.U32 R49, RZ, RZ, RZ ;  /* 0x000000ffff317224 */ /* 0x000fe200078e00ff */
        /* <DEDUP_REMOVED lines=23> */
.L_x_276:
        /* <DEDUP_REMOVED lines=8> */
.L_x_279:
        /* <DEDUP_REMOVED lines=81> */
[----:B------:R-:W-:Y:S01]  /*33ce0*/  FFMA R65, R44, R44, R65 ;  /* 0x0000002c2c417223 */ /* 0x000fe20000000041 */
[----:B------:R-:W-:Y:S01]  /*33cf0*/  LOP3.LUT R44, R3, 0xfffc, RZ, 0xc0, !PT ;  /* 0x0000fffc032c7812 */ /* 0x000fe200078ec0ff */
[----:B------:R-:W-:Y:S01]  /*33d00*/  FMUL R72, R53, R46 ;  /* 0x0000002e35487220 */ /* 0x000fe20000400000 */
[----:B------:R-:W-:-:S02]  /*33d10*/  FFMA R46, R66, -0.015625, R71 ;  /* 0xbc800000422e7823 */ /* 0x000fc40000000047 */
[----:B------:R-:W-:-:S03]  /*33d20*/  ISETP.NE.AND P0, PT, R59, R44, PT ;  /* 0x0000002c3b00720c */ /* 0x000fc60003f05270 */
        /* <DEDUP_REMOVED lines=21> */
[----:B------:R-:W-:-:S02]  /*33e80*/  FFMA R66, R66, -0.015625, R63 ;  /* 0xbc80000042427823 */ /* 0x000fc4000000003f */
[----:B------:R-:W-:Y:S01]  /*33e90*/  FMUL R69, R69, R54 ;  /* 0x0000003645457220 */ /* 0x000fe20000400000 */
[----:B------:R-:W-:-:S04]  /*33ea0*/  FMUL R71, R71, R71 ;  /* 0x0000004747477220 */ /* 0x000fc80000400000 */
        /* <DEDUP_REMOVED lines=25> */
.L_x_278:
[----:B------:R-:W-:-:S13]  /*34040*/  LOP3.LUT P0, R44, R3, 0x3, RZ, 0xc0, !PT ;  /* 0x00000003032c7812 */ /* 0x000fda000780c0ff */
[----:B------:R-:W-:Y:S05]  /*34050*/  @!P0 BRA `(.L_x_277) ;  /* 0x0000002400048947 */ /* 0x000fea0003800000 */
[----:B------:R-:W-:Y:S02]  /*34060*/  ISETP.NE.AND P0, PT, R44, 0x1, PT ;  /* 0x000000012c00780c */ /* 0x000fe40003f05270 */
[----:B------:R-:W-:-:S04]  /*34070*/  LOP3.LUT R45, R3, 0x1, RZ, 0xc0, !PT ;  /* 0x00000001032d7812 */ /* 0x000fc800078ec0ff */
[----:B------:R-:W-:-:S07]  /*34080*/  ISETP.NE.U32.AND P2, PT, R45, 0x1, PT ;  /* 0x000000012d00780c */ /* 0x000fce0003f45070 */
[----:B------:R-:W-:Y:S06]  /*34090*/  @!P0 BRA `(.L_x_280) ;  /* 0x00000004000c8947 */ /* 0x000fec0003800000 */
[----:B------:R-:W-:-:S06]  /*340a0*/  IMAD R45, R47, 0x4, R2 ;  /* 0x000000042f2d7824 */ /* 0x000fcc00078e0202 */
        /* <DEDUP_REMOVED lines=66> */
.L_x_280:
        /* <DEDUP_REMOVED lines=36> */
.L_x_275:
[----:B------:R-:W-:-:S09]  /*34710*/  UISETP.GT.U32.AND UP0, UPT, UR35, 0x5, UPT ;  /* 0x000000052300788c */ /* 0x000fd2000bf04070 */
        /* <DEDUP_REMOVED lines=38> */
.L_x_282:
[----:B------:R-:W-:Y:S01]  /*34980*/  MOV R55, RZ ;  /* 0x000000ff00377202 */ /* 0x000fe20000000f00 */
[----:B------:R-:W-:Y:S06]  /*34990*/  @!P1 BRA `(.L_x_277) ;  /* 0x0000001800b49947 */ /* 0x000fec0003800000 */
[----:B------:R-:W-:Y:S01]  /*349a0*/  ISETP.GE.U32.AND P0, PT, R22, 0x3, PT ;  /* 0x000000031600780c */ /* 0x000fe20003f06070 */
[----:B------:R-:W-:Y:S01]  /*349b0*/  HFMA2 R55, -RZ, RZ, 0, 0 ;  /* 0x00000000ff377431 */ /* 0x000fe200000001ff */
[----:B------:R-:W-:-:S11]  /*349c0*/  MOV R47, RZ ;  /* 0x000000ff002f7202 */ /* 0x000fd60000000f00 */
[----:B------:R-:W-:Y:S05]  /*349d0*/  @!P0 BRA `(.L_x_283) ;  /* 0x0000000800248947 */ /* 0x000fea0003800000 */
[----:B------:R-:W-:Y:S01]  /*349e0*/  MOV R55, RZ ;  /* 0x000000ff00377202 */ /* 0x000fe20000000f00 */
[----:B------:R-:W-:-:S07]  /*349f0*/  IMAD.MOV.U32 R59, RZ, RZ, RZ ;  /* 0x000000ffff3b7224 */ /* 0x000fce00078e00ff */
.L_x_284:
        /* <DEDUP_REMOVED lines=135> */
.L_x_283:
        /* <DEDUP_REMOVED lines=73> */
.L_x_285:
        /* <DEDUP_REMOVED lines=36> */
.L_x_281:
[----:B------:R-:W-:Y:S01]  /*35940*/  FADD R58, R37, -R41 ;  /* 0x80000029253a7221 */ /* 0x000fe20000000000 */
[----:B------:R-:W-:Y:S01]  /*35950*/  FADD R55, R36, -R40 ;  /* 0x8000002824377221 */ /* 0x000fe20000000000 */
[----:B------:R-:W-:Y:S01]  /*35960*/  FADD R59, R38, -R42 ;  /* 0x8000002a263b7221 */ /* 0x000fe20000000000 */
[----:B------:R-:W-:Y:S01]  /*35970*/  I2FP.F32.U32 R54, R45 ;  /* 0x0000002d00367245 */ /* 0x000fe20000201000 */
[----:B------:R-:W-:Y:S01]  /*35980*/  FMUL R44, R58, R58 ;  /* 0x0000003a3a2c7220 */ /* 0x000fe20000400000 */
[----:B------:R-:W-:Y:S01]  /*35990*/  FADD R47, R39, -R43 ;  /* 0x8000002b272f7221 */ /* 0x000fe20000000000 */
        /* <DEDUP_REMOVED lines=20> */
.L_x_287:
[----:B------:R-:W-:Y:S05]  /*35ae0*/  BSYNC.RECONVERGENT B1 ;  /* 0x0000000000017941 */ /* 0x000fea0003800200 */
.L_x_286:
        /* <DEDUP_REMOVED lines=13> */
.L_x_288:
        /* <DEDUP_REMOVED lines=8> */
.L_x_290:
[----:B------:R-:W-:-:S06]  /*35c40*/  LEA R44, R47, R2, 0x2 ;  /* 0x000000022f2c7211 */ /* 0x000fcc00078e10ff */
[----:B------:R-:W2:Y:S01]  /*35c50*/  LDL.64 R44, [R44] ;  /* 0x000000002c2c7983 */ /* 0x000ea20000100a00 */
[----:B------:R-:W-:Y:S02]  /*35c60*/  IADD3 R47, PT, PT, R47, 0x2, RZ ;  /* 0x000000022f2f7810 */ /* 0x000fe40007ffe0ff */
[C---:B--2---:R-:W-:Y:S02]  /*35c70*/  PRMT R58, R44.reuse, 0x7771, RZ ;  /* 0x000077712c3a7816 */ /* 0x044fe400000000ff */
[C---:B------:R-:W-:Y:S02]  /*35c80*/  PRMT R61, R44.reuse, 0x7770, RZ ;  /* 0x000077702c3d7816 */ /* 0x040fe400000000ff */
[----:B------:R-:W-:Y:S02]  /*35c90*/  I2FP.F32.U32 R58, R58 ;  /* 0x0000003a003a7245 */ /* 0x000fe40000201000 */
[----:B------:R-:W-:Y:S02]  /*35ca0*/  I2FP.F32.U32 R61, R61 ;  /* 0x0000003d003d7245 */ /* 0x000fe40000201000 */
[C---:B------:R-:W-:Y:S01]  /*35cb0*/  PRMT R59, R44.reuse, 0x7772, RZ ;  /* 0x000077722c3b7816 */ /* 0x040fe200000000ff */
[----:B------:R-:W-:Y:S01]  /*35cc0*/  FADD R60, -R41, R58 ;  /* 0x0000003a293c7221 */ /* 0x000fe20000000100 */
[----:B------:R-:W-:Y:S01]  /*35cd0*/  PRMT R62, R44, 0x7773, RZ ;  /* 0x000077732c3e7816 */ /* 0x000fe200000000ff */
[----:B------:R-:W-:Y:S01]  /*35ce0*/  FADD R63, -R40, R61 ;  /* 0x0000003d283f7221 */ /* 0x000fe20000000100 */
[----:B------:R-:W-:Y:S01]  /*35cf0*/  I2FP.F32.U32 R59, R59 ;  /* 0x0000003b003b7245 */ /* 0x000fe20000201000 */
[----:B------:R-:W-:-:S04]  /*35d00*/  FMUL R60, R60, R51 ;  /* 0x000000333c3c7220 */ /* 0x000fc80000400000 */
[----:B------:R-:W-:Y:S01]  /*35d10*/  FFMA R64, R63, R52, R60 ;  /* 0x000000343f407223 */ /* 0x000fe2000000003c */
[C---:B------:R-:W-:Y:S01]  /*35d20*/  PRMT R60, R45.reuse, 0x7771, RZ ;  /* 0x000077712d3c7816 */ /* 0x040fe200000000ff */
[----:B------:R-:W-:Y:S01]  /*35d30*/  FADD R65, -R42, R59 ;  /* 0x0000003b2a417221 */ /* 0x000fe20000000100 */
[----:B------:R-:W-:Y:S02]  /*35d40*/  PRMT R63, R45, 0x7770, RZ ;  /* 0x000077702d3f7816 */ /* 0x000fe400000000ff */
[----:B------:R-:W-:Y:S01]  /*35d50*/  I2FP.F32.U32 R44, R60 ;  /* 0x0000003c002c7245 */ /* 0x000fe20000201000 */
[----:B------:R-:W-:Y:S01]  /*35d60*/  FFMA R65, R65, R50, R64 ;  /* 0x0000003241417223 */ /* 0x000fe20000000040 */
[----:B------:R-:W-:Y:S02]  /*35d70*/  PRMT R64, R45, 0x7772, RZ ;  /* 0x000077722d407816 */ /* 0x000fe400000000ff */
[----:B------:R-:W-:Y:S01]  /*35d80*/  I2FP.F32.U32 R60, R62 ;  /* 0x0000003e003c7245 */ /* 0x000fe20000201000 */
[----:B------:R-:W-:Y:S01]  /*35d90*/  FADD R66, -R41, R44 ;  /* 0x0000002c29427221 */ /* 0x000fe20000000100 */
[----:B------:R-:W-:-:S02]  /*35da0*/  I2FP.F32.U32 R63, R63 ;  /* 0x0000003f003f7245 */ /* 0x000fc40000201000 */
[----:B------:R-:W-:Y:S01]  /*35db0*/  PRMT R62, R45, 0x7773, RZ ;  /* 0x000077732d3e7816 */ /* 0x000fe200000000ff */
[----:B------:R-:W-:Y:S01]  /*35dc0*/  FMUL R66, R66, R51 ;  /* 0x0000003342427220 */ /* 0x000fe20000400000 */
[----:B------:R-:W-:Y:S01]  /*35dd0*/  I2FP.F32.U32 R45, R64 ;  /* 0x00000040002d7245 */ /* 0x000fe20000201000 */
[----:B------:R-:W-:Y:S01]  /*35de0*/  FADD R64, -R43, R60 ;  /* 0x0000003c2b407221 */ /* 0x000fe20000000100 */
[----:B------:R-:W-:Y:S01]  /*35df0*/  FADD R67, -R40, R63 ;  /* 0x0000003f28437221 */ /* 0x000fe20000000100 */
[----:B------:R-:W-:Y:S02]  /*35e00*/  I2FP.F32.U32 R62, R62 ;  /* 0x0000003e003e7245 */ /* 0x000fe40000201000 */
[----:B------:R-:W-:Y:S01]  /*35e10*/  FFMA R64, R64, R49, R65 ;  /* 0x0000003140407223 */ /* 0x000fe20000000041 */
[----:B------:R-:W-:Y:S01]  /*35e20*/  FFMA R66, R67, R52, R66 ;  /* 0x0000003443427223 */ /* 0x000fe20000000042 */
[----:B------:R-:W-:Y:S02]  /*35e30*/  FADD R67, -R42, R45 ;  /* 0x0000002d2a437221 */ /* 0x000fe40000000100 */
[----:B------:R-:W-:Y:S01]  /*35e40*/  FMUL.SAT R65, R64, R53 ;  /* 0x0000003540417220 */ /* 0x000fe20000402000 */
[----:B------:R-:W-:Y:S01]  /*35e50*/  FADD R64, -R43, R62 ;  /* 0x0000003e2b407221 */ /* 0x000fe20000000100 */
[----:B------:R-:W-:-:S02]  /*35e60*/  FFMA R67, R67, R50, R66 ;  /* 0x0000003243437223 */ /* 0x000fc40000000042 */
[----:B------:R-:W-:Y:S02]  /*35e70*/  FMUL R65, R54, R65 ;  /* 0x0000004136417220 */ /* 0x000fe40000400000 */
[----:B------:R-:W-:-:S04]  /*35e80*/  FFMA R64, R64, R49, R67 ;  /* 0x0000003140407223 */ /* 0x000fc80000000043 */
[----:B------:R-:W-:Y:S01]  /*35e90*/  FMUL.SAT R67, R64, R53 ;  /* 0x0000003540437220 */ /* 0x000fe20000402000 */
[----:B------:R-:W0:Y:S03]  /*35ea0*/  F2I.U32.NTZ R65, R65 ;  /* 0x0000004100417305 */ /* 0x000e260000203000 */
        /* <DEDUP_REMOVED lines=11> */
[-C--:B------:R-:W-:Y:S01]  /*35f60*/  FMUL R71, R42, R66.reuse ;  /* 0x000000422a477220 */ /* 0x080fe20000400000 */
[----:B------:R-:W-:Y:S01]  /*35f70*/  FMUL R70, R43, R66 ;  /* 0x000000422b467220 */ /* 0x000fe20000400000 */
[-C--:B------:R-:W-:Y:S01]  /*35f80*/  FFMA R66, R36, R67.reuse, R65 ;  /* 0x0000004324427223 */ /* 0x080fe20000000041 */
        /* <DEDUP_REMOVED lines=12> */
[----:B------:R-:W-:Y:S01]  /*36050*/  FMUL R74, R43, R65 ;  /* 0x000000412b4a7220 */ /* 0x000fe20000400000 */
[----:B------:R-:W-:Y:S01]  /*36060*/  FFMA R71, R71, -0.015625, R44 ;  /* 0xbc80000047477823 */ /* 0x000fe2000000002c */
[----:B------:R-:W-:Y:S01]  /*36070*/  LOP3.LUT R44, R3, 0xfffe, RZ, 0xc0, !PT ;  /* 0x0000fffe032c7812 */ /* 0x000fe200078ec0ff */
[----:B------:R-:W-:Y:S01]  /*36080*/  FFMA R68, R38, R64, R73 ;  /* 0x0000004026447223 */ /* 0x000fe20000000049 */
        /* <DEDUP_REMOVED lines=17> */
.L_x_289:
        /* <DEDUP_REMOVED lines=45> */
.L_x_277:
[----:B------:R-:W-:-:S13]  /*36470*/  FSETP.GE.AND P0, PT, R55, R24, PT ;  /* 0x000000183700720b */ /* 0x000fda0003f06000 */
[----:B------:R-:W-:Y:S05]  /*36480*/  @P0 BRA `(.L_x_274) ;  /* 0x00000000003c0947 */ /* 0x000fea0003800000 */
[----:B------:R-:W-:Y:S01]  /*36490*/  IADD3 R25, PT, PT, R25, 0x1, RZ ;  /* 0x0000000119197810 */ /* 0x000fe20007ffe0ff */
[----:B------:R-:W-:Y:S01]  /*364a0*/  IMAD.MOV.U32 R33, RZ, RZ, R41 ;  /* 0x000000ffff217224 */ /* 0x000fe200078e0029 */
[----:B------:R-:W-:Y:S02]  /*364b0*/  LEA R35, R23, R0, 0x5 ;  /* 0x0000000017237211 */ /* 0x000fe400078e28ff */
[----:B------:R-:W-:Y:S02]  /*364c0*/  ISETP.NE.AND P0, PT, R25, 0x4, PT ;  /* 0x000000041900780c */ /* 0x000fe40003f05270 */
[----:B------:R-:W-:Y:S01]  /*364d0*/  MOV R24, R55 ;  /* 0x0000003700187202 */ /* 0x000fe20000000f00 */
[----:B------:R-:W-:Y:S01]  /*364e0*/  STL.128 [R35], R40 ;  /* 0x0000002823007387 */ /* 0x000fe20000100c00 */
[----:B------:R-:W-:Y:S02]  /*364f0*/  MOV R28, R36 ;  /* 0x00000024001c7202 */ /* 0x000fe40000000f00 */
[----:B------:R-:W-:Y:S01]  /*36500*/  MOV R29, R37 ;  /* 0x00000025001d7202 */ /* 0x000fe20000000f00 */
[----:B------:R0:W-:Y:S01]  /*36510*/  STL.128 [R35+0x10], R36 ;  /* 0x0000102423007387 */ /* 0x0001e20000100c00 */
[----:B------:R-:W-:-:S02]  /*36520*/  MOV R30, R38 ;  /* 0x00000026001e7202 */ /* 0x000fc40000000f00 */
[----:B------:R-:W-:Y:S02]  /*36530*/  MOV R31, R39 ;  /* 0x00000027001f7202 */ /* 0x000fe40000000f00 */
[----:B------:R-:W-:Y:S02]  /*36540*/  MOV R32, R40 ;  /* 0x0000002800207202 */ /* 0x000fe40000000f00 */
[----:B------:R-:W-:Y:S02]  /*36550*/  MOV R34, R42 ;  /* 0x0000002a00227202 */ /* 0x000fe40000000f00 */
[----:B0-----:R-:W-:Y:S01]  /*36560*/  MOV R35, R43 ;  /* 0x0000002b00237202 */ /* 0x001fe20000000f00 */
[----:B------:R-:W-:Y:S06]  /*36570*/  @P0 BRA `(.L_x_291) ;  /* 0xfffffcc800080947 */ /* 0x000fec000383ffff */
.L_x_274:
[----:B------:R-:W-:Y:S05]  /*36580*/  BSYNC.RECONVERGENT B0 ;  /* 0x0000000000007941 */ /* 0x000fea0003800200 */
.L_x_11:
[----:B------:R-:W0:Y:S01]  /*36590*/  LDCU UR33, c[0x3][UR11+0x14] ;  /* 0x00c002800b2177ac */ /* 0x000e220008000800 */
[----:B------:R-:W-:Y:S02]  /*365a0*/  FMNMX R32, RZ, R32, !PT ;  /* 0x00000020ff207209 */ /* 0x000fe40007800000 */
[----:B------:R-:W-:Y:S02]  /*365b0*/  FMNMX R33, RZ, R33, !PT ;  /* 0x00000021ff217209 */ /* 0x000fe40007800000 */
[----:B------:R-:W-:Y:S02]  /*365c0*/  FMNMX R34, RZ, R34, !PT ;  /* 0x00000022ff227209 */ /* 0x000fe40007800000 */
[----:B------:R-:W-:Y:S02]  /*365d0*/  FMNMX R35, RZ, R35, !PT ;  /* 0x00000023ff237209 */ /* 0x000fe40007800000 */
[----:B------:R-:W-:Y:S02]  /*365e0*/  FMNMX R3, RZ, R28, !PT ;  /* 0x0000001cff037209 */ /* 0x000fe40007800000 */
[----:B------:R-:W-:-:S02]  /*365f0*/  FMNMX R22, RZ, R29, !PT ;  /* 0x0000001dff167209 */ /* 0x000fc40007800000 */
[----:B------:R-:W-:Y:S02]  /*36600*/  FMNMX R24, RZ, R30, !PT ;  /* 0x0000001eff187209 */ /* 0x000fe40007800000 */
[----:B------:R-:W-:Y:S02]  /*36610*/  FMNMX R25, RZ, R31, !PT ;  /* 0x0000001fff197209 */ /* 0x000fe40007800000 */
[----:B------:R-:W-:Y:S02]  /*36620*/  FMNMX R28, R32, 255, PT ;  /* 0x437f0000201c7809 */ /* 0x000fe40003800000 */
[----:B------:R-:W-:Y:S02]  /*36630*/  FMNMX R29, R33, 255, PT ;  /* 0x437f0000211d7809 */ /* 0x000fe40003800000 */
[----:B------:R-:W-:Y:S02]  /*36640*/  FMNMX R30, R34, 255, PT ;  /* 0x437f0000221e7809 */ /* 0x000fe40003800000 */
[----:B------:R-:W-:-:S02]  /*36650*/  FMNMX R31, R35, 255, PT ;  /* 0x437f0000231f7809 */ /* 0x000fc40003800000 */
[----:B------:R-:W-:Y:S02]  /*36660*/  LEA R36, R23, R0, 0x5 ;  /* 0x0000000017247211 */ /* 0x000fe400078e28ff */
[----:B------:R-:W-:Y:S02]  /*36670*/  FMNMX R32, R3, 255, PT ;  /* 0x437f000003207809 */ /* 0x000fe40003800000 */
[----:B------:R-:W-:Y:S01]  /*36680*/  FMNMX R33, R22, 255, PT ;  /* 0x437f000016217809 */ /* 0x000fe20003800000 */
[----:B------:R1:W-:Y:S01]  /*36690*/  STL.128 [R36], R28 ;  /* 0x0000001c24007387 */ /* 0x0003e20000100c00 */
[----:B------:R-:W-:Y:S02]  /*366a0*/  FMNMX R34, R24, 255, PT ;  /* 0x437f000018227809 */ /* 0x000fe40003800000 */
[----:B------:R-:W-:Y:S02]  /*366b0*/  FMNMX R35, R25, 255, PT ;  /* 0x437f000019237809 */ /* 0x000fe40003800000 */
[----:B------:R-:W-:-:S03]  /*366c0*/  IADD3 R23, PT, PT, R23, 0x1, RZ ;  /* 0x0000000117177810 */ /* 0x000fc60007ffe0ff */
[----:B------:R1:W-:Y:S01]  /*366d0*/  STL.128 [R36+0x10], R32 ;  /* 0x0000102024007387 */ /* 0x0003e20000100c00 */
[----:B0-----:R-:W-:-:S13]  /*366e0*/  ISETP.NE.AND P0, PT, R23, UR33, PT ;  /* 0x0000002117007c0c */ /* 0x001fda000bf05270 */
[----:B------:R-:W-:Y:S05]  /*366f0*/  @P0 BRA `(.L_x_292) ;  /* 0xfffffcb000740947 */ /* 0x000fea000383ffff */
[----:B------:R-:W-:Y:S01]  /*36700*/  UISETP.LT.U32.AND UP0, UPT, UR33, 0x1, UPT ;  /* 0x000000012100788c */ /* 0x000fe2000bf01070 */
[----:B------:R-:W-:-:S03]  /*36710*/  HFMA2 R22, -RZ, RZ, 0, 0 ;  /* 0x00000000ff167431 */ /* 0x000fc600000001ff */
[----:B------:R-:W-:Y:S02]  /*36720*/  USEL UR8, UR33, 0x1, !UP0 ;  /* 0x0000000121087887 */ /* 0x000fe4000c000000 */
[----:B------:R-:W-:Y:S02]  /*36730*/  UISETP.GE.U32.AND UP0, UPT, UR33, 0x4, UPT ;  /* 0x000000042100788c */ /* 0x000fe4000bf06070 */
[----:B------:R-:W-:-:S04]  /*36740*/  ULOP3.LUT UR9, UR8, 0x3, URZ, 0xc0, !UPT ;  /* 0x0000000308097892 */ /* 0x000fc8000f8ec0ff */
[----:B------:R-:W-:-:S03]  /*36750*/  UISETP.NE.AND UP2, UPT, UR9, URZ, UPT ;  /* 0x000000ff0900728c */ /* 0x000fc6000bf45270 */
[----:B------:R-:W-:Y:S08]  /*36760*/  BRA.U !UP0, `(.L_x_293) ;  /* 0x0000000508dc7547 */ /* 0x000ff0000b800000 */
[----:B------:R-:W-:Y:S01]  /*36770*/  ULOP3.LUT UR8, UR8, 0xfffffffc, URZ, 0xc0, !UPT ;  /* 0xfffffffc08087892 */ /* 0x000fe2000f8ec0ff */
[----:B------:R-:W-:-:S05]  /*36780*/  MOV R3, RZ ;  /* 0x000000ff00037202 */ /* 0x000fca0000000f00 */
[----:B------:R-:W-:-:S07]  /*36790*/  MOV R22, UR8 ;  /* 0x0000000800167c02 */ /* 0x000fce0008000f00 */
.L_x_294:
[----:B0-----:R-:W-:-:S05]  /*367a0*/  LEA R23, R3, R1, 0x5 ;  /* 0x0000000103177211 */ /* 0x001fca00078e28ff */
[----:B------:R-:W2:Y:S04]  /*367b0*/  LDL.128 R16, [R23+0x120] ;  /* 0x0001200017107983 */ /* 0x000ea80000100c00 */
[----:B-1----:R-:W3:Y:S04]  /*367c0*/  LDL.128 R28, [R23+0x130] ;  /* 0x00013000171c7983 */ /* 0x002ee80000100c00 */
[----:B------:R-:W4:Y:S04]  /*367d0*/  LDL.128 R4, [R23+0x140] ;  /* 0x0001400017047983 */ /* 0x000f280000100c00 */
[----:B------:R-:W5:Y:S04]  /*367e0*/  LDL.128 R8, [R23+0x150] ;  /* 0x0001500017087983 */ /* 0x000f680000100c00 */
[----:B------:R-:W5:Y:S01]  /*367f0*/  LDL.128 R12, [R23+0x160] ;  /* 0x00016000170c7983 */ /* 0x000f620000100c00 */
[----:B--2---:R-:W-:Y:S01]  /*36800*/  FMUL R24, R16, R27 ;  /* 0x0000001b10187220 */ /* 0x004fe20000400000 */
[----:B------:R-:W-:-:S05]  /*36810*/  FMUL R25, R17, R26 ;  /* 0x0000001a11197220 */ /* 0x000fca0000400000 */
[----:B------:R-:W0:Y:S01]  /*36820*/  F2I.U32.NTZ R24, R24 ;  /* 0x0000001800187305 */ /* 0x000e220000203000 */
[-C--:B------:R-:W-:Y:S01]  /*36830*/  FMUL R32, R18, R21.reuse ;  /* 0x0000001512207220 */ /* 0x080fe20000400000 */
[----:B------:R-:W-:Y:S01]  /*36840*/  FMUL R33, R19, R20 ;  /* 0x0000001413217220 */ /* 0x000fe20000400000 */
[----:B---3--:R-:W-:Y:S01]  /*36850*/  FMUL R34, R29, R26 ;  /* 0x0000001a1d227220 */ /* 0x008fe20000400000 */
[----:B------:R-:W-:Y:S01]  /*36860*/  FMUL R35, R30, R21 ;  /* 0x000000151e237220 */ /* 0x000fe20000400000 */
[----:B------:R-:W-:Y:S01]  /*36870*/  FMUL R28, R28, R27 ;  /* 0x0000001b1c1c7220 */ /* 0x000fe20000400000 */
[----:B------:R-:W2:Y:S02]  /*36880*/  LDL.128 R16, [R23+0x170] ;  /* 0x0001700017107983 */ /* 0x000ea40000100c00 */
[----:B------:R-:W1:Y:S01]  /*36890*/  F2I.U32.NTZ R25, R25 ;  /* 0x0000001900197305 */ /* 0x000e620000203000 */
[----:B0-----:R-:W-:Y:S01]  /*368a0*/  LOP3.LUT R36, R24, 0xff, RZ, 0xc0, !PT ;  /* 0x000000ff18247812 */ /* 0x001fe200078ec0ff */
[----:B------:R-:W-:-:S06]  /*368b0*/  FMUL R24, R31, R20 ;  /* 0x000000141f187220 */ /* 0x000fcc0000400000 */
[----:B------:R-:W0:Y:S08]  /*368c0*/  F2I.U32.NTZ R32, R32 ;  /* 0x0000002000207305 */ /* 0x000e300000203000 */
[----:B------:R-:W3:Y:S08]  /*368d0*/  F2I.U32.NTZ R33, R33 ;  /* 0x0000002100217305 */ /* 0x000ef00000203000 */
[----:B------:R-:W4:Y:S08]  /*368e0*/  F2I.U32.NTZ R40, R28 ;  /* 0x0000001c00287305 */ /* 0x000f300000203000 */
[----:B------:R-:W5:Y:S08]  /*368f0*/  F2I.U32.NTZ R34, R34 ;  /* 0x0000002200227305 */ /* 0x000f700000203000 */
[----:B------:R-:W5:Y:S08]  /*36900*/  F2I.U32.NTZ R35, R35 ;  /* 0x0000002300237305 */ /* 0x000f700000203000 */
[----:B------:R-:W5:Y:S01]  /*36910*/  F2I.U32.NTZ R24, R24 ;  /* 0x0000001800187305 */ /* 0x000f620000203000 */
[----:B-1----:R-:W-:-:S02]  /*36920*/  LOP3.LUT R37, R25, 0xff, RZ, 0xc0, !PT ;  /* 0x000000ff19257812 */ /* 0x002fc400078ec0ff */
[----:B0-----:R-:W-:Y:S02]  /*36930*/  LOP3.LUT R38, R32, 0xff, RZ, 0xc0, !PT ;  /* 0x000000ff20267812 */ /* 0x001fe400078ec0ff */
[----:B---3--:R-:W-:Y:S02]  /*36940*/  LOP3.LUT R39, R33, 0xff, RZ, 0xc0, !PT ;  /* 0x000000ff21277812 */ /* 0x008fe400078ec0ff */
[----:B----4-:R-:W-:Y:S02]  /*36950*/  LOP3.LUT R40, R40, 0xff, RZ, 0xc0, !PT ;  /* 0x000000ff28287812 */ /* 0x010fe400078ec0ff */
[----:B-----5:R-:W-:Y:S02]  /*36960*/  LOP3.LUT R41, R34, 0xff, RZ, 0xc0, !PT ;  /* 0x000000ff22297812 */ /* 0x020fe400078ec0ff */
[----:B------:R-:W-:Y:S02]  /*36970*/  LOP3.LUT R42, R35, 0xff, RZ, 0xc0, !PT ;  /* 0x000000ff232a7812 */ /* 0x000fe400078ec0ff */
[----:B------:R-:W-:Y:S01]  /*36980*/  LOP3.LUT R43, R24, 0xff, RZ, 0xc0, !PT ;  /* 0x000000ff182b7812 */ /* 0x000fe200078ec0ff */
[----:B------:R-:W-:Y:S04]  /*36990*/  STL.128 [R23+0x180], R36 ;  /* 0x0001802417007387 */ /* 0x000fe80000100c00 */
[----:B------:R-:W3:Y:S04]  /*369a0*/  LDL.128 R28, [R23+0x180] ;  /* 0x00018000171c7983 */ /* 0x000ee80000100c00 */
[----:B------:R-:W-:Y:S04]  /*369b0*/  STL.128 [R23+0x190], R40 ;  /* 0x0001902817007387 */ /* 0x000fe80000100c00 */
[----:B------:R-:W4:Y:S01]  /*369c0*/  LDL.128 R32, [R23+0x190] ;  /* 0x0001900017207983 */ /* 0x000f220000100c00 */
[----:B------:R-:W-:Y:S01]  /*369d0*/  FMUL R4, R4, R27 ;  /* 0x0000001b04047220 */ /* 0x000fe20000400000 */
[----:B------:R-:W-:Y:S01]  /*369e0*/  FMUL R5, R5, R26 ;  /* 0x0000001a05057220 */ /* 0x000fe20000400000 */
[----:B------:R-:W-:Y:S01]  /*369f0*/  FMUL R6, R6, R21 ;  /* 0x0000001506067220 */ /* 0x000fe20000400000 */
[----:B------:R-:W-:Y:S01]  /*36a00*/  FMUL R7, R7, R20 ;  /* 0x0000001407077220 */ /* 0x000fe20000400000 */
[----:B------:R-:W-:-:S02]  /*36a10*/  FMUL R8, R8, R27 ;  /* 0x0000001b08087220 */ /* 0x000fc40000400000 */
[----:B------:R-:W0:Y:S01]  /*36a20*/  F2I.U32.NTZ R4, R4 ;  /* 0x0000000400047305 */ /* 0x000e220000203000 */
[----:B------:R-:W-:Y:S01]  /*36a30*/  FMUL R9, R9, R26 ;  /* 0x0000001a09097220 */ /* 0x000fe20000400000 */
[----:B------:R-:W-:Y:S01]  /*36a40*/  FMUL R10, R10, R21 ;  /* 0x000000150a0a7220 */ /* 0x000fe20000400000 */
[----:B------:R-:W-:Y:S01]  /*36a50*/  FMUL R11, R11, R20 ;  /* 0x000000140b0b7220 */ /* 0x000fe20000400000 */
[----:B------:R-:W-:Y:S01]  /*36a60*/  FMUL R12, R12, R27 ;  /* 0x0000001b0c0c7220 */ /* 0x000fe20000400000 */
[----:B------:R-:W-:Y:S01]  /*36a70*/  FMUL R13, R13, R26 ;  /* 0x0000001a0d0d7220 */ /* 0x000fe20000400000 */
[----:B------:R-:W-:Y:S02]  /*36a80*/  FMUL R14, R14, R21 ;  /* 0x000000150e0e7220 */ /* 0x000fe40000400000 */
[----:B------:R-:W1:Y:S01]  /*36a90*/  F2I.U32.NTZ R5, R5 ;  /* 0x0000000500057305 */ /* 0x000e620000203000 */
[----:B------:R-:W-:-:S07]  /*36aa0*/  FMUL R15, R15, R20 ;  /* 0x000000140f0f7220 */ /* 0x000fce0000400000 */
[----:B------:R-:W5:Y:S08]  /*36ab0*/  F2I.U32.NTZ R6, R6 ;  /* 0x0000000600067305 */ /* 0x000f700000203000 */
[----:B------:R-:W5:Y:S01]  /*36ac0*/  F2I.U32.NTZ R7, R7 ;  /* 0x0000000700077305 */ /* 0x000f620000203000 */
[----:B0-----:R-:W-:-:S07]  /*36ad0*/  LOP3.LUT R4, R4, 0xff, RZ, 0xc0, !PT ;  /* 0x000000ff04047812 */ /* 0x001fce00078ec0ff */
[----:B------:R-:W0:Y:S01]  /*36ae0*/  F2I.U32.NTZ R8, R8 ;  /* 0x0000000800087305 */ /* 0x000e220000203000 */
[----:B-1----:R-:W-:-:S07]  /*36af0*/  LOP3.LUT R5, R5, 0xff, RZ, 0xc0, !PT ;  /* 0x000000ff05057812 */ /* 0x002fce00078ec0ff */
[----:B------:R-:W1:Y:S01]  /*36b00*/  F2I.U32.NTZ R9, R9 ;  /* 0x0000000900097305 */ /* 0x000e620000203000 */
[----:B-----5:R-:W-:-:S07]  /*36b10*/  LOP3.LUT R6, R6, 0xff, RZ, 0xc0, !PT ;  /* 0x000000ff06067812 */ /* 0x020fce00078ec0ff */
[----:B------:R-:W5:Y:S01]  /*36b20*/  F2I.U32.NTZ R10, R10 ;  /* 0x0000000a000a7305 */ /* 0x000f620000203000 */
[----:B------:R-:W-:-:S07]  /*36b30*/  LOP3.LUT R7, R7, 0xff, RZ, 0xc0, !PT ;  /* 0x000000ff07077812 */ /* 0x000fce00078ec0ff */
[----:B------:R-:W5:Y:S08]  /*36b40*/  F2I.U32.NTZ R11, R11 ;  /* 0x0000000b000b7305 */ /* 0x000f700000203000 */
[----:B------:R-:W5:Y:S08]  /*36b50*/  F2I.U32.NTZ R12, R12 ;  /* 0x0000000c000c7305 */ /* 0x000f700000203000 */
[----:B------:R-:W5:Y:S08]  /*36b60*/  F2I.U32.NTZ R13, R13 ;  /* 0x0000000d000d7305 */ /* 0x000f700000203000 */
[----:B------:R-:W5:Y:S08]  /*36b70*/  F2I.U32.NTZ R14, R14 ;  /* 0x0000000e000e7305 */ /* 0x000f700000203000 */
[----:B------:R-:W5:Y:S01]  /*36b80*/  F2I.U32.NTZ R15, R15 ;  /* 0x0000000f000f7305 */ /* 0x000f620000203000 */
[----:B------:R2:W-:Y:S01]  /*36b90*/  STL.128 [R23+0x1a0], R4 ;  /* 0x0001a00417007387 */ /* 0x0005e20000100c00 */
[----:B0-----:R-:W-:-:S02]  /*36ba0*/  LOP3.LUT R8, R8, 0xff, RZ, 0xc0, !PT ;  /* 0x000000ff08087812 */ /* 0x001fc400078ec0ff */
[----:B-1----:R-:W-:Y:S02]  /*36bb0*/  LOP3.LUT R9, R9, 0xff, RZ, 0xc0, !PT ;  /* 0x000000ff09097812 */ /* 0x002fe400078ec0ff */
[----:B-----5:R-:W-:Y:S02]  /*36bc0*/  LOP3.LUT R10, R10, 0xff, RZ, 0xc0, !PT ;  /* 0x000000ff0a0a7812 */ /* 0x020fe400078ec0ff */
[----:B------:R-:W-:Y:S02]  /*36bd0*/  LOP3.LUT R11, R11, 0xff, RZ, 0xc0, !PT ;  /* 0x000000ff0b0b7812 */ /* 0x000fe400078ec0ff */
[----:B------:R-:W-:Y:S02]  /*36be0*/  LOP3.LUT R12, R12, 0xff, RZ, 0xc0, !PT ;  /* 0x000000ff0c0c7812 */ /* 0x000fe400078ec0ff */
[----:B------:R-:W-:Y:S02]  /*36bf0*/  LOP3.LUT R13, R13, 0xff, RZ, 0xc0, !PT ;  /* 0x000000ff0d0d7812 */ /* 0x000fe400078ec0ff */
[----:B------:R-:W-:-:S02]  /*36c00*/  LOP3.LUT R14, R14, 0xff, RZ, 0xc0, !PT ;  /* 0x000000ff0e0e7812 */ /* 0x000fc400078ec0ff */
[----:B------:R-:W-:Y:S01]  /*36c10*/  LOP3.LUT R15, R15, 0xff, RZ, 0xc0, !PT ;  /* 0x000000ff0f0f7812 */ /* 0x000fe200078ec0ff */
[----:B------:R0:W-:Y:S01]  /*36c20*/  STL.128 [R23+0x1b0], R8 ;  /* 0x0001b00817007387 */ /* 0x0001e20000100c00 */
[----:B------:R-:W-:-:S03]  /*36c30*/  IADD3 R3, PT, PT, R3, 0x4, RZ ;  /* 0x0000000403037810 */ /* 0x000fc60007ffe0ff */
[----:B------:R0:W-:Y:S01]  /*36c40*/  STL.128 [R23+0x1c0], R12 ;  /* 0x0001c00c17007387 */ /* 0x0001e20000100c00 */
[----:B------:R-:W-:Y:S01]  /*36c50*/  ISETP.NE.AND P0, PT, R3, R22, PT ;  /* 0x000000160300720c */ /* 0x000fe20003f05270 */
[----:B--2---:R-:W-:Y:S01]  /*36c60*/  FMUL R16, R16, R27 ;  /* 0x0000001b10107220 */ /* 0x004fe20000400000 */
[----:B------:R-:W-:Y:S01]  /*36c70*/  FMUL R17, R17, R26 ;  /* 0x0000001a11117220 */ /* 0x000fe20000400000 */
[----:B------:R-:W-:Y:S01]  /*36c80*/  FMUL R18, R18, R21 ;  /* 0x0000001512127220 */ /* 0x000fe20000400000 */
[----:B------:R-:W-:-:S03]  /*36c90*/  FMUL R19, R19, R20 ;  /* 0x0000001413137220 */ /* 0x000fc60000400000 */
[----:B------:R-:W1:Y:S08]  /*36ca0*/  F2I.U32.NTZ R16, R16 ;  /* 0x0000001000107305 */ /* 0x000e700000203000 */
[----:B------:R-:W2:Y:S08]  /*36cb0*/  F2I.U32.NTZ R17, R17 ;  /* 0x0000001100117305 */ /* 0x000eb00000203000 */
[----:B------:R-:W5:Y:S08]  /*36cc0*/  F2I.U32.NTZ R18, R18 ;  /* 0x0000001200127305 */ /* 0x000f700000203000 */
[----:B------:R-:W0:Y:S01]  /*36cd0*/  F2I.U32.NTZ R19, R19 ;  /* 0x0000001300137305 */ /* 0x000e220000203000 */
[----:B-1----:R-:W-:-:S02]  /*36ce0*/  LOP3.LUT R4, R16, 0xff, RZ, 0xc0, !PT ;  /* 0x000000ff10047812 */ /* 0x002fc400078ec0ff */
[----:B--2---:R-:W-:Y:S02]  /*36cf0*/  LOP3.LUT R5, R17, 0xff, RZ, 0xc0, !PT ;  /* 0x000000ff11057812 */ /* 0x004fe400078ec0ff */
[----:B-----5:R-:W-:Y:S02]  /*36d00*/  LOP3.LUT R6, R18, 0xff, RZ, 0xc0, !PT ;  /* 0x000000ff12067812 */ /* 0x020fe400078ec0ff */
[----:B0-----:R-:W-:Y:S01]  /*36d10*/  LOP3.LUT R7, R19, 0xff, RZ, 0xc0, !PT ;  /* 0x000000ff13077812 */ /* 0x001fe200078ec0ff */
[----:B---3--:R-:W-:Y:S01]  /*36d20*/  FMUL R28, R28, R27 ;  /* 0x0000001b1c1c7220 */ /* 0x008fe20000400000 */
[----:B------:R-:W-:Y:S01]  /*36d30*/  FMUL R29, R29, R26 ;  /* 0x0000001a1d1d7220 */ /* 0x000fe20000400000 */
[----:B------:R-:W-:Y:S01]  /*36d40*/  FMUL R30, R30, R21 ;  /* 0x000000151e1e7220 */ /* 0x000fe20000400000 */
[----:B------:R-:W-:Y:S01]  /*36d50*/  FMUL R31, R31, R20 ;  /* 0x000000141f1f7220 */ /* 0x000fe20000400000 */
[----:B----4-:R-:W-:Y:S01]  /*36d60*/  FMUL R32, R32, R27 ;  /* 0x0000001b20207220 */ /* 0x010fe20000400000 */
[----:B------:R-:W-:Y:S01]  /*36d70*/  FMUL R33, R33, R26 ;  /* 0x0000001a21217220 */ /* 0x000fe20000400000 */
[----:B------:R-:W-:Y:S01]  /*36d80*/  FMUL R34, R34, R21 ;  /* 0x0000001522227220 */ /* 0x000fe20000400000 */
[----:B------:R-:W-:Y:S01]  /*36d90*/  FMUL R35, R35, R20 ;  /* 0x0000001423237220 */ /* 0x000fe20000400000 */
[----:B------:R-:W0:Y:S08]  /*36da0*/  F2I.U32.NTZ R28, R28 ;  /* 0x0000001c001c7305 */ /* 0x000e300000203000 */
[----:B------:R-:W1:Y:S08]  /*36db0*/  F2I.U32.NTZ R29, R29 ;  /* 0x0000001d001d7305 */ /* 0x000e700000203000 */
[----:B------:R-:W2:Y:S08]  /*36dc0*/  F2I.U32.NTZ R30, R30 ;  /* 0x0000001e001e7305 */ /* 0x000eb00000203000 */
[----:B------:R-:W3:Y:S08]  /*36dd0*/  F2I.U32.NTZ R31, R31 ;  /* 0x0000001f001f7305 */ /* 0x000ef00000203000 */
[----:B------:R-:W4:Y:S08]  /*36de0*/  F2I.U32.NTZ R32, R32 ;  /* 0x0000002000207305 */ /* 0x000f300000203000 */
[----:B------:R-:W5:Y:S08]  /*36df0*/  F2I.U32.NTZ R33, R33 ;  /* 0x0000002100217305 */ /* 0x000f700000203000 */
[----:B------:R-:W5:Y:S08]  /*36e00*/  F2I.U32.NTZ R34, R34 ;  /* 0x0000002200227305 */ /* 0x000f700000203000 */
[----:B------:R-:W5:Y:S01]  /*36e10*/  F2I.U32.NTZ R35, R35 ;  /* 0x0000002300237305 */ /* 0x000f620000203000 */
[----:B0-----:R-:W-:-:S02]  /*36e20*/  LOP3.LUT R16, R28, 0xff, RZ, 0xc0, !PT ;  /* 0x000000ff1c107812 */ /* 0x001fc400078ec0ff */
[----:B-1----:R-:W-:Y:S02]  /*36e30*/  LOP3.LUT R17, R29, 0xff, RZ, 0xc0, !PT ;  /* 0x000000ff1d117812 */ /* 0x002fe400078ec0ff */
[----:B--2---:R-:W-:Y:S02]  /*36e40*/  LOP3.LUT R18, R30, 0xff, RZ, 0xc0, !PT ;  /* 0x000000ff1e127812 */ /* 0x004fe400078ec0ff */
[----:B---3--:R-:W-:Y:S02]  /*36e50*/  LOP3.LUT R19, R31, 0xff, RZ, 0xc0, !PT ;  /* 0x000000ff1f137812 */ /* 0x008fe400078ec0ff */
[----:B----4-:R-:W-:Y:S02]  /*36e60*/  LOP3.LUT R28, R32, 0xff, RZ, 0xc0, !PT ;  /* 0x000000ff201c7812 */ /* 0x010fe400078ec0ff */
[----:B-----5:R-:W-:Y:S02]  /*36e70*/  LOP3.LUT R29, R33, 0xff, RZ, 0xc0, !PT ;  /* 0x000000ff211d7812 */ /* 0x020fe400078ec0ff */
[----:B------:R-:W-:-:S02]  /*36e80*/  LOP3.LUT R30, R34, 0xff, RZ, 0xc0, !PT ;  /* 0x000000ff221e7812 */ /* 0x000fc400078ec0ff */
[----:B------:R-:W-:Y:S01]  /*36e90*/  LOP3.LUT R31, R35, 0xff, RZ, 0xc0, !PT ;  /* 0x000000ff231f7812 */ /* 0x000fe200078ec0ff */
[----:B------:R0:W-:Y:S04]  /*36ea0*/  STL.128 [R23+0x1d0], R4 ;  /* 0x0001d00417007387 */ /* 0x0001e80000100c00 */
[----:B------:R0:W-:Y:S04]  /*36eb0*/  STL.128 [R23+0x1e0], R16 ;  /* 0x0001e01017007387 */ /* 0x0001e80000100c00 */
[----:B------:R0:W-:Y:S01]  /*36ec0*/  STL.128 [R23+0x1f0], R28 ;  /* 0x0001f01c17007387 */ /* 0x0001e20000100c00 */
[----:B------:R-:W-:Y:S05]  /*36ed0*/  @P0 BRA `(.L_x_294) ;  /* 0xfffffff800300947 */ /* 0x000fea000383ffff */
.L_x_293:
[----:B------:R-:W-:Y:S05]  /*36ee0*/  BRA.U !UP2, `(.L_x_5) ;  /* 0x000000050a647547 */ /* 0x000fea000b800000 */
[----:B------:R-:W-:-:S05]  /*36ef0*/  LEA R22, R22, R1, 0x5 ;  /* 0x0000000116167211 */ /* 0x000fca00078e28ff */
[----:B------:R-:W2:Y:S04]  /*36f00*/  LDL.128 R8, [R22+0x120] ;  /* 0x0001200016087983 */ /* 0x000ea80000100c00 */
[----:B0-----:R-:W3:Y:S01]  /*36f10*/  LDL.128 R4, [R22+0x130] ;  /* 0x0001300016047983 */ /* 0x001ee20000100c00 */
[----:B------:R-:W-:Y:S01]  /*36f20*/  UISETP.NE.AND UP0, UPT, UR9, 0x1, UPT ;  /* 0x000000010900788c */ /* 0x000fe2000bf05270 */
[----:B--2---:R-:W-:Y:S01]  /*36f30*/  FMUL R8, R8, R27 ;  /* 0x0000001b08087220 */ /* 0x004fe20000400000 */
[----:B------:R-:W-:Y:S01]  /*36f40*/  FMUL R9, R9, R26 ;  /* 0x0000001a09097220 */ /* 0x000fe20000400000 */
[----:B------:R-:W-:Y:S01]  /*36f50*/  FMUL R10, R10, R21 ;  /* 0x000000150a0a7220 */ /* 0x000fe20000400000 */
[----:B------:R-:W-:Y:S01]  /*36f60*/  FMUL R11, R11, R20 ;  /* 0x000000140b0b7220 */ /* 0x000fe20000400000 */
[----:B---3--:R-:W-:Y:S01]  /*36f70*/  FMUL R3, R4, R27 ;  /* 0x0000001b04037220 */ /* 0x008fe20000400000 */
[----:B------:R-:W-:Y:S01]  /*36f80*/  FMUL R12, R5, R26 ;  /* 0x0000001a050c7220 */ /* 0x000fe20000400000 */
[----:B------:R-:W-:Y:S01]  /*36f90*/  FMUL R13, R6, R21 ;  /* 0x00000015060d7220 */ /* 0x000fe20000400000 */
[----:B------:R-:W-:Y:S01]  /*36fa0*/  FMUL R14, R7, R20 ;  /* 0x00000014070e7220 */ /* 0x000fe20000400000 */
[----:B------:R-:W0:Y:S08]  /*36fb0*/  F2I.U32.NTZ R8, R8 ;  /* 0x0000000800087305 */ /* 0x000e300000203000 */
[----:B------:R-:W2:Y:S01]  /*36fc0*/  F2I.U32.NTZ R9, R9 ;  /* 0x0000000900097305 */ /* 0x000ea20000203000 */
[----:B0-----:R-:W-:-:S07]  /*36fd0*/  LOP3.LUT R4, R8, 0xff, RZ, 0xc0, !PT ;  /* 0x000000ff08047812 */ /* 0x001fce00078ec0ff */
[----:B------:R-:W0:Y:S01]  /*36fe0*/  F2I.U32.NTZ R10, R10 ;  /* 0x0000000a000a7305 */ /* 0x000e220000203000 */
[----:B--2---:R-:W-:-:S07]  /*36ff0*/  LOP3.LUT R5, R9, 0xff, RZ, 0xc0, !PT ;  /* 0x000000ff09057812 */ /* 0x004fce00078ec0ff */
[----:B------:R-:W2:Y:S01]  /*37000*/  F2I.U32.NTZ R11, R11 ;  /* 0x0000000b000b7305 */ /* 0x000ea20000203000 */
[----:B0-----:R-:W-:-:S07]  /*37010*/  LOP3.LUT R6, R10, 0xff, RZ, 0xc0, !PT ;  /* 0x000000ff0a067812 */ /* 0x001fce00078ec0ff */
[----:B------:R-:W0:Y:S01]  /*37020*/  F2I.U32.NTZ R3, R3 ;  /* 0x0000000300037305 */ /* 0x000e220000203000 */
[----:B--2---:R-:W-:-:S07]  /*37030*/  LOP3.LUT R7, R11, 0xff, RZ, 0xc0, !PT ;  /* 0x000000ff0b077812 */ /* 0x004fce00078ec0ff */
[----:B------:R-:W2:Y:S01]  /*37040*/  F2I.U32.NTZ R12, R12 ;  /* 0x0000000c000c7305 */ /* 0x000ea20000203000 */
[----:B------:R3:W-:Y:S01]  /*37050*/  STL.128 [R22+0x180], R4 ;  /* 0x0001800416007387 */ /* 0x0007e20000100c00 */
[----:B0-----:R-:W-:-:S06]  /*37060*/  LOP3.LUT R8, R3, 0xff, RZ, 0xc0, !PT ;  /* 0x000000ff03087812 */ /* 0x001fcc00078ec0ff */
[----:B------:R-:W0:Y:S01]  /*37070*/  F2I.U32.NTZ R13, R13 ;  /* 0x0000000d000d7305 */ /* 0x000e220000203000 */
[----:B--2---:R-:W-:-:S07]  /*37080*/  LOP3.LUT R9, R12, 0xff, RZ, 0xc0, !PT ;  /* 0x000000ff0c097812 */ /* 0x004fce00078ec0ff */
[----:B------:R-:W2:Y:S01]  /*37090*/  F2I.U32.NTZ R14, R14 ;  /* 0x0000000e000e7305 */ /* 0x000ea20000203000 */
[----:B0-----:R-:W-:Y:S02]  /*370a0*/  LOP3.LUT R10, R13, 0xff, RZ, 0xc0, !PT ;  /* 0x000000ff0d0a7812 */ /* 0x001fe400078ec0ff */
[----:B--2---:R-:W-:-:S05]  /*370b0*/  LOP3.LUT R11, R14, 0xff, RZ, 0xc0, !PT ;  /* 0x000000ff0e0b7812 */ /* 0x004fca00078ec0ff */
[----:B------:R3:W-:Y:S01]  /*370c0*/  STL.128 [R22+0x190], R8 ;  /* 0x0001900816007387 */ /* 0x0007e20000100c00 */
[----:B------:R-:W-:Y:S05]  /*370d0*/  BRA.U !UP0, `(.L_x_5) ;  /* 0x0000000108e87547 */ /* 0x000fea000b800000 */
[----:B---3--:R-:W2:Y:S04]  /*370e0*/  LDL.128 R8, [R22+0x140] ;  /* 0x0001400016087983 */ /* 0x008ea80000100c00 */
[----:B------:R-:W3:Y:S01]  /*370f0*/  LDL.128 R4, [R22+0x150] ;  /* 0x0001500016047983 */ /* 0x000ee20000100c00 */
        /* <DEDUP_REMOVED lines=28> */
[----:B----4-:R-:W2:Y:S04]  /*372c0*/  LDL.128 R8, [R22+0x160] ;  /* 0x0001600016087983 */ /* 0x010ea80000100c00 */
[----:B------:R-:W3:Y:S01]  /*372d0*/  LDL.128 R4, [R22+0x170] ;  /* 0x0001700016047983 */ /* 0x000ee20000100c00 */
        /* <DEDUP_REMOVED lines=25> */
[----:B------:R3:W-:Y:S02]  /*37470*/  STL.128 [R22+0x1d0], R8 ;  /* 0x0001d00816007387 */ /* 0x0007e40000100c00 */
.L_x_5:
[----:B------:R-:W5:Y:S01]  /*37480*/  LDCU UR15, c[0x3][UR11+0x24] ;  /* 0x00c004800b0f77ac */ /* 0x000f620008000800 */
[C---:B0-----:R-:W-:Y:S02]  /*37490*/  IADD3 R23, PT, PT, R1.reuse, 0x188, RZ ;  /* 0x0000018801177810 */ /* 0x041fe40007ffe0ff */
[C---:B--234-:R-:W-:Y:S02]  /*374a0*/  IADD3 R22, PT, PT, R1.reuse, 0x184, RZ ;  /* 0x0000018401167810 */ /* 0x05cfe40007ffe0ff */
[----:B------:R-:W-:Y:S01]  /*374b0*/  IADD3 R3, PT, PT, R1, 0x18c, RZ ;  /* 0x0000018c01037810 */ /* 0x000fe20007ffe0ff */
[----:B-----5:R-:W-:-:S09]  /*374c0*/  UISETP.NE.AND UP0, UPT, UR15, URZ, UPT ;  /* 0x000000ff0f00728c */ /* 0x020fd2000bf05270 */
[----:B------:R-:W-:Y:S05]  /*374d0*/  BRA.U !UP0, `(.L_x_295) ;  /* 0x0000005d08507547 */ /* 0x000fea000b800000 */
[----:B------:R-:W0:Y:S01]  /*374e0*/  LDCU UR14, c[0x3][UR11+0x14] ;  /* 0x00c002800b0e77ac */ /* 0x000e220008000800 */
[----:B------:R2:W-:Y:S01]  /*374f0*/  STL.128 [R1+0x20], RZ ;  /* 0x000020ff01007387 */ /* 0x0005e20000100c00 */
[----:B------:R-:W3:Y:S03]  /*37500*/  LDCU UR24, c[0x3][UR11] ;  /* 0x00c000000b1877ac */ /* 0x000ee60008000800 */
[----:B------:R2:W-:Y:S01]  /*37510*/  STL.64 [R1+0x30], RZ ;  /* 0x000030ff01007387 */ /* 0x0005e20000100a00 */
[----:B0-----:R-:W-:-:S09]  /*37520*/  UISETP.NE.AND UP0, UPT, UR14, URZ, UPT ;  /* 0x000000ff0e00728c */ /* 0x001fd2000bf05270 */
[----:B--23--:R-:W-:Y:S05]  /*37530*/  BRA.U !UP0, `(.L_x_296) ;  /* 0x0000005108e07547 */ /* 0x00cfea000b800000 */
[----:B------:R-:W-:-:S09]  /*37540*/  UISETP.NE.AND UP0, UPT, UR15, 0x1, UPT ;  /* 0x000000010f00788c */ /* 0x000fd2000bf05270 */
[----:B------:R-:W-:Y:S05]  /*37550*/  BRA.U UP0, `(.L_x_297) ;  /* 0x0000000d00cc7547 */ /* 0x000fea000b800000 */
[----:B------:R-:W-:Y:S02]  /*37560*/  UISETP.GE.U32.AND UP0, UPT, UR14, 0x4, UPT ;  /* 0x000000040e00788c */ /* 0x000fe4000bf06070 */
[----:B------:R-:W-:Y:S01]  /*37570*/  ULOP3.LUT UR22, UR14, 0x3, URZ, 0xc0, !UPT ;  /* 0x000000030e167892 */ /* 0x000fe2000f8ec0ff */
[----:B------:R-:W-:-:S06]  /*37580*/  UMOV UR8, URZ ;  /* 0x000000ff00087c82 */ /* 0x000fcc0008000000 */
[----:B------:R-:W-:Y:S05]  /*37590*/  BRA.U !UP0, `(.L_x_298) ;  /* 0x0000000d08447547 */ /* 0x000fea000b800000 */
[----:B------:R-:W-:Y:S01]  /*375a0*/  ULOP3.LUT UR8, UR14, 0xfffffffc, URZ, 0xc0, !UPT ;  /* 0xfffffffc0e087892 */ /* 0x000fe2000f8ec0ff */
[----:B------:R-:W-:-:S03]  /*375b0*/  UMOV UR9, URZ ;  /* 0x000000ff00097c82 */ /* 0x000fc60008000000 */
[----:B------:R-:W-:-:S09]  /*375c0*/  UISETP.GT.AND UP0, UPT, UR8, URZ, UPT ;  /* 0x000000ff0800728c */ /* 0x000fd2000bf04270 */
[----:B------:R-:W-:Y:S05]  /*375d0*/  BRA.U !UP0, `(.L_x_299) ;  /* 0x0000000908c07547 */ /* 0x000fea000b800000 */
[----:B------:R-:W-:Y:S02]  /*375e0*/  UIADD3 UR12, UPT, UPT, UR8, -UR9, URZ ;  /* 0x80000009080c7290 */ /* 0x000fe4000fffe0ff */
[----:B------:R-:W-:Y:S02]  /*375f0*/  UPLOP3.LUT UP0, UPT, UPT, UPT, UPT, 0x80, 0x8 ;  /* 0x000000000008789c */ /* 0x000fe40003f0f070 */
[----:B------:R-:W-:-:S09]  /*37600*/  UISETP.GT.AND UP2, UPT, UR12, 0xc, UPT ;  /* 0x0000000c0c00788c */ /* 0x000fd2000bf44270 */
[----:B------:R-:W-:Y:S05]  /*37610*/  BRA.U !UP2, `(.L_x_300) ;  /* 0x000000050ac07547 */ /* 0x000fea000b800000 */
[----:B------:R-:W-:Y:S02]  /*37620*/  UIADD3 UR23, UPT, UPT, UR8, -0xc, URZ ;  /* 0xfffffff408177890 */ /* 0x000fe4000fffe0ff */
[----:B------:R-:W-:-:S11]  /*37630*/  UPLOP3.LUT UP0, UPT, UPT, UPT, UPT, 0x40, 0x4 ;  /* 0x000000000004789c */ /* 0x000fd60003f0e870 */
.L_x_301:
[----:B------:R-:W-:Y:S02]  /*37640*/  ULEA UR12, UR9, UR10, 0x5 ;  /* 0x0000000a090c7291 */ /* 0x000fe4000f8e28ff */
[----:B------:R-:W-:-:S07]  /*37650*/  ULEA UR13, UR9, UR19, 0x2 ;  /* 0x00000013090d7291 */ /* 0x000fce000f8e10ff */
[----:B01----:R-:W2:Y:S04]  /*37660*/  LDL R8, [UR12+0x30] ;  /* 0x0000300cff087983 */ /* 0x003ea80008100800 */
[----:B------:R-:W3:Y:S04]  /*37670*/  LDL R4, [UR12+0x10] ;  /* 0x0000100cff047983 */ /* 0x000ee80008100800 */
[----:B------:R-:W4:Y:S04]  /*37680*/  LDL R5, [UR12] ;  /* 0x0000000cff057983 */ /* 0x000f280008100800 */
[----:B------:R-:W5:Y:S04]  /*37690*/  LDL R9, [UR12+0x20] ;  /* 0x0000200cff097983 */ /* 0x000f680008100800 */
[----:B------:R-:W5:Y:S04]  /*376a0*/  LDL.64 R6, [UR13] ;  /* 0x0000000dff067983 */ /* 0x000f680008100a00 */
[----:B------:R-:W5:Y:S01]  /*376b0*/  LDL.64 R12, [UR13+0x8] ;  /* 0x0000080dff0c7983 */ /* 0x000f620008100a00 */
[----:B--2---:R-:W-:-:S02]  /*376c0*/  LOP3.LUT R10, R8, 0x1, RZ, 0xc0, !PT ;  /* 0x00000001080a7812 */ /* 0x004fc400078ec0ff */
[----:B---3--:R-:W-:Y:S02]  /*376d0*/  LOP3.LUT R4, R4, 0x1, RZ, 0xc0, !PT ;  /* 0x0000000104047812 */ /* 0x008fe400078ec0ff */
[----:B----4-:R-:W-:Y:S02]  /*376e0*/  LOP3.LUT R5, R5, 0x1, RZ, 0xc0, !PT ;  /* 0x0000000105057812 */ /* 0x010fe400078ec0ff */
[----:B-----5:R-:W-:Y:S02]  /*376f0*/  LOP3.LUT R8, R9, 0x1, RZ, 0xc0, !PT ;  /* 0x0000000109087812 */ /* 0x020fe400078ec0ff */
[----:B------:R-:W-:Y:S02]  /*37700*/  IADD3 R6, PT, PT, R6, R4, R5 ;  /* 0x0000000406067210 */ /* 0x000fe40007ffe005 */
[----:B------:R-:W-:-:S05]  /*37710*/  IADD3 R7, PT, PT, R7, R10, R8 ;  /* 0x0000000a07077210 */ /* 0x000fca0007ffe008 */
[----:B------:R0:W-:Y:S04]  /*37720*/  STL.64 [UR13], R6 ;  /* 0x00000006ff007987 */ /* 0x0001e80008100a0d */
[----:B------:R-:W2:Y:S04]  /*37730*/  LDL R4, [UR12+0x50] ;  /* 0x0000500cff047983 */ /* 0x000ea80008100800 */
[----:B------:R-:W3:Y:S04]  /*37740*/  LDL R5, [UR12+0x40] ;  /* 0x0000400cff057983 */ /* 0x000ee80008100800 */
[----:B------:R-:W4:Y:S04]  /*37750*/  LDL R8, [UR12+0x70] ;  /* 0x0000700cff087983 */ /* 0x000f280008100800 */
[----:B------:R-:W5:Y:S01]  /*37760*/  LDL R9, [UR12+0x60] ;  /* 0x0000600cff097983 */ /* 0x000f620008100800 */
[----:B------:R-:W-:-:S04]  /*37770*/  UIADD3 UR12, UPT, UPT, UR9, 0x4, URZ ;  /* 0x00000004090c7890 */ /* 0x000fc8000fffe0ff */
[----:B------:R-:W-:Y:S02]  /*37780*/  ULEA UR21, UR12, UR10, 0x5 ;  /* 0x0000000a0c157291 */ /* 0x000fe4000f8e28ff */
[----:B------:R-:W-:Y:S01]  /*37790*/  ULEA UR12, UR12, UR19, 0x2 ;  /* 0x000000130c0c7291 */ /* 0x000fe2000f8e10ff */
[----:B--2---:R-:W-:Y:S02]  /*377a0*/  LOP3.LUT R4, R4, 0x1, RZ, 0xc0, !PT ;  /* 0x0000000104047812 */ /* 0x004fe400078ec0ff */
[----:B---3--:R-:W-:Y:S02]  /*377b0*/  LOP3.LUT R5, R5, 0x1, RZ, 0xc0, !PT ;  /* 0x0000000105057812 */ /* 0x008fe400078ec0ff */
[----:B----4-:R-:W-:Y:S02]  /*377c0*/  LOP3.LUT R10, R8, 0x1, RZ, 0xc0, !PT ;  /* 0x00000001080a7812 */ /* 0x010fe400078ec0ff */
[----:B-----5:R-:W-:Y:S02]  /*377d0*/  LOP3.LUT R8, R9, 0x1, RZ, 0xc0, !PT ;  /* 0x0000000109087812 */ /* 0x020fe400078ec0ff */
[----:B------:R-:W-:-:S02]  /*377e0*/  IADD3 R4, PT, PT, R12, R4, R5 ;  /* 0x000000040c047210 */ /* 0x000fc40007ffe005 */
[----:B------:R-:W-:-:S05]  /*377f0*/  IADD3 R5, PT, PT, R13, R10, R8 ;  /* 0x0000000a0d057210 */ /* 0x000fca0007ffe008 */
[----:B------:R1:W-:Y:S04]  /*37800*/  STL.64 [UR13+0x8], R4 ;  /* 0x00000804ff007987 */ /* 0x0003e80008100a0d */
[----:B------:R-:W2:Y:S04]  /*37810*/  LDL R10, [UR21+0x30] ;  /* 0x00003015ff0a7983 */ /* 0x000ea80008100800 */
[----:B0-----:R-:W3:Y:S04]  /*37820*/  LDL R6, [UR21+0x10] ;  /* 0x00001015ff067983 */ /* 0x001ee80008100800 */
[----:B------:R-:W4:Y:S04]  /*37830*/  LDL R7, [UR21] ;  /* 0x00000015ff077983 */ /* 0x000f280008100800 */
[----:B------:R-:W5:Y:S04]  /*37840*/  LDL R11, [UR21+0x20] ;  /* 0x00002015ff0b7983 */ /* 0x000f680008100800 */
[----:B------:R-:W5:Y:S01]  /*37850*/  LDL.64 R8, [UR12] ;  /* 0x0000000cff087983 */ /* 0x000f620008100a00 */
[----:B--2---:R-:W-:-:S02]  /*37860*/  LOP3.LUT R12, R10, 0x1, RZ, 0xc0, !PT ;  /* 0x000000010a0c7812 */ /* 0x004fc400078ec0ff */
[----:B---3--:R-:W-:Y:S02]  /*37870*/  LOP3.LUT R6, R6, 0x1, RZ, 0xc0, !PT ;  /* 0x0000000106067812 */ /* 0x008fe400078ec0ff */
[----:B----4-:R-:W-:Y:S02]  /*37880*/  LOP3.LUT R7, R7, 0x1, RZ, 0xc0, !PT ;  /* 0x0000000107077812 */ /* 0x010fe400078ec0ff */
[----:B-----5:R-:W-:Y:S02]  /*37890*/  LOP3.LUT R10, R11, 0x1, RZ, 0xc0, !PT ;  /* 0x000000010b0a7812 */ /* 0x020fe400078ec0ff */
[----:B------:R-:W-:Y:S02]  /*378a0*/  IADD3 R8, PT, PT, R8, R6, R7 ;  /* 0x0000000608087210 */ /* 0x000fe40007ffe007 */
[----:B------:R-:W-:Y:S02]  /*378b0*/  IADD3 R9, PT, PT, R9, R12, R10 ;  /* 0x0000000c09097210 */ /* 0x000fe40007ffe00a */
[----:B------:R-:W2:Y:S04]  /*378c0*/  LDL.64 R12, [UR12+0x8] ;  /* 0x0000080cff0c7983 */ /* 0x000ea80008100a00 */
[----:B------:R0:W-:Y:S04]  /*378d0*/  STL.64 [UR12], R8 ;  /* 0x00000008ff007987 */ /* 0x0001e80008100a0c */
[----:B-1----:R-:W3:Y:S04]  /*378e0*/  LDL R4, [UR21+0x50] ;  /* 0x00005015ff047983 */ /* 0x002ee80008100800 */
[----:B------:R-:W4:Y:S04]  /*378f0*/  LDL R5, [UR21+0x40] ;  /* 0x00004015ff057983 */ /* 0x000f280008100800 */
[----:B------:R-:W5:Y:S04]  /*37900*/  LDL R6, [UR21+0x70] ;  /* 0x00007015ff067983 */ /* 0x000f680008100800 */
[----:B------:R-:W2:Y:S01]  /*37910*/  LDL R7, [UR21+0x60] ;  /* 0x00006015ff077983 */ /* 0x000ea20008100800 */
[----:B------:R-:W-:-:S04]  /*37920*/  UIADD3 UR13, UPT, UPT, UR9, 0x8, URZ ;  /* 0x00000008090d7890 */ /* 0x000fc8000fffe0ff */
[----:B------:R-:W-:Y:S02]  /*37930*/  ULEA UR21, UR13, UR10, 0x5 ;  /* 0x0000000a0d157291 */ /* 0x000fe4000f8e28ff */
[----:B------:R-:W-:Y:S01]  /*37940*/  ULEA UR13, UR13, UR19, 0x2 ;  /* 0x000000130d0d7291 */ /* 0x000fe2000f8e10ff */
[----:B---3--:R-:W-:Y:S02]  /*37950*/  LOP3.LUT R4, R4, 0x1, RZ, 0xc0, !PT ;  /* 0x0000000104047812 */ /* 0x008fe400078ec0ff */
[----:B----4-:R-:W-:Y:S02]  /*37960*/  LOP3.LUT R5, R5, 0x1, RZ, 0xc0, !PT ;  /* 0x0000000105057812 */ /* 0x010fe400078ec0ff */
[----:B-----5:R-:W-:Y:S02]  /*37970*/  LOP3.LUT R10, R6, 0x1, RZ, 0xc0, !PT ;  /* 0x00000001060a7812 */ /* 0x020fe400078ec0ff */
[----:B--2---:R-:W-:Y:S02]  /*37980*/  LOP3.LUT R6, R7, 0x1, RZ, 0xc0, !PT ;  /* 0x0000000107067812 */ /* 0x004fe400078ec0ff */
[----:B------:R-:W-:-:S02]  /*37990*/  IADD3 R4, PT, PT, R12, R4, R5 ;  /* 0x000000040c047210 */ /* 0x000fc40007ffe005 */
[----:B------:R-:W-:-:S05]  /*379a0*/  IADD3 R5, PT, PT, R13, R10, R6 ;  /* 0x0000000a0d057210 */ /* 0x000fca0007ffe006 */
[----:B------:R1:W-:Y:S04]  /*379b0*/  STL.64 [UR12+0x8], R4 ;  /* 0x00000804ff007987 */ /* 0x0003e80008100a0c */
[----:B------:R-:W2:Y:S04]  /*379c0*/  LDL R10, [UR21+0x30] ;  /* 0x00003015ff0a7983 */ /* 0x000ea80008100800 */
[----:B------:R-:W3:Y:S04]  /*379d0*/  LDL R6, [UR21+0x10] ;  /* 0x00001015ff067983 */ /* 0x000ee80008100800 */
[----:B------:R-:W4:Y:S04]  /*379e0*/  LDL R7, [UR21] ;  /* 0x00000015ff077983 */ /* 0x000f280008100800 */
[----:B------:R-:W5:Y:S04]  /*379f0*/  LDL R11, [UR21+0x20] ;  /* 0x00002015ff0b7983 */ /* 0x000f680008100800 */
[----:B0-----:R-:W5:Y:S01]  /*37a00*/  LDL.64 R8, [UR13] ;  /* 0x0000000dff087983 */ /* 0x001f620008100a00 */
        /* <DEDUP_REMOVED lines=40> */
[----:B------:R-:W-:Y:S01]  /*37c90*/  UISETP.GE.AND UP2, UPT, UR9, UR23, UPT ;  /* 0x000000170900728c */ /* 0x000fe2000bf46270 */
[----:B---3--:R-:W-:Y:S02]  /*37ca0*/  LOP3.LUT R4, R4, 0x1, RZ, 0xc0, !PT ;  /* 0x0000000104047812 */ /* 0x008fe400078ec0ff */
[----:B----4-:R-:W-:Y:S02]  /*37cb0*/  LOP3.LUT R5, R5, 0x1, RZ, 0xc0, !PT ;  /* 0x0000000105057812 */ /* 0x010fe400078ec0ff */
[----:B-----5:R-:W-:Y:S02]  /*37cc0*/  LOP3.LUT R10, R6, 0x1, RZ, 0xc0, !PT ;  /* 0x00000001060a7812 */ /* 0x020fe400078ec0ff */
[----:B--2---:R-:W-:Y:S02]  /*37cd0*/  LOP3.LUT R6, R7, 0x1, RZ, 0xc0, !PT ;  /* 0x0000000107067812 */ /* 0x004fe400078ec0ff */
[----:B------:R-:W-:Y:S02]  /*37ce0*/  IADD3 R4, PT, PT, R12, R4, R5 ;  /* 0x000000040c047210 */ /* 0x000fe40007ffe005 */
[----:B------:R-:W-:-:S05]  /*37cf0*/  IADD3 R5, PT, PT, R13, R10, R6 ;  /* 0x0000000a0d057210 */ /* 0x000fca0007ffe006 */
[----:B------:R0:W-:Y:S01]  /*37d00*/  STL.64 [UR12+0x8], R4 ;  /* 0x00000804ff007987 */ /* 0x0001e20008100a0c */
[----:B------:R-:W-:Y:S05]  /*37d10*/  BRA.U !UP2, `(.L_x_301) ;  /* 0xfffffff90a487547 */ /* 0x000fea000b83ffff */
.L_x_300:
[----:B------:R-:W-:-:S04]  /*37d20*/  UIADD3 UR12, UPT, UPT, UR8, -UR9, URZ ;  /* 0x80000009080c7290 */ /* 0x000fc8000fffe0ff */
[----:B------:R-:W-:-:S09]  /*37d30*/  UISETP.GT.AND UP2, UPT, UR12, 0x4, UPT ;  /* 0x000000040c00788c */ /* 0x000fd2000bf44270 */
[----:B------:R-:W-:Y:S05]  /*37d40*/  BRA.U !UP2, `(.L_x_302) ;  /* 0x000000010adc7547 */ /* 0x000fea000b800000 */
        /* <DEDUP_REMOVED lines=42> */
[----:B-1----:R-:W4:Y:S04]  /*37ff0*/  LDL R4, [UR21+0x50] ;  /* 0x00005015ff047983 */ /* 0x002f280008100800 */
[----:B------:R-:W5:Y:S04]  /*38000*/  LDL R5, [UR21+0x40] ;  /* 0x00004015ff057983 */ /* 0x000f680008100800 */
[----:B------:R-:W3:Y:S04]  /*38010*/  LDL R6, [UR21+0x70] ;  /* 0x00007015ff067983 */ /* 0x000ee80008100800 */
[----:B------:R-:W2:Y:S01]  /*38020*/  LDL R7, [UR21+0x60] ;  /* 0x00006015ff077983 */ /* 0x000ea20008100800 */
[----:B------:R-:W-:-:S02]  /*38030*/  UIADD3 UR9, UPT, UPT, UR9, 0x8, URZ ;  /* 0x0000000809097890 */ /* 0x000fc4000fffe0ff */
[----:B------:R-:W-:Y:S01]  /*38040*/  UPLOP3.LUT UP0, UPT, UPT, UPT, UPT, 0x40, 0x4 ;  /* 0x000000000004789c */ /* 0x000fe20003f0e870 */
[----:B----4-:R-:W-:Y:S02]  /*38050*/  LOP3.LUT R4, R4, 0x1, RZ, 0xc0, !PT ;  /* 0x0000000104047812 */ /* 0x010fe400078ec0ff */
[----:B-----5:R-:W-:Y:S02]  /*38060*/  LOP3.LUT R5, R5, 0x1, RZ, 0xc0, !PT ;  /* 0x0000000105057812 */ /* 0x020fe400078ec0ff */
[----:B---3--:R-:W-:Y:S02]  /*38070*/  LOP3.LUT R10, R6, 0x1, RZ, 0xc0, !PT ;  /* 0x00000001060a7812 */ /* 0x008fe400078ec0ff */
[----:B--2---:R-:W-:Y:S02]  /*38080*/  LOP3.LUT R6, R7, 0x1, RZ, 0xc0, !PT ;  /* 0x0000000107067812 */ /* 0x004fe400078ec0ff */
[----:B------:R-:W-:Y:S02]  /*38090*/  IADD3 R4, PT, PT, R12, R4, R5 ;  /* 0x000000040c047210 */ /* 0x000fe40007ffe005 */
[----:B------:R-:W-:-:S05]  /*380a0*/  IADD3 R5, PT, PT, R13, R10, R6 ;  /* 0x0000000a0d057210 */ /* 0x000fca0007ffe006 */
[----:B------:R2:W-:Y:S02]  /*380b0*/  STL.64 [UR12+0x8], R4 ;  /* 0x00000804ff007987 */ /* 0x0005e40008100a0c */
.L_x_302:
[----:B------:R-:W-:-:S09]  /*380c0*/  UISETP.NE.OR UP0, UPT, UR9, UR8, UP0 ;  /* 0x000000080900728c */ /* 0x000fd20008705670 */
[----:B------:R-:W-:Y:S05]  /*380d0*/  BRA.U !UP0, `(.L_x_298) ;  /* 0x0000000108747547 */ /* 0x000fea000b800000 */
.L_x_299:
[----:B------:R-:W-:Y:S02]  /*380e0*/  ULEA UR12, UR9, UR10, 0x5 ;  /* 0x0000000a090c7291 */ /* 0x000fe4000f8e28ff */
[----:B------:R-:W-:-:S07]  /*380f0*/  ULEA UR13, UR9, UR19, 0x2 ;  /* 0x00000013090d7291 */ /* 0x000fce000f8e10ff */
[----:B01-3--:R-:W3:Y:S04]  /*38100*/  LDL R8, [UR12+0x30] ;  /* 0x0000300cff087983 */ /* 0x00bee80008100800 */
[----:B--2---:R-:W2:Y:S04]  /*38110*/  LDL R4, [UR12+0x10] ;  /* 0x0000100cff047983 */ /* 0x004ea80008100800 */
[----:B------:R-:W4:Y:S04]  /*38120*/  LDL R5, [UR12] ;  /* 0x0000000cff057983 */ /* 0x000f280008100800 */
[----:B------:R-:W5:Y:S04]  /*38130*/  LDL R9, [UR12+0x20] ;  /* 0x0000200cff097983 */ /* 0x000f680008100800 */
[----:B------:R-:W5:Y:S04]  /*38140*/  LDL.64 R6, [UR13] ;  /* 0x0000000dff067983 */ /* 0x000f680008100a00 */
[----:B------:R-:W5:Y:S01]  /*38150*/  LDL.64 R12, [UR13+0x8] ;  /* 0x0000080dff0c7983 */ /* 0x000f620008100a00 */
[----:B---3--:R-:W-:-:S02]  /*38160*/  LOP3.LUT R10, R8, 0x1, RZ, 0xc0, !PT ;  /* 0x00000001080a7812 */ /* 0x008fc400078ec0ff */
[----:B--2---:R-:W-:Y:S02]  /*38170*/  LOP3.LUT R4, R4, 0x1, RZ, 0xc0, !PT ;  /* 0x0000000104047812 */ /* 0x004fe400078ec0ff */
[----:B----4-:R-:W-:Y:S02]  /*38180*/  LOP3.LUT R5, R5, 0x1, RZ, 0xc0, !PT ;  /* 0x0000000105057812 */ /* 0x010fe400078ec0ff */
[----:B-----5:R-:W-:Y:S02]  /*38190*/  LOP3.LUT R8, R9, 0x1, RZ, 0xc0, !PT ;  /* 0x0000000109087812 */ /* 0x020fe400078ec0ff */
[----:B------:R-:W-:Y:S02]  /*381a0*/  IADD3 R6, PT, PT, R6, R4, R5 ;  /* 0x0000000406067210 */ /* 0x000fe40007ffe005 */
[----:B------:R-:W-:-:S05]  /*381b0*/  IADD3 R7, PT, PT, R7, R10, R8 ;  /* 0x0000000a07077210 */ /* 0x000fca0007ffe008 */
[----:B------:R3:W-:Y:S04]  /*381c0*/  STL.64 [UR13], R6 ;  /* 0x00000006ff007987 */ /* 0x0007e80008100a0d */
[----:B------:R-:W2:Y:S04]  /*381d0*/  LDL R4, [UR12+0x50] ;  /* 0x0000500cff047983 */ /* 0x000ea80008100800 */
[----:B------:R-:W4:Y:S04]  /*381e0*/  LDL R5, [UR12+0x40] ;  /* 0x0000400cff057983 */ /* 0x000f280008100800 */
[----:B------:R-:W5:Y:S04]  /*381f0*/  LDL R8, [UR12+0x70] ;  /* 0x0000700cff087983 */ /* 0x000f680008100800 */
[----:B------:R-:W3:Y:S01]  /*38200*/  LDL R9, [UR12+0x60] ;  /* 0x0000600cff097983 */ /* 0x000ee20008100800 */
[----:B------:R-:W-:-:S04]  /*38210*/  UIADD3 UR9, UPT, UPT, UR9, 0x4, URZ ;  /* 0x0000000409097890 */ /* 0x000fc8000fffe0ff */
[----:B------:R-:W-:Y:S01]  /*38220*/  UISETP.NE.AND UP0, UPT, UR9, UR8, UPT ;  /* 0x000000080900728c */ /* 0x000fe2000bf05270 */
[----:B--2---:R-:W-:Y:S02]  /*38230*/  LOP3.LUT R4, R4, 0x1, RZ, 0xc0, !PT ;  /* 0x0000000104047812 */ /* 0x004fe400078ec0ff */
[----:B----4-:R-:W-:Y:S02]  /*38240*/  LOP3.LUT R5, R5, 0x1, RZ, 0xc0, !PT ;  /* 0x0000000105057812 */ /* 0x010fe400078ec0ff */
[----:B-----5:R-:W-:Y:S02]  /*38250*/  LOP3.LUT R10, R8, 0x1, RZ, 0xc0, !PT ;  /* 0x00000001080a7812 */ /* 0x020fe400078ec0ff */
[----:B---3--:R-:W-:Y:S02]  /*38260*/  LOP3.LUT R8, R9, 0x1, RZ, 0xc0, !PT ;  /* 0x0000000109087812 */ /* 0x008fe400078ec0ff */
[----:B------:R-:W-:Y:S02]  /*38270*/  IADD3 R4, PT, PT, R12, R4, R5 ;  /* 0x000000040c047210 */ /* 0x000fe40007ffe005 */
[----:B------:R-:W-:-:S05]  /*38280*/  IADD3 R5, PT, PT, R13, R10, R8 ;  /* 0x0000000a0d057210 */ /* 0x000fca0007ffe008 */
[----:B------:R3:W-:Y:S01]  /*38290*/  STL.64 [UR13+0x8], R4 ;  /* 0x00000804ff007987 */ /* 0x0007e20008100a0d */
[----:B------:R-:W-:Y:S05]  /*382a0*/  BRA.U UP0, `(.L_x_299) ;  /* 0xfffffffd008c7547 */ /* 0x000fea000b83ffff */
.L_x_298:
[----:B------:R-:W-:-:S09]  /*382b0*/  UISETP.NE.AND UP0, UPT, UR22, URZ, UPT ;  /* 0x000000ff1600728c */ /* 0x000fd2000bf05270 */
[----:B------:R-:W-:Y:S05]  /*382c0*/  BRA.U !UP0, `(.L_x_303) ;  /* 0x0000000508b47547 */ /* 0x000fea000b800000 */
[----:B------:R-:W-:Y:S02]  /*382d0*/  ULEA UR9, UR8, UR10, 0x5 ;  /* 0x0000000a08097291 */ /* 0x000fe4000f8e28ff */
[----:B------:R-:W-:-:S07]  /*382e0*/  ULEA UR8, UR8, UR19, 0x2 ;  /* 0x0000001308087291 */ /* 0x000fce000f8e10ff */
[----:B0123--:R-:W2:Y:S04]  /*382f0*/  LDL R4, [UR9+0x10] ;  /* 0x00001009ff047983 */ /* 0x00fea80008100800 */
[----:B------:R-:W3:Y:S04]  /*38300*/  LDL R5, [UR9] ;  /* 0x00000009ff057983 */ /* 0x000ee80008100800 */
[----:B------:R-:W4:Y:S01]  /*38310*/  LDL R6, [UR8] ;  /* 0x00000008ff067983 */ /* 0x000f220008100800 */
[----:B------:R-:W-:Y:S01]  /*38320*/  UISETP.NE.AND UP0, UPT, UR22, 0x1, UPT ;  /* 0x000000011600788c */ /* 0x000fe2000bf05270 */
[----:B--2---:R-:W-:-:S02]  /*38330*/  LOP3.LUT R4, R4, 0x1, RZ, 0xc0, !PT ;  /* 0x0000000104047812 */ /* 0x004fc400078ec0ff */
[----:B---3--:R-:W-:-:S04]  /*38340*/  LOP3.LUT R5, R5, 0x1, RZ, 0xc0, !PT ;  /* 0x0000000105057812 */ /* 0x008fc800078ec0ff */
[----:B----4-:R-:W-:-:S05]  /*38350*/  IADD3 R4, PT, PT, R6, R4, R5 ;  /* 0x0000000406047210 */ /* 0x010fca0007ffe005 */
[----:B------:R0:W-:Y:S01]  /*38360*/  STL [UR8], R4 ;  /* 0x00000004ff007987 */ /* 0x0001e20008100808 */
[----:B------:R-:W-:Y:S05]  /*38370*/  BRA.U !UP0, `(.L_x_303) ;  /* 0x0000000508887547 */ /* 0x000fea000b800000 */
[----:B0-----:R-:W2:Y:S04]  /*38380*/  LDL R4, [UR9+0x30] ;  /* 0x00003009ff047983 */ /* 0x001ea80008100800 */
[----:B------:R-:W3:Y:S04]  /*38390*/  LDL R5, [UR9+0x20] ;  /* 0x00002009ff057983 */ /* 0x000ee80008100800 */
[----:B------:R-:W4:Y:S01]  /*383a0*/  LDL R6, [UR8+0x4] ;  /* 0x00000408ff067983 */ /* 0x000f220008100800 */
[----:B------:R-:W-:Y:S01]  /*383b0*/  UISETP.NE.AND UP0, UPT, UR22, 0x2, UPT ;  /* 0x000000021600788c */ /* 0x000fe2000bf05270 */
[----:B--2---:R-:W-:-:S02]  /*383c0*/  LOP3.LUT R4, R4, 0x1, RZ, 0xc0, !PT ;  /* 0x0000000104047812 */ /* 0x004fc400078ec0ff */
[----:B---3--:R-:W-:-:S04]  /*383d0*/  LOP3.LUT R5, R5, 0x1, RZ, 0xc0, !PT ;  /* 0x0000000105057812 */ /* 0x008fc800078ec0ff */
[----:B----4-:R-:W-:-:S05]  /*383e0*/  IADD3 R4, PT, PT, R6, R4, R5 ;  /* 0x0000000406047210 */ /* 0x010fca0007ffe005 */
[----:B------:R0:W-:Y:S01]  /*383f0*/  STL [UR8+0x4], R4 ;  /* 0x00000404ff007987 */ /* 0x0001e20008100808 */
[----:B------:R-:W-:Y:S05]  /*38400*/  BRA.U !UP0, `(.L_x_303) ;  /* 0x0000000508647547 */ /* 0x000fea000b800000 */
[----:B0-----:R-:W2:Y:S04]  /*38410*/  LDL R4, [UR9+0x50] ;  /* 0x00005009ff047983 */ /* 0x001ea80008100800 */
[----:B------:R-:W3:Y:S04]  /*38420*/  LDL R5, [UR9+0x40] ;  /* 0x00004009ff057983 */ /* 0x000ee80008100800 */
[----:B------:R-:W4:Y:S01]  /*38430*/  LDL R6, [UR8+0x8] ;  /* 0x00000808ff067983 */ /* 0x000f220008100800 */
[----:B--2---:R-:W-:Y:S02]  /*38440*/  LOP3.LUT R4, R4, 0x1, RZ, 0xc0, !PT ;  /* 0x0000000104047812 */ /* 0x004fe400078ec0ff */
[----:B---3--:R-:W-:-:S04]  /*38450*/  LOP3.LUT R5, R5, 0x1, RZ, 0xc0, !PT ;  /* 0x0000000105057812 */ /* 0x008fc800078ec0ff */
[----:B----4-:R-:W-:-:S05]  /*38460*/  IADD3 R4, PT, PT, R6, R4, R5 ;  /* 0x0000000406047210 */ /* 0x010fca0007ffe005 */
[----:B------:R0:W-:Y:S01]  /*38470*/  STL [UR8+0x8], R4 ;  /* 0x00000804ff007987 */ /* 0x0001e20008100808 */
[----:B------:R-:W-:Y:S05]  /*38480*/  BRA `(.L_x_303) ;  /* 0x0000000400447947 */ /* 0x000fea0003800000 */
.L_x_297:
[----:B------:R-:W-:Y:S02]  /*38490*/  UISETP.GE.U32.AND UP0, UPT, UR14, 0x4, UPT ;  /* 0x000000040e00788c */ /* 0x000fe4000bf06070 */
[----:B------:R-:W-:Y:S01]  /*384a0*/  ULOP3.LUT UR21, UR14, 0x3, URZ, 0xc0, !UPT ;  /* 0x000000030e157892 */ /* 0x000fe2000f8ec0ff */
[----:B------:R-:W-:-:S03]  /*384b0*/  UMOV UR8, URZ ;  /* 0x000000ff00087c82 */ /* 0x000fc60008000000 */
[----:B------:R-:W-:-:S03]  /*384c0*/  UISETP.NE.AND UP2, UPT, UR21, URZ, UPT ;  /* 0x000000ff1500728c */ /* 0x000fc6000bf45270 */
[----:B------:R-:W-:Y:S08]  /*384d0*/  BRA.U !UP0, `(.L_x_304) ;  /* 0x0000000108a07547 */ /* 0x000ff0000b800000 */
[----:B------:R-:W-:Y:S01]  /*384e0*/  ULOP3.LUT UR8, UR14, 0xfffffffc, URZ, 0xc0, !UPT ;  /* 0xfffffffc0e087892 */ /* 0x000fe2000f8ec0ff */
[----:B------:R-:W-:-:S11]  /*384f0*/  UMOV UR9, URZ ;  /* 0x000000ff00097c82 */ /* 0x000fd60008000000 */
.L_x_305:
[----:B------:R-:W-:Y:S02]  /*38500*/  ULEA UR13, UR9, UR10, 0x5 ;  /* 0x0000000a090d7291 */ /* 0x000fe4000f8e28ff */
[----:B------:R-:W-:-:S04]  /*38510*/  USHF.L.U32 UR12, UR9, 0x1, URZ ;  /* 0x00000001090c7899 */ /* 0x000fc800080006ff */
[----:B------:R-:W-:-:S03]  /*38520*/  ULEA UR12, UR12, UR19, 0x2 ;  /* 0x000000130c0c7291 */ /* 0x000fc6000f8e10ff */
[----:B-1----:R-:W2:Y:S04]  /*38530*/  LDL R4, [UR13+0x10] ;  /* 0x0000100dff047983 */ /* 0x002ea80008100800 */
[----:B------:R-:W3:Y:S04]  /*38540*/  LDL R5, [UR13] ;  /* 0x0000000dff057983 */ /* 0x000ee80008100800 */
[----:B0-----:R-:W4:Y:S04]  /*38550*/  LDL.64 R6, [UR12] ;  /* 0x0000000cff067983 */ /* 0x001f280008100a00 */
[----:B------:R-:W5:Y:S01]  /*38560*/  LDL.64 R8, [UR12+0x8] ;  /* 0x0000080cff087983 */ /* 0x000f620008100a00 */
[----:B--2---:R-:W-:-:S02]  /*38570*/  LOP3.LUT R4, R4, 0x1, RZ, 0xc0, !PT ;  /* 0x0000000104047812 */ /* 0x004fc400078ec0ff */
[----:B---3--:R-:W-:-:S03]  /*38580*/  LOP3.LUT R5, R5, 0x1, RZ, 0xc0, !PT ;  /* 0x0000000105057812 */ /* 0x008fc600078ec0ff */
[----:B----4-:R-:W-:Y:S01]  /*38590*/  IMAD.IADD R7, R7, 0x1, R4 ;  /* 0x0000000107077824 */ /* 0x010fe200078e0204 */
[----:B------:R-:W-:-:S05]  /*385a0*/  IADD3 R6, PT, PT, R5, R6, RZ ;  /* 0x0000000605067210 */ /* 0x000fca0007ffe0ff */
[----:B------:R0:W-:Y:S04]  /*385b0*/  STL.64 [UR12], R6 ;  /* 0x00000006ff007987 */ /* 0x0001e80008100a0c */
[----:B------:R-:W2:Y:S04]  /*385c0*/  LDL R4, [UR13+0x30] ;  /* 0x0000300dff047983 */ /* 0x000ea80008100800 */
[----:B------:R-:W3:Y:S04]  /*385d0*/  LDL R5, [UR13+0x20] ;  /* 0x0000200dff057983 */ /* 0x000ee80008100800 */
[----:B0-----:R-:W4:Y:S01]  /*385e0*/  LDL.64 R6, [UR12+0x10] ;  /* 0x0000100cff067983 */ /* 0x001f220008100a00 */
[----:B--2---:R-:W-:-:S02]  /*385f0*/  LOP3.LUT R4, R4, 0x1, RZ, 0xc0, !PT ;  /* 0x0000000104047812 */ /* 0x004fc400078ec0ff */
[----:B---3--:R-:W-:Y:S02]  /*38600*/  LOP3.LUT R5, R5, 0x1, RZ, 0xc0, !PT ;  /* 0x0000000105057812 */ /* 0x008fe400078ec0ff */
[----:B-----5:R-:W-:Y:S02]  /*38610*/  IADD3 R9, PT, PT, R4, R9, RZ ;  /* 0x0000000904097210 */ /* 0x020fe40007ffe0ff */
[----:B------:R-:W-:-:S05]  /*38620*/  IADD3 R8, PT, PT, R5, R8, RZ ;  /* 0x0000000805087210 */ /* 0x000fca0007ffe0ff */
[----:B------:R0:W-:Y:S04]  /*38630*/  STL.64 [UR12+0x8], R8 ;  /* 0x00000808ff007987 */ /* 0x0001e80008100a0c */
[----:B------:R-:W2:Y:S04]  /*38640*/  LDL R4, [UR13+0x50] ;  /* 0x0000500dff047983 */ /* 0x000ea80008100800 */
[----:B------:R-:W3:Y:S04]  /*38650*/  LDL R5, [UR13+0x40] ;  /* 0x0000400dff057983 */ /* 0x000ee80008100800 */
[----:B0-----:R-:W5:Y:S01]  /*38660*/  LDL.64 R8, [UR12+0x18] ;  /* 0x0000180cff087983 */ /* 0x001f620008100a00 */
[----:B--2---:R-:W-:-:S02]  /*38670*/  LOP3.LUT R4, R4, 0x1, RZ, 0xc0, !PT ;  /* 0x0000000104047812 */ /* 0x004fc400078ec0ff */
[----:B---3--:R-:W-:Y:S02]  /*38680*/  LOP3.LUT R5, R5, 0x1, RZ, 0xc0, !PT ;  /* 0x0000000105057812 */ /* 0x008fe400078ec0ff */
[----:B----4-:R-:W-:Y:S02]  /*38690*/  IADD3 R7, PT, PT, R7, R4, RZ ;  /* 0x0000000407077210 */ /* 0x010fe40007ffe0ff */
[----:B------:R-:W-:-:S05]  /*386a0*/  IADD3 R6, PT, PT, R5, R6, RZ ;  /* 0x0000000605067210 */ /* 0x000fca0007ffe0ff */
[----:B------:R0:W-:Y:S04]  /*386b0*/  STL.64 [UR12+0x10], R6 ;  /* 0x00001006ff007987 */ /* 0x0001e80008100a0c */
[----:B------:R-:W2:Y:S04]  /*386c0*/  LDL R4, [UR13+0x70] ;  /* 0x0000700dff047983 */ /* 0x000ea80008100800 */
[----:B------:R-:W3:Y:S01]  /*386d0*/  LDL R5, [UR13+0x60] ;  /* 0x0000600dff057983 */ /* 0x000ee20008100800 */
[----:B------:R-:W-:-:S04]  /*386e0*/  UIADD3 UR9, UPT, UPT, UR9, 0x4, URZ ;  /* 0x0000000409097890 */ /* 0x000fc8000fffe0ff */
[----:B------:R-:W-:Y:S01]  /*386f0*/  UISETP.NE.AND UP0, UPT, UR9, UR8, UPT ;  /* 0x000000080900728c */ /* 0x000fe2000bf05270 */
[----:B--2---:R-:W-:Y:S02]  /*38700*/  LOP3.LUT R4, R4, 0x1, RZ, 0xc0, !PT ;  /* 0x0000000104047812 */ /* 0x004fe400078ec0ff */
[----:B---3--:R-:W-:Y:S02]  /*38710*/  LOP3.LUT R5, R5, 0x1, RZ, 0xc0, !PT ;  /* 0x0000000105057812 */ /* 0x008fe400078ec0ff */
[----:B-----5:R-:W-:Y:S02]  /*38720*/  IADD3 R9, PT, PT, R4, R9, RZ ;  /* 0x0000000904097210 */ /* 0x020fe40007ffe0ff */
[----:B------:R-:W-:-:S05]  /*38730*/  IADD3 R8, PT, PT, R5, R8, RZ ;  /* 0x0000000805087210 */ /* 0x000fca0007ffe0ff */
[----:B------:R0:W-:Y:S01]  /*38740*/  STL.64 [UR12+0x18], R8 ;  /* 0x00001808ff007987 */ /* 0x0001e20008100a0c */
[----:B------:R-:W-:Y:S05]  /*38750*/  BRA.U UP0, `(.L_x_305) ;  /* 0xfffffffd00687547 */ /* 0x000fea000b83ffff */
.L_x_304:
[----:B------:R-:W-:Y:S05]  /*38760*/  BRA.U !UP2, `(.L_x_303) ;  /* 0x000000010a8c7547 */ /* 0x000fea000b800000 */
[----:B------:R-:W-:Y:S02]  /*38770*/  ULEA UR12, UR8, UR10, 0x5 ;  /* 0x0000000a080c7291 */ /* 0x000fe4000f8e28ff */
[----:B------:R-:W-:-:S04]  /*38780*/  USHF.L.U32 UR9, UR8, 0x1, URZ ;  /* 0x0000000108097899 */ /* 0x000fc800080006ff */
[----:B------:R-:W-:-:S03]  /*38790*/  ULEA UR8, UR9, UR19, 0x2 ;  /* 0x0000001309087291 */ /* 0x000fc6000f8e10ff */
[----:B-1----:R-:W2:Y:S04]  /*387a0*/  LDL R4, [UR12+0x10] ;  /* 0x0000100cff047983 */ /* 0x002ea80008100800 */
[----:B------:R-:W3:Y:S04]  /*387b0*/  LDL R5, [UR12] ;  /* 0x0000000cff057983 */ /* 0x000ee80008100800 */
[----:B0-----:R-:W4:Y:S01]  /*387c0*/  LDL.64 R6, [UR8] ;  /* 0x00000008ff067983 */ /* 0x001f220008100a00 */
[----:B------:R-:W-:Y:S01]  /*387d0*/  UISETP.NE.AND UP0, UPT, UR21, 0x1, UPT ;  /* 0x000000011500788c */ /* 0x000fe2000bf05270 */
[----:B--2---:R-:W-:-:S02]  /*387e0*/  LOP3.LUT R4, R4, 0x1, RZ, 0xc0, !PT ;  /* 0x0000000104047812 */ /* 0x004fc400078ec0ff */
[----:B---3--:R-:W-:Y:S02]  /*387f0*/  LOP3.LUT R5, R5, 0x1, RZ, 0xc0, !PT ;  /* 0x0000000105057812 */ /* 0x008fe400078ec0ff */
[----:B----4-:R-:W-:Y:S02]  /*38800*/  IADD3 R7, PT, PT, R7, R4, RZ ;  /* 0x0000000407077210 */ /* 0x010fe40007ffe0ff */
[----:B------:R-:W-:-:S05]  /*38810*/  IADD3 R6, PT, PT, R5, R6, RZ ;  /* 0x0000000605067210 */ /* 0x000fca0007ffe0ff */
[----:B------:R2:W-:Y:S01]  /*38820*/  STL.64 [UR8], R6 ;  /* 0x00000006ff007987 */ /* 0x0005e20008100a08 */
[----:B------:R-:W-:Y:S05]  /*38830*/  BRA.U !UP0, `(.L_x_303) ;  /* 0x0000000108587547 */ /* 0x000fea000b800000 */
[----:B------:R-:W-:Y:S01]  /*38840*/  UIADD3 UR8, UPT, UPT, UR9, 0x2, URZ ;  /* 0x0000000209087890 */ /* 0x000fe2000fffe0ff */
[----:B------:R-:W3:Y:S03]  /*38850*/  LDL R4, [UR12+0x30] ;  /* 0x0000300cff047983 */ /* 0x000ee60008100800 */
[----:B------:R-:W-:Y:S01]  /*38860*/  ULEA UR8, UR8, UR19, 0x2 ;  /* 0x0000001308087291 */ /* 0x000fe2000f8e10ff */
[----:B------:R-:W4:Y:S08]  /*38870*/  LDL R5, [UR12+0x20] ;  /* 0x0000200cff057983 */ /* 0x000f300008100800 */
[----:B--2---:R-:W2:Y:S01]  /*38880*/  LDL.64 R6, [UR8] ;  /* 0x00000008ff067983 */ /* 0x004ea20008100a00 */
[----:B------:R-:W-:Y:S01]  /*38890*/  UISETP.NE.AND UP0, UPT, UR21, 0x2, UPT ;  /* 0x000000021500788c */ /* 0x000fe2000bf05270 */
[----:B---3--:R-:W-:-:S02]  /*388a0*/  LOP3.LUT R4, R4, 0x1, RZ, 0xc0, !PT ;  /* 0x0000000104047812 */ /* 0x008fc400078ec0ff */
[----:B----4-:R-:W-:Y:S02]  /*388b0*/  LOP3.LUT R5, R5, 0x1, RZ, 0xc0, !PT ;  /* 0x0000000105057812 */ /* 0x010fe400078ec0ff */
[----:B--2---:R-:W-:Y:S02]  /*388c0*/  IADD3 R7, PT, PT, R7, R4, RZ ;  /* 0x0000000407077210 */ /* 0x004fe40007ffe0ff */
[----:B------:R-:W-:-:S05]  /*388d0*/  IADD3 R6, PT, PT, R5, R6, RZ ;  /* 0x0000000605067210 */ /* 0x000fca0007ffe0ff */
[----:B------:R3:W-:Y:S01]  /*388e0*/  STL.64 [UR8], R6 ;  /* 0x00000006ff007987 */ /* 0x0007e20008100a08 */
[----:B------:R-:W-:Y:S05]  /*388f0*/  BRA.U !UP0, `(.L_x_303) ;  /* 0x0000000108287547 */ /* 0x000fea000b800000 */
[----:B------:R-:W-:Y:S01]  /*38900*/  UIADD3 UR8, UPT, UPT, UR9, 0x4, URZ ;  /* 0x0000000409087890 */ /* 0x000fe2000fffe0ff */
[----:B------:R-:W2:Y:S03]  /*38910*/  LDL R4, [UR12+0x50] ;  /* 0x0000500cff047983 */ /* 0x000ea60008100800 */
[----:B------:R-:W-:Y:S01]  /*38920*/  ULEA UR8, UR8, UR19, 0x2 ;  /* 0x0000001308087291 */ /* 0x000fe2000f8e10ff */
[----:B------:R-:W4:Y:S08]  /*38930*/  LDL R5, [UR12+0x40] ;  /* 0x0000400cff057983 */ /* 0x000f300008100800 */
[----:B---3--:R-:W3:Y:S01]  /*38940*/  LDL.64 R6, [UR8] ;  /* 0x00000008ff067983 */ /* 0x008ee20008100a00 */
[----:B--2---:R-:W-:-:S02]  /*38950*/  LOP3.LUT R4, R4, 0x1, RZ, 0xc0, !PT ;  /* 0x0000000104047812 */ /* 0x004fc400078ec0ff */
[----:B----4-:R-:W-:Y:S02]  /*38960*/  LOP3.LUT R5, R5, 0x1, RZ, 0xc0, !PT ;  /* 0x0000000105057812 */ /* 0x010fe400078ec0ff */
[----:B---3--:R-:W-:Y:S02]  /*38970*/  IADD3 R7, PT, PT, R7, R4, RZ ;  /* 0x0000000407077210 */ /* 0x008fe40007ffe0ff */
[----:B------:R-:W-:-:S05]  /*38980*/  IADD3 R6, PT, PT, R5, R6, RZ ;  /* 0x0000000605067210 */ /* 0x000fca0007ffe0ff */
[----:B------:R4:W-:Y:S02]  /*38990*/  STL.64 [UR8], R6 ;  /* 0x00000006ff007987 */ /* 0x0009e40008100a08 */
.L_x_303:
[----:B------:R-:W-:-:S09]  /*389a0*/  UISETP.NE.AND UP0, UPT, UR15, 0x1, UPT ;  /* 0x000000010f00788c */ /* 0x000fd2000bf05270 */
[----:B------:R-:W-:Y:S05]  /*389b0*/  BRA.U !UP0, `(.L_x_306) ;  /* 0x00000005085c7547 */ /* 0x000fea000b800000 */
[----:B------:R-:W-:Y:S01]  /*389c0*/  UISETP.GE.U32.AND UP2, UPT, UR14, 0x4, UPT ;  /* 0x000000040e00788c */ /* 0x000fe2000bf46070 */
[----:B0123--:R-:W-:Y:S01]  /*389d0*/  IMAD.MOV.U32 R4, RZ, RZ, RZ ;  /* 0x000000ffff047224 */ /* 0x00ffe200078e00ff */
[----:B------:R-:W-:-:S04]  /*389e0*/  ULOP3.LUT UR8, UR14, 0x3, URZ, 0xc0, !UPT ;  /* 0x000000030e087892 */ /* 0x000fc8000f8ec0ff */
[----:B------:R-:W-:-:S03]  /*389f0*/  UISETP.NE.AND UP0, UPT, UR8, URZ, UPT ;  /* 0x000000ff0800728c */ /* 0x000fc6000bf05270 */
[----:B------:R-:W-:Y:S08]  /*38a00*/  BRA.U !UP2, `(.L_x_307) ;  /* 0x000000010aa47547 */ /* 0x000ff0000b800000 */
[----:B------:R-:W-:Y:S01]  /*38a10*/  ULOP3.LUT UR9, UR14, 0xfffffffc, URZ, 0xc0, !UPT ;  /* 0xfffffffc0e097892 */ /* 0x000fe2000f8ec0ff */
[----:B------:R-:W-:-:S05]  /*38a20*/  HFMA2 R5, -RZ, RZ, 0, 0 ;  /* 0x00000000ff057431 */ /* 0x000fca00000001ff */
[----:B------:R-:W-:-:S07]  /*38a30*/  MOV R4, UR9 ;  /* 0x0000000900047c02 */ /* 0x000fce0008000f00 */
.L_x_308:
[C---:B----4-:R-:W-:Y:S02]  /*38a40*/  SHF.L.U32 R7, R5.reuse, 0x1, RZ ;  /* 0x0000000105077819 */ /* 0x050fe400000006ff */
[----:B------:R-:W-:Y:S02]  /*38a50*/  LEA R6, R5, UR10, 0x5 ;  /* 0x0000000a05067c11 */ /* 0x000fe4000f8e28ff */
[----:B-1----:R-:W-:-:S03]  /*38a60*/  LEA R9, R7, UR19, 0x2 ;  /* 0x0000001307097c11 */ /* 0x002fc6000f8e10ff */
[----:B------:R-:W2:Y:S04]  /*38a70*/  LDL R7, [R6+0x14] ;  /* 0x0000140006077983 */ /* 0x000ea80000100800 */
[----:B------:R-:W3:Y:S04]  /*38a80*/  LDL R8, [R6+0x4] ;  /* 0x0000040006087983 */ /* 0x000ee80000100800 */
[----:B------:R-:W4:Y:S04]  /*38a90*/  LDL.64 R10, [R9] ;  /* 0x00000000090a7983 */ /* 0x000f280000100a00 */
[----:B------:R-:W5:Y:S01]  /*38aa0*/  LDL.64 R14, [R9+0x8] ;  /* 0x00000800090e7983 */ /* 0x000f620000100a00 */
[----:B--2---:R-:W-:-:S02]  /*38ab0*/  LOP3.LUT R12, R7, 0x1, RZ, 0xc0, !PT ;  /* 0x00000001070c7812 */ /* 0x004fc400078ec0ff */
[----:B---3--:R-:W-:Y:S02]  /*38ac0*/  LOP3.LUT R7, R8, 0x1, RZ, 0xc0, !PT ;  /* 0x0000000108077812 */ /* 0x008fe400078ec0ff */
[----:B----4-:R-:W-:Y:S02]  /*38ad0*/  IADD3 R11, PT, PT, R11, R12, RZ ;  /* 0x0000000c0b0b7210 */ /* 0x010fe40007ffe0ff */
[----:B------:R-:W-:-:S05]  /*38ae0*/  IADD3 R10, PT, PT, R7, R10, RZ ;  /* 0x0000000a070a7210 */ /* 0x000fca0007ffe0ff */
[----:B------:R0:W-:Y:S04]  /*38af0*/  STL.64 [R9], R10 ;  /* 0x0000000a09007387 */ /* 0x0001e80000100a00 */
[----:B------:R-:W2:Y:S04]  /*38b00*/  LDL R7, [R6+0x34] ;  /* 0x0000340006077983 */ /* 0x000ea80000100800 */
[----:B------:R-:W3:Y:S04]  /*38b10*/  LDL R8, [R6+0x24] ;  /* 0x0000240006087983 */ /* 0x000ee80000100800 */
[----:B0-----:R-:W4:Y:S01]  /*38b20*/  LDL.64 R10, [R9+0x10] ;  /* 0x00001000090a7983 */ /* 0x001f220000100a00 */
[----:B--2---:R-:W-:-:S02]  /*38b30*/  LOP3.LUT R12, R7, 0x1, RZ, 0xc0, !PT ;  /* 0x00000001070c7812 */ /* 0x004fc400078ec0ff */
[----:B---3--:R-:W-:Y:S02]  /*38b40*/  LOP3.LUT R7, R8, 0x1, RZ, 0xc0, !PT ;  /* 0x0000000108077812 */ /* 0x008fe400078ec0ff */
[----:B-----5:R-:W-:Y:S02]  /*38b50*/  IADD3 R13, PT, PT, R12, R15, RZ ;  /* 0x0000000f0c0d7210 */ /* 0x020fe40007ffe0ff */
[----:B------:R-:W-:-:S05]  /*38b60*/  IADD3 R12, PT, PT, R7, R14, RZ ;  /* 0x0000000e070c7210 */ /* 0x000fca0007ffe0ff */
[----:B------:R0:W-:Y:S04]  /*38b70*/  STL.64 [R9+0x8], R12 ;  /* 0x0000080c09007387 */ /* 0x0001e80000100a00 */
[----:B------:R-:W2:Y:S04]  /*38b80*/  LDL R7, [R6+0x54] ;  /* 0x0000540006077983 */ /* 0x000ea80000100800 */
[----:B------:R-:W3:Y:S01]  /*38b90*/  LDL R8, [R6+0x44] ;  /* 0x0000440006087983 */ /* 0x000ee20000100800 */
[----:B--2---:R-:W-:Y:S02]  /*38ba0*/  LOP3.LUT R14, R7, 0x1, RZ, 0xc0, !PT ;  /* 0x00000001070e7812 */ /* 0x004fe400078ec0ff */
[----:B---3--:R-:W-:-:S02]  /*38bb0*/  LOP3.LUT R7, R8, 0x1, RZ, 0xc0, !PT ;  /* 0x0000000108077812 */ /* 0x008fc400078ec0ff */
[----:B----4-:R-:W-:Y:S02]  /*38bc0*/  IADD3 R11, PT, PT, R11, R14, RZ ;  /* 0x0000000e0b0b7210 */ /* 0x010fe40007ffe0ff */
[----:B------:R-:W-:Y:S01]  /*38bd0*/  IADD3 R10, PT, PT, R7, R10, RZ ;  /* 0x0000000a070a7210 */ /* 0x000fe20007ffe0ff */
[----:B------:R-:W2:Y:S04]  /*38be0*/  LDL.64 R14, [R9+0x18] ;  /* 0x00001800090e7983 */ /* 0x000ea80000100a00 */
[----:B------:R1:W-:Y:S04]  /*38bf0*/  STL.64 [R9+0x10], R10 ;  /* 0x0000100a09007387 */ /* 0x0003e80000100a00 */
[----:B------:R-:W0:Y:S04]  /*38c00*/  LDL R8, [R6+0x64] ;  /* 0x0000640006087983 */ /* 0x000e280000100800 */
[----:B------:R-:W3:Y:S01]  /*38c10*/  LDL R7, [R6+0x74] ;  /* 0x0000740006077983 */ /* 0x000ee20000100800 */
[----:B------:R-:W-:-:S04]  /*38c20*/  IADD3 R5, PT, PT, R5, 0x4, RZ ;  /* 0x0000000405057810 */ /* 0x000fc80007ffe0ff */
[----:B------:R-:W-:Y:S02]  /*38c30*/  ISETP.NE.AND P0, PT, R5, R4, PT ;  /* 0x000000040500720c */ /* 0x000fe40003f05270 */
[----:B0-----:R-:W-:Y:S02]  /*38c40*/  LOP3.LUT R13, R8, 0x1, RZ, 0xc0, !PT ;  /* 0x00000001080d7812 */ /* 0x001fe400078ec0ff */
[----:B---3--:R-:W-:Y:S02]  /*38c50*/  LOP3.LUT R8, R7, 0x1, RZ, 0xc0, !PT ;  /* 0x0000000107087812 */ /* 0x008fe400078ec0ff */
[----:B--2---:R-:W-:Y:S02]  /*38c60*/  IADD3 R12, PT, PT, R13, R14, RZ ;  /* 0x0000000e0d0c7210 */ /* 0x004fe40007ffe0ff */
[----:B------:R-:W-:-:S05]  /*38c70*/  IADD3 R13, PT, PT, R8, R15, RZ ;  /* 0x0000000f080d7210 */ /* 0x000fca0007ffe0ff */
[----:B------:R1:W-:Y:S01]  /*38c80*/  STL.64 [R9+0x18], R12 ;  /* 0x0000180c09007387 */ /* 0x0003e20000100a00 */
[----:B------:R-:W-:Y:S05]  /*38c90*/  @P0 BRA `(.L_x_308) ;  /* 0xfffffffc00680947 */ /* 0x000fea000383ffff */
.L_x_307:
[----:B------:R-:W-:Y:S05]  /*38ca0*/  BRA.U !UP0, `(.L_x_309) ;  /* 0x00000011087c7547 */ /* 0x000fea000b800000 */
[C---:B----4-:R-:W-:Y:S02]  /*38cb0*/  SHF.L.U32 R6, R4.reuse, 0x1, RZ ;  /* 0x0000000104067819 */ /* 0x050fe400000006ff */
[----:B------:R-:W-:Y:S02]  /*38cc0*/  LEA R5, R4, UR10, 0x5 ;  /* 0x0000000a04057c11 */ /* 0x000fe4000f8e28ff */
[----:B------:R-:W-:-:S03]  /*38cd0*/  LEA R8, R6, UR19, 0x2 ;  /* 0x0000001306087c11 */ /* 0x000fc6000f8e10ff */
[----:B------:R-:W2:Y:S04]  /*38ce0*/  LDL R6, [R5+0x14] ;  /* 0x0000140005067983 */ /* 0x000ea80000100800 */
[----:B------:R-:W3:Y:S04]  /*38cf0*/  LDL R7, [R5+0x4] ;  /* 0x0000040005077983 */ /* 0x000ee80000100800 */
[----:B-1----:R-:W4:Y:S01]  /*38d00*/  LDL.64 R10, [R8] ;  /* 0x00000000080a7983 */ /* 0x002f220000100a00 */
[----:B------:R-:W-:Y:S01]  /*38d10*/  UISETP.NE.AND UP0, UPT, UR8, 0x1, UPT ;  /* 0x000000010800788c */ /* 0x000fe2000bf05270 */
[----:B--2---:R-:W-:-:S02]  /*38d20*/  LOP3.LUT R6, R6, 0x1, RZ, 0xc0, !PT ;  /* 0x0000000106067812 */ /* 0x004fc400078ec0ff */
[----:B---3--:R-:W-:-:S03]  /*38d30*/  LOP3.LUT R7, R7, 0x1, RZ, 0xc0, !PT ;  /* 0x0000000107077812 */ /* 0x008fc600078ec0ff */
[----:B----4-:R-:W-:Y:S01]  /*38d40*/  IMAD.IADD R11, R11, 0x1, R6 ;  /* 0x000000010b0b7824 */ /* 0x010fe200078e0206 */
[----:B------:R-:W-:-:S05]  /*38d50*/  IADD3 R10, PT, PT, R7, R10, RZ ;  /* 0x0000000a070a7210 */ /* 0x000fca0007ffe0ff */
[----:B------:R0:W-:Y:S01]  /*38d60*/  STL.64 [R8], R10 ;  /* 0x0000000a08007387 */ /* 0x0001e20000100a00 */
[----:B------:R-:W-:Y:S05]  /*38d70*/  BRA.U !UP0, `(.L_x_309) ;  /* 0x0000001108487547 */ /* 0x000fea000b800000 */
[----:B------:R-:W-:-:S04]  /*38d80*/  IADD3 R7, PT, PT, R4, 0x1, RZ ;  /* 0x0000000104077810 */ /* 0x000fc80007ffe0ff */
[C---:B------:R-:W-:Y:S02]  /*38d90*/  LEA R6, R7.reuse, R22, 0x5 ;  /* 0x0000001607067211 */ /* 0x040fe400078e28ff */
[----:B------:R-:W-:-:S04]  /*38da0*/  SHF.L.U32 R7, R7, 0x1, RZ ;  /* 0x0000000107077819 */ /* 0x000fc800000006ff */
[----:B0-----:R-:W-:Y:S01]  /*38db0*/  LEA R8, R7, UR19, 0x2 ;  /* 0x0000001307087c11 */ /* 0x001fe2000f8e10ff */
[----:B------:R-:W2:Y:S04]  /*38dc0*/  LDL R6, [R6+0x10] ;  /* 0x0000100006067983 */ /* 0x000ea80000100800 */
[----:B------:R-:W3:Y:S04]  /*38dd0*/  LDL R7, [R5+0x24] ;  /* 0x0000240005077983 */ /* 0x000ee80000100800 */
[----:B------:R-:W4:Y:S01]  /*38de0*/  LDL.64 R10, [R8] ;  /* 0x00000000080a7983 */ /* 0x000f220000100a00 */
[----:B------:R-:W-:Y:S01]  /*38df0*/  UISETP.NE.AND UP0, UPT, UR8, 0x2, UPT ;  /* 0x000000020800788c */ /* 0x000fe2000bf05270 */
[----:B--2---:R-:W-:-:S02]  /*38e00*/  LOP3.LUT R12, R6, 0x1, RZ, 0xc0, !PT ;  /* 0x00000001060c7812 */ /* 0x004fc400078ec0ff */
[----:B---3--:R-:W-:Y:S02]  /*38e10*/  LOP3.LUT R7, R7, 0x1, RZ, 0xc0, !PT ;  /* 0x0000000107077812 */ /* 0x008fe400078ec0ff */
[----:B----4-:R-:W-:Y:S02]  /*38e20*/  IADD3 R11, PT, PT, R11, R12, RZ ;  /* 0x0000000c0b0b7210 */ /* 0x010fe40007ffe0ff */
[----:B------:R-:W-:-:S05]  /*38e30*/  IADD3 R10, PT, PT, R7, R10, RZ ;  /* 0x0000000a070a7210 */ /* 0x000fca0007ffe0ff */
[----:B------:R0:W-:Y:S01]  /*38e40*/  STL.64 [R8], R10 ;  /* 0x0000000a08007387 */ /* 0x0001e20000100a00 */
[----:B------:R-:W-:Y:S05]  /*38e50*/  BRA.U !UP0, `(.L_x_309) ;  /* 0x0000001108107547 */ /* 0x000fea000b800000 */
[----:B------:R-:W-:Y:S01]  /*38e60*/  IADD3 R7, PT, PT, R4, 0x2, RZ ;  /* 0x0000000204077810 */ /* 0x000fe20007ffe0ff */
[----:B------:R-:W2:Y:S03]  /*38e70*/  LDL R5, [R5+0x44] ;  /* 0x0000440005057983 */ /* 0x000ea60000100800 */
[C---:B------:R-:W-:Y:S02]  /*38e80*/  SHF.L.U32 R4, R7.reuse, 0x1, RZ ;  /* 0x0000000107047819 */ /* 0x040fe400000006ff */
[----:B------:R-:W-:Y:S02]  /*38e90*/  LEA R7, R7, R22, 0x5 ;  /* 0x0000001607077211 */ /* 0x000fe400078e28ff */
[----:B------:R-:W-:-:S04]  /*38ea0*/  LEA R4, R4, UR19, 0x2 ;  /* 0x0000001304047c11 */ /* 0x000fc8000f8e10ff */
[----:B------:R-:W3:Y:S04]  /*38eb0*/  LDL R7, [R7+0x10] ;  /* 0x0000100007077983 */ /* 0x000ee80000100800 */
[----:B0-----:R-:W4:Y:S01]  /*38ec0*/  LDL.64 R10, [R4] ;  /* 0x00000000040a7983 */ /* 0x001f220000100a00 */
[----:B--2---:R-:W-:Y:S02]  /*38ed0*/  LOP3.LUT R9, R5, 0x1, RZ, 0xc0, !PT ;  /* 0x0000000105097812 */ /* 0x004fe400078ec0ff */
[----:B---3--:R-:W-:Y:S02]  /*38ee0*/  LOP3.LUT R6, R7, 0x1, RZ, 0xc0, !PT ;  /* 0x0000000107067812 */ /* 0x008fe400078ec0ff */
[----:B----4-:R-:W-:Y:S02]  /*38ef0*/  IADD3 R10, PT, PT, R9, R10, RZ ;  /* 0x0000000a090a7210 */ /* 0x010fe40007ffe0ff */
[----:B------:R-:W-:-:S05]  /*38f00*/  IADD3 R11, PT, PT, R11, R6, RZ ;  /* 0x000000060b0b7210 */ /* 0x000fca0007ffe0ff */
[----:B------:R0:W-:Y:S01]  /*38f10*/  STL.64 [R4], R10 ;  /* 0x0000000a04007387 */ /* 0x0001e20000100a00 */
[----:B------:R-:W-:Y:S05]  /*38f20*/  BRA `(.L_x_309) ;  /* 0x0000000c00dc7947 */ /* 0x000fea0003800000 */
.L_x_306:
[----:B------:R-:W-:Y:S01]  /*38f30*/  UISETP.GE.U32.AND UP0, UPT, UR14, 0x4, UPT ;  /* 0x000000040e00788c */ /* 0x000fe2000bf06070 */
[----:B0123--:R-:W-:Y:S01]  /*38f40*/  MOV R4, RZ ;  /* 0x000000ff00047202 */ /* 0x00ffe20000000f00 */
[----:B------:R-:W-:-:S07]  /*38f50*/  ULOP3.LUT UR8, UR14, 0x3, URZ, 0xc0, !UPT ;  /* 0x000000030e087892 */ /* 0x000fce000f8ec0ff */
[----:B------:R-:W-:Y:S05]  /*38f60*/  BRA.U !UP0, `(.L_x_310) ;  /* 0x0000000d08487547 */ /* 0x000fea000b800000 */
[----:B------:R-:W-:Y:S01]  /*38f70*/  ULOP3.LUT UR9, UR14, 0xfffffffc, URZ, 0xc0, !UPT ;  /* 0xfffffffc0e097892 */ /* 0x000fe2000f8ec0ff */
[----:B------:R-:W-:-:S03]  /*38f80*/  HFMA2 R5, -RZ, RZ, 0, 0 ;  /* 0x00000000ff057431 */ /* 0x000fc600000001ff */
[----:B------:R-:W-:Y:S02]  /*38f90*/  UISETP.GT.AND UP0, UPT, UR9, URZ, UPT ;  /* 0x000000ff0900728c */ /* 0x000fe4000bf04270 */
[----:B------:R-:W-:-:S07]  /*38fa0*/  IMAD.U32 R4, RZ, RZ, UR9 ;  /* 0x00000009ff047e24 */ /* 0x000fce000f8e00ff */
[----:B------:R-:W-:Y:S05]  /*38fb0*/  BRA.U !UP0, `(.L_x_311) ;  /* 0x0000000908c07547 */ /* 0x000fea000b800000 */
[----:B----4-:R-:W-:Y:S02]  /*38fc0*/  IADD3 R6, PT, PT, R4, -R5, RZ ;  /* 0x8000000504067210 */ /* 0x010fe40007ffe0ff */
[----:B------:R-:W-:Y:S02]  /*38fd0*/  PLOP3.LUT P0, PT, PT, PT, PT, 0x80, 0x8 ;  /* 0x000000000008781c */ /* 0x000fe40003f0f070 */
[----:B------:R-:W-:-:S13]  /*38fe0*/  ISETP.GT.AND P1, PT, R6, 0xc, PT ;  /* 0x0000000c0600780c */ /* 0x000fda0003f24270 */
[----:B------:R-:W-:Y:S05]  /*38ff0*/  @!P1 BRA `(.L_x_312) ;  /* 0x0000000400c09947 */ /* 0x000fea0003800000 */
[----:B------:R-:W-:Y:S02]  /*39000*/  PLOP3.LUT P0, PT, PT, PT, PT, 0x8, 0x80 ;  /* 0x000000000080781c */ /* 0x000fe40003f0e170 */
[----:B------:R-:W-:-:S11]  /*39010*/  IADD3 R6, PT, PT, R4, -0xc, RZ ;  /* 0xfffffff404067810 */ /* 0x000fd60007ffe0ff */
.L_x_313:
[C---:B------:R-:W-:Y:S02]  /*39020*/  LEA R7, R5.reuse, UR10, 0x5 ;  /* 0x0000000a05077c11 */ /* 0x040fe4000f8e28ff */
[----:B------:R-:W-:-:S03]  /*39030*/  LEA R10, R5, UR19, 0x2 ;  /* 0x00000013050a7c11 */ /* 0x000fc6000f8e10ff */
[----:B0-----:R-:W2:Y:S04]  /*39040*/  LDL R8, [R7+0x14] ;  /* 0x0000140007087983 */ /* 0x001ea80000100800 */
[----:B------:R-:W3:Y:S04]  /*39050*/  LDL R9, [R7+0x4] ;  /* 0x0000040007097983 */ /* 0x000ee80000100800 */
[----:B------:R-:W4:Y:S04]  /*39060*/  LDL R11, [R7+0x34] ;  /* 0x00003400070b7983 */ /* 0x000f280000100800 */
[----:B------:R-:W5:Y:S04]  /*39070*/  LDL R14, [R7+0x24] ;  /* 0x00002400070e7983 */ /* 0x000f680000100800 */
[----:B------:R-:W5:Y:S04]  /*39080*/  LDL.64 R12, [R10] ;  /* 0x000000000a0c7983 */ /* 0x000f680000100a00 */
[----:B------:R-:W5:Y:S01]  /*39090*/  LDL.64 R16, [R10+0x8] ;  /* 0x000008000a107983 */ /* 0x000f620000100a00 */
[----:B--2---:R-:W-:-:S02]  /*390a0*/  LOP3.LUT R8, R8, 0x1, RZ, 0xc0, !PT ;  /* 0x0000000108087812 */ /* 0x004fc400078ec0ff */
[----:B---3--:R-:W-:Y:S02]  /*390b0*/  LOP3.LUT R9, R9, 0x1, RZ, 0xc0, !PT ;  /* 0x0000000109097812 */ /* 0x008fe400078ec0ff */
[----:B----4-:R-:W-:Y:S02]  /*390c0*/  LOP3.LUT R11, R11, 0x1, RZ, 0xc0, !PT ;  /* 0x000000010b0b7812 */ /* 0x010fe400078ec0ff */
[----:B-----5:R-:W-:Y:S02]  /*390d0*/  LOP3.LUT R14, R14, 0x1, RZ, 0xc0, !PT ;  /* 0x000000010e0e7812 */ /* 0x020fe400078ec0ff */
[----:B------:R-:W-:Y:S02]  /*390e0*/  IADD3 R12, PT, PT, R12, R8, R9 ;  /* 0x000000080c0c7210 */ /* 0x000fe40007ffe009 */
[----:B------:R-:W-:-:S05]  /*390f0*/  IADD3 R13, PT, PT, R13, R11, R14 ;  /* 0x0000000b0d0d7210 */ /* 0x000fca0007ffe00e */
[----:B------:R0:W-:Y:S04]  /*39100*/  STL.64 [R10], R12 ;  /* 0x0000000c0a007387 */ /* 0x0001e80000100a00 */
[----:B------:R-:W2:Y:S04]  /*39110*/  LDL R8, [R7+0x54] ;  /* 0x0000540007087983 */ /* 0x000ea80000100800 */
[----:B------:R-:W3:Y:S04]  /*39120*/  LDL R9, [R7+0x44] ;  /* 0x0000440007097983 */ /* 0x000ee80000100800 */
[----:B------:R-:W4:Y:S04]  /*39130*/  LDL R11, [R7+0x74] ;  /* 0x00007400070b7983 */ /* 0x000f280000100800 */
[----:B------:R-:W5:Y:S01]  /*39140*/  LDL R14, [R7+0x64] ;  /* 0x00006400070e7983 */ /* 0x000f620000100800 */
[----:B------:R-:W-:-:S02]  /*39150*/  IADD3 R15, PT, PT, R5, 0x4, RZ ;  /* 0x00000004050f7810 */ /* 0x000fc40007ffe0ff */
[----:B--2---:R-:W-:Y:S02]  /*39160*/  LOP3.LUT R8, R8, 0x1, RZ, 0xc0, !PT ;  /* 0x0000000108087812 */ /* 0x004fe400078ec0ff */
[----:B---3--:R-:W-:Y:S02]  /*39170*/  LOP3.LUT R9, R9, 0x1, RZ, 0xc0, !PT ;  /* 0x0000000109097812 */ /* 0x008fe400078ec0ff */
[----:B----4-:R-:W-:Y:S02]  /*39180*/  LOP3.LUT R11, R11, 0x1, RZ, 0xc0, !PT ;  /* 0x000000010b0b7812 */ /* 0x010fe400078ec0ff */
[----:B-----5:R-:W-:Y:S02]  /*39190*/  LOP3.LUT R14, R14, 0x1, RZ, 0xc0, !PT ;  /* 0x000000010e0e7812 */ /* 0x020fe400078ec0ff */
[----:B------:R-:W-:Y:S02]  /*391a0*/  IADD3 R8, PT, PT, R16, R8, R9 ;  /* 0x0000000810087210 */ /* 0x000fe40007ffe009 */
[----:B------:R-:W-:-:S02]  /*391b0*/  IADD3 R9, PT, PT, R17, R11, R14 ;  /* 0x0000000b11097210 */ /* 0x000fc40007ffe00e */
[C---:B------:R-:W-:Y:S02]  /*391c0*/  LEA R11, R15.reuse, UR10, 0x5 ;  /* 0x0000000a0f0b7c11 */ /* 0x040fe4000f8e28ff */
[----:B------:R-:W-:Y:S01]  /*391d0*/  LEA R15, R15, UR19, 0x2 ;  /* 0x000000130f0f7c11 */ /* 0x000fe2000f8e10ff */
[----:B------:R1:W-:Y:S04]  /*391e0*/  STL.64 [R10+0x8], R8 ;  /* 0x000008080a007387 */ /* 0x0003e80000100a00 */
[----:B------:R-:W2:Y:S04]  /*391f0*/  LDL R7, [R11+0x14] ;  /* 0x000014000b077983 */ /* 0x000ea80000100800 */
[----:B0-----:R-:W3:Y:S04]  /*39200*/  LDL R12, [R11+0x4] ;  /* 0x000004000b0c7983 */ /* 0x001ee80000100800 */
[----:B------:R-:W4:Y:S04]  /*39210*/  LDL R14, [R11+0x34] ;  /* 0x000034000b0e7983 */ /* 0x000f280000100800 */
[----:B------:R-:W5:Y:S04]  /*39220*/  LDL R18, [R11+0x24] ;  /* 0x000024000b127983 */ /* 0x000f680000100800 */
[----:B------:R-:W5:Y:S01]  /*39230*/  LDL.64 R16, [R15] ;  /* 0x000000000f107983 */ /* 0x000f620000100a00 */
[----:B--2---:R-:W-:-:S02]  /*39240*/  LOP3.LUT R13, R7, 0x1, RZ, 0xc0, !PT ;  /* 0x00000001070d7812 */ /* 0x004fc400078ec0ff */
[----:B---3--:R-:W-:Y:S02]  /*39250*/  LOP3.LUT R7, R12, 0x1, RZ, 0xc0, !PT ;  /* 0x000000010c077812 */ /* 0x008fe400078ec0ff */
[----:B----4-:R-:W-:Y:S02]  /*39260*/  LOP3.LUT R14, R14, 0x1, RZ, 0xc0, !PT ;  /* 0x000000010e0e7812 */ /* 0x010fe400078ec0ff */
[----:B-----5:R-:W-:Y:S02]  /*39270*/  LOP3.LUT R18, R18, 0x1, RZ, 0xc0, !PT ;  /* 0x0000000112127812 */ /* 0x020fe400078ec0ff */
[----:B------:R-:W-:Y:S02]  /*39280*/  IADD3 R16, PT, PT, R16, R13, R7 ;  /* 0x0000000d10107210 */ /* 0x000fe40007ffe007 */
[----:B------:R-:W-:Y:S02]  /*39290*/  IADD3 R17, PT, PT, R17, R14, R18 ;  /* 0x0000000e11117210 */ /* 0x000fe40007ffe012 */
[----:B------:R-:W2:Y:S04]  /*392a0*/  LDL.64 R18, [R15+0x8] ;  /* 0x000008000f127983 */ /* 0x000ea80000100a00 */
[----:B------:R0:W-:Y:S04]  /*392b0*/  STL.64 [R15], R16 ;  /* 0x000000100f007387 */ /* 0x0001e80000100a00 */
[----:B------:R-:W3:Y:S04]  /*392c0*/  LDL R7, [R11+0x54] ;  /* 0x000054000b077983 */ /* 0x000ee80000100800 */
[----:B-1----:R-:W4:Y:S04]  /*392d0*/  LDL R8, [R11+0x44] ;  /* 0x000044000b087983 */ /* 0x002f280000100800 */
[----:B------:R-:W5:Y:S04]  /*392e0*/  LDL R10, [R11+0x74] ;  /* 0x000074000b0a7983 */ /* 0x000f680000100800 */
[----:B------:R-:W2:Y:S01]  /*392f0*/  LDL R12, [R11+0x64] ;  /* 0x000064000b0c7983 */ /* 0x000ea20000100800 */
[----:B------:R-:W-:-:S02]  /*39300*/  IADD3 R13, PT, PT, R5, 0x8, RZ ;  /* 0x00000008050d7810 */ /* 0x000fc40007ffe0ff */
[----:B---3--:R-:W-:Y:S02]  /*39310*/  LOP3.LUT R9, R7, 0x1, RZ, 0xc0, !PT ;  /* 0x0000000107097812 */ /* 0x008fe400078ec0ff */
[----:B----4-:R-:W-:Y:S02]  /*39320*/  LOP3.LUT R7, R8, 0x1, RZ, 0xc0, !PT ;  /* 0x0000000108077812 */ /* 0x010fe400078ec0ff */
[----:B-----5:R-:W-:Y:S02]  /*39330*/  LOP3.LUT R10, R10, 0x1, RZ, 0xc0, !PT ;  /* 0x000000010a0a7812 */ /* 0x020fe400078ec0ff */
[----:B--2---:R-:W-:Y:S02]  /*39340*/  LOP3.LUT R12, R12, 0x1, RZ, 0xc0, !PT ;  /* 0x000000010c0c7812 */ /* 0x004fe400078ec0ff */
[----:B------:R-:W-:Y:S02]  /*39350*/  IADD3 R8, PT, PT, R18, R9, R7 ;  /* 0x0000000912087210 */ /* 0x000fe40007ffe007 */
[----:B------:R-:W-:-:S02]  /*39360*/  IADD3 R9, PT, PT, R19, R10, R12 ;  /* 0x0000000a13097210 */ /* 0x000fc40007ffe00c */
[C---:B------:R-:W-:Y:S02]  /*39370*/  LEA R7, R13.reuse, UR10, 0x5 ;  /* 0x0000000a0d077c11 */ /* 0x040fe4000f8e28ff */
[----:B------:R-:W-:Y:S01]  /*39380*/  LEA R13, R13, UR19, 0x2 ;  /* 0x000000130d0d7c11 */ /* 0x000fe2000f8e10ff */
[----:B------:R1:W-:Y:S04]  /*39390*/  STL.64 [R15+0x8], R8 ;  /* 0x000008080f007387 */ /* 0x0003e80000100a00 */
[----:B------:R-:W2:Y:S04]  /*393a0*/  LDL R10, [R7+0x14] ;  /* 0x00001400070a7983 */ /* 0x000ea80000100800 */
[----:B------:R-:W3:Y:S04]  /*393b0*/  LDL R11, [R7+0x4] ;  /* 0x00000400070b7983 */ /* 0x000ee80000100800 */
[----:B------:R-:W4:Y:S04]  /*393c0*/  LDL R12, [R7+0x34] ;  /* 0x00003400070c7983 */ /* 0x000f280000100800 */
[----:B------:R-:W5:Y:S04]  /*393d0*/  LDL R14, [R7+0x24] ;  /* 0x00002400070e7983 */ /* 0x000f680000100800 */
[----:B0-----:R-:W5:Y:S01]  /*393e0*/  LDL.64 R16, [R13] ;  /* 0x000000000d107983 */ /* 0x001f620000100a00 */
[----:B--2---:R-:W-:-:S02]  /*393f0*/  LOP3.LUT R10, R10, 0x1, RZ, 0xc0, !PT ;  /* 0x000000010a0a7812 */ /* 0x004fc400078ec0ff */
[----:B---3--:R-:W-:Y:S02]  /*39400*/  LOP3.LUT R11, R11, 0x1, RZ, 0xc0, !PT ;  /* 0x000000010b0b7812 */ /* 0x008fe400078ec0ff */
[----:B----4-:R-:W-:Y:S02]  /*39410*/  LOP3.LUT R12, R12, 0x1, RZ, 0xc0, !PT ;  /* 0x000000010c0c7812 */ /* 0x010fe400078ec0ff */
[----:B-----5:R-:W-:Y:S02]  /*39420*/  LOP3.LUT R14, R14, 0x1, RZ, 0xc0, !PT ;  /* 0x000000010e0e7812 */ /* 0x020fe400078ec0ff */
[----:B------:R-:W-:Y:S02]  /*39430*/  IADD3 R16, PT, PT, R16, R10, R11 ;  /* 0x0000000a10107210 */ /* 0x000fe40007ffe00b */
[----:B------:R-:W-:Y:S02]  /*39440*/  IADD3 R17, PT, PT, R17, R12, R14 ;  /* 0x0000000c11117210 */ /* 0x000fe40007ffe00e */
[----:B-1----:R-:W2:Y:S04]  /*39450*/  LDL.64 R14, [R13+0x8] ;  /* 0x000008000d0e7983 */ /* 0x002ea80000100a00 */
[----:B------:R0:W-:Y:S04]  /*39460*/  STL.64 [R13], R16 ;  /* 0x000000100d007387 */ /* 0x0001e80000100a00 */
[----:B------:R-:W3:Y:S04]  /*39470*/  LDL R8, [R7+0x54] ;  /* 0x0000540007087983 */ /* 0x000ee80000100800 */
[----:B------:R-:W4:Y:S04]  /*39480*/  LDL R9, [R7+0x44] ;  /* 0x0000440007097983 */ /* 0x000f280000100800 */
[----:B------:R-:W5:Y:S04]  /*39490*/  LDL R10, [R7+0x74] ;  /* 0x00007400070a7983 */ /* 0x000f680000100800 */
[----:B------:R-:W2:Y:S01]  /*394a0*/  LDL R11, [R7+0x64] ;  /* 0x00006400070b7983 */ /* 0x000ea20000100800 */
[----:B---3--:R-:W-:-:S02]  /*394b0*/  LOP3.LUT R8, R8, 0x1, RZ, 0xc0, !PT ;  /* 0x0000000108087812 */ /* 0x008fc400078ec0ff */
[----:B----4-:R-:W-:Y:S02]  /*394c0*/  LOP3.LUT R9, R9, 0x1, RZ, 0xc0, !PT ;  /* 0x0000000109097812 */ /* 0x010fe400078ec0ff */
[----:B-----5:R-:W-:Y:S02]  /*394d0*/  LOP3.LUT R12, R10, 0x1, RZ, 0xc0, !PT ;  /* 0x000000010a0c7812 */ /* 0x020fe400078ec0ff */
[----:B--2---:R-:W-:Y:S02]  /*394e0*/  LOP3.LUT R10, R11, 0x1, RZ, 0xc0, !PT ;  /* 0x000000010b0a7812 */ /* 0x004fe400078ec0ff */
[----:B------:R-:W-:Y:S02]  /*394f0*/  IADD3 R11, PT, PT, R5, 0xc, RZ ;  /* 0x0000000c050b7810 */ /* 0x000fe40007ffe0ff */
[----:B------:R-:W-:Y:S02]  /*39500*/  IADD3 R8, PT, PT, R14, R8, R9 ;  /* 0x000000080e087210 */ /* 0x000fe40007ffe009 */
[----:B------:R-:W-:-:S02]  /*39510*/  IADD3 R9, PT, PT, R15, R12, R10 ;  /* 0x0000000c0f097210 */ /* 0x000fc40007ffe00a */
[C---:B------:R-:W-:Y:S02]  /*39520*/  LEA R10, R11.reuse, UR10, 0x5 ;  /* 0x0000000a0b0a7c11 */ /* 0x040fe4000f8e28ff */
[----:B------:R-:W-:Y:S01]  /*39530*/  LEA R12, R11, UR19, 0x2 ;  /* 0x000000130b0c7c11 */ /* 0x000fe2000f8e10ff */
[----:B------:R1:W-:Y:S04]  /*39540*/  STL.64 [R13+0x8], R8 ;  /* 0x000008080d007387 */ /* 0x0003e80000100a00 */
[----:B0-----:R-:W2:Y:S04]  /*39550*/  LDL R16, [R10+0x34] ;  /* 0x000034000a107983 */ /* 0x001ea80000100800 */
[----:B------:R-:W3:Y:S04]  /*39560*/  LDL R7, [R10+0x14] ;  /* 0x000014000a077983 */ /* 0x000ee80000100800 */
        /* <DEDUP_REMOVED lines=15> */
[----:B------:R-:W-:-:S04]  /*39660*/  IADD3 R5, PT, PT, R5, 0x10, RZ ;  /* 0x0000001005057810 */ /* 0x000fc80007ffe0ff */
[----:B------:R-:W-:Y:S02]  /*39670*/  ISETP.GE.AND P1, PT, R5, R6, PT ;  /* 0x000000060500720c */ /* 0x000fe40003f26270 */
[----:B---3--:R-:W-:Y:S02]  /*39680*/  LOP3.LUT R9, R7, 0x1, RZ, 0xc0, !PT ;  /* 0x0000000107097812 */ /* 0x008fe400078ec0ff */
[----:B----4-:R-:W-:Y:S02]  /*39690*/  LOP3.LUT R7, R8, 0x1, RZ, 0xc0, !PT ;  /* 0x0000000108077812 */ /* 0x010fe400078ec0ff */
[----:B-----5:R-:W-:Y:S02]  /*396a0*/  LOP3.LUT R11, R11, 0x1, RZ, 0xc0, !PT ;  /* 0x000000010b0b7812 */ /* 0x020fe400078ec0ff */
[----:B--2---:R-:W-:Y:S02]  /*396b0*/  LOP3.LUT R16, R13, 0x1, RZ, 0xc0, !PT ;  /* 0x000000010d107812 */ /* 0x004fe400078ec0ff */
[----:B------:R-:W-:-:S02]  /*396c0*/  IADD3 R8, PT, PT, R18, R9, R7 ;  /* 0x0000000912087210 */ /* 0x000fc40007ffe007 */
[----:B------:R-:W-:-:S05]  /*396d0*/  IADD3 R9, PT, PT, R19, R11, R16 ;  /* 0x0000000b13097210 */ /* 0x000fca0007ffe010 */
[----:B------:R0:W-:Y:S01]  /*396e0*/  STL.64 [R12+0x8], R8 ;  /* 0x000008080c007387 */ /* 0x0001e20000100a00 */
[----:B------:R-:W-:Y:S05]  /*396f0*/  @!P1 BRA `(.L_x_313) ;  /* 0xfffffff800489947 */ /* 0x000fea000383ffff */
.L_x_312:
[----:B------:R-:W-:-:S04]  /*39700*/  IADD3 R6, PT, PT, R4, -R5, RZ ;  /* 0x8000000504067210 */ /* 0x000fc80007ffe0ff */
[----:B------:R-:W-:-:S13]  /*39710*/  ISETP.GT.AND P1, PT, R6, 0x4, PT ;  /* 0x000000040600780c */ /* 0x000fda0003f24270 */
[----:B------:R-:W-:Y:S05]  /*39720*/  @!P1 BRA `(.L_x_314) ;  /* 0x0000000000dc9947 */ /* 0x000fea0003800000 */
[C---:B------:R-:W-:Y:S02]  /*39730*/  LEA R6, R5.reuse, UR10, 0x5 ;  /* 0x0000000a05067c11 */ /* 0x040fe4000f8e28ff */
[----:B0-----:R-:W-:-:S03]  /*39740*/  LEA R9, R5, UR19, 0x2 ;  /* 0x0000001305097c11 */ /* 0x001fc6000f8e10ff */
[----:B------:R-:W2:Y:S04]  /*39750*/  LDL R7, [R6+0x14] ;  /* 0x0000140006077983 */ /* 0x000ea80000100800 */
        /* <DEDUP_REMOVED lines=16> */
[----:B--2---:R-:W-:-:S02]  /*39860*/  LOP3.LUT R12, R7, 0x1, RZ, 0xc0, !PT ;  /* 0x00000001070c7812 */ /* 0x004fc400078ec0ff */
[----:B---3--:R-:W-:Y:S02]  /*39870*/  LOP3.LUT R7, R8, 0x1, RZ, 0xc0, !PT ;  /* 0x0000000108077812 */ /* 0x008fe400078ec0ff */
[----:B------:R-:W-:Y:S02]  /*39880*/  IADD3 R8, PT, PT, R5, 0x4, RZ ;  /* 0x0000000405087810 */ /* 0x000fe40007ffe0ff */
[----:B----4-:R-:W-:Y:S02]  /*39890*/  LOP3.LUT R13, R13, 0x1, RZ, 0xc0, !PT ;  /* 0x000000010d0d7812 */ /* 0x010fe400078ec0ff */
[----:B-----5:R-:W-:Y:S02]  /*398a0*/  LOP3.LUT R14, R14, 0x1, RZ, 0xc0, !PT ;  /* 0x000000010e0e7812 */ /* 0x020fe400078ec0ff */
[----:B------:R-:W-:Y:S02]  /*398b0*/  IADD3 R12, PT, PT, R16, R12, R7 ;  /* 0x0000000c100c7210 */ /* 0x000fe40007ffe007 */
[----:B------:R-:W-:-:S02]  /*398c0*/  IADD3 R13, PT, PT, R17, R13, R14 ;  /* 0x0000000d110d7210 */ /* 0x000fc40007ffe00e */
[C---:B------:R-:W-:Y:S02]  /*398d0*/  LEA R7, R8.reuse, UR10, 0x5 ;  /* 0x0000000a08077c11 */ /* 0x040fe4000f8e28ff */
[----:B0-----:R-:W-:Y:S01]  /*398e0*/  LEA R10, R8, UR19, 0x2 ;  /* 0x00000013080a7c11 */ /* 0x001fe2000f8e10ff */
[----:B------:R0:W-:Y:S04]  /*398f0*/  STL.64 [R9+0x8], R12 ;  /* 0x0000080c09007387 */ /* 0x0001e80000100a00 */
[----:B------:R-:W2:Y:S04]  /*39900*/  LDL R8, [R7+0x4] ;  /* 0x0000040007087983 */ /* 0x000ea80000100800 */
        /* <DEDUP_REMOVED lines=13> */
[----:B------:R-:W4:Y:S04]  /*399e0*/  LDL R8, [R7+0x44] ;  /* 0x0000440007087983 */ /* 0x000f280000100800 */
[----:B------:R-:W5:Y:S04]  /*399f0*/  LDL R11, [R7+0x74] ;  /* 0x00007400070b7983 */ /* 0x000f680000100800 */
[----:B0-----:R-:W2:Y:S01]  /*39a00*/  LDL R12, [R7+0x64] ;  /* 0x00006400070c7983 */ /* 0x001ea20000100800 */
[----:B------:R-:W-:-:S02]  /*39a10*/  PLOP3.LUT P0, PT, PT, PT, PT, 0x8, 0x80 ;  /* 0x000000000080781c */ /* 0x000fc40003f0e170 */
[----:B------:R-:W-:Y:S02]  /*39a20*/  IADD3 R5, PT, PT, R5, 0x8, RZ ;  /* 0x0000000805057810 */ /* 0x000fe40007ffe0ff */
[----:B---3--:R-:W-:Y:S02]  /*39a30*/  LOP3.LUT R6, R6, 0x1, RZ, 0xc0, !PT ;  /* 0x0000000106067812 */ /* 0x008fe400078ec0ff */
[----:B----4-:R-:W-:Y:S02]  /*39a40*/  LOP3.LUT R9, R8, 0x1, RZ, 0xc0, !PT ;  /* 0x0000000108097812 */ /* 0x010fe400078ec0ff */
[----:B-----5:R-:W-:Y:S02]  /*39a50*/  LOP3.LUT R11, R11, 0x1, RZ, 0xc0, !PT ;  /* 0x000000010b0b7812 */ /* 0x020fe400078ec0ff */
[----:B--2---:R-:W-:Y:S02]  /*39a60*/  LOP3.LUT R12, R12, 0x1, RZ, 0xc0, !PT ;  /* 0x000000010c0c7812 */ /* 0x004fe400078ec0ff */
[----:B------:R-:W-:-:S02]  /*39a70*/  IADD3 R8, PT, PT, R16, R6, R9 ;  /* 0x0000000610087210 */ /* 0x000fc40007ffe009 */
[----:B------:R-:W-:-:S05]  /*39a80*/  IADD3 R9, PT, PT, R17, R11, R12 ;  /* 0x0000000b11097210 */ /* 0x000fca0007ffe00c */
[----:B------:R1:W-:Y:S02]  /*39a90*/  STL.64 [R10+0x8], R8 ;  /* 0x000008080a007387 */ /* 0x0003e40000100a00 */
.L_x_314:
[----:B------:R-:W-:-:S13]  /*39aa0*/  ISETP.NE.OR P0, PT, R5, R4, P0 ;  /* 0x000000040500720c */ /* 0x000fda0000705670 */
[----:B------:R-:W-:Y:S05]  /*39ab0*/  @!P0 BRA `(.L_x_310) ;  /* 0x0000000000748947 */ /* 0x000fea0003800000 */
.L_x_311:
[C---:B------:R-:W-:Y:S02]  /*39ac0*/  LEA R13, R5.reuse, UR10, 0x5 ;  /* 0x0000000a050d7c11 */ /* 0x040fe4000f8e28ff */
[----:B--2---:R-:W-:-:S03]  /*39ad0*/  LEA R16, R5, UR19, 0x2 ;  /* 0x0000001305107c11 */ /* 0x004fc6000f8e10ff */
[----:B-1----:R-:W2:Y:S04]  /*39ae0*/  LDL R10, [R13+0x34] ;  /* 0x000034000d0a7983 */ /* 0x002ea80000100800 */
[----:B----4-:R-:W3:Y:S04]  /*39af0*/  LDL R6, [R13+0x14] ;  /* 0x000014000d067983 */ /* 0x010ee80000100800 */
[----:B------:R-:W4:Y:S04]  /*39b00*/  LDL R7, [R13+0x4] ;  /* 0x000004000d077983 */ /* 0x000f280000100800 */
[----:B------:R-:W5:Y:S04]  /*39b10*/  LDL R11, [R13+0x24] ;  /* 0x000024000d0b7983 */ /* 0x000f680000100800 */
[----:B0-----:R-:W5:Y:S04]  /*39b20*/  LDL.64 R8, [R16] ;  /* 0x0000000010087983 */ /* 0x001f680000100a00 */
        /* <DEDUP_REMOVED lines=8> */
[----:B------:R-:W3:Y:S04]  /*39bb0*/  LDL R6, [R13+0x54] ;  /* 0x000054000d067983 */ /* 0x000ee80000100800 */
[----:B------:R-:W4:Y:S04]  /*39bc0*/  LDL R7, [R13+0x44] ;  /* 0x000044000d077983 */ /* 0x000f280000100800 */
[----:B------:R-:W5:Y:S04]  /*39bd0*/  LDL R10, [R13+0x74] ;  /* 0x000074000d0a7983 */ /* 0x000f680000100800 */
[----:B------:R-:W2:Y:S01]  /*39be0*/  LDL R11, [R13+0x64] ;  /* 0x000064000d0b7983 */ /* 0x000ea20000100800 */
[----:B------:R-:W-:-:S04]  /*39bf0*/  IADD3 R5, PT, PT, R5, 0x4, RZ ;  /* 0x0000000405057810 */ /* 0x000fc80007ffe0ff */
[----:B------:R-:W-:Y:S02]  /*39c00*/  ISETP.NE.AND P0, PT, R5, R4, PT ;  /* 0x000000040500720c */ /* 0x000fe40003f05270 */
[----:B---3--:R-:W-:Y:S02]  /*39c10*/  LOP3.LUT R6, R6, 0x1, RZ, 0xc0, !PT ;  /* 0x0000000106067812 */ /* 0x008fe400078ec0ff */
[----:B----4-:R-:W-:Y:S02]  /*39c20*/  LOP3.LUT R7, R7, 0x1, RZ, 0xc0, !PT ;  /* 0x0000000107077812 */ /* 0x010fe400078ec0ff */
[----:B-----5:R-:W-:Y:S02]  /*39c30*/  LOP3.LUT R12, R10, 0x1, RZ, 0xc0, !PT ;  /* 0x000000010a0c7812 */ /* 0x020fe400078ec0ff */
[----:B--2---:R-:W-:Y:S02]  /*39c40*/  LOP3.LUT R10, R11, 0x1, RZ, 0xc0, !PT ;  /* 0x000000010b0a7812 */ /* 0x004fe400078ec0ff */
[----:B------:R-:W-:-:S02]  /*39c50*/  IADD3 R6, PT, PT, R14, R6, R7 ;  /* 0x000000060e067210 */ /* 0x000fc40007ffe007 */
[----:B------:R-:W-:-:S05]  /*39c60*/  IADD3 R7, PT, PT, R15, R12, R10 ;  /* 0x0000000c0f077210 */ /* 0x000fca0007ffe00a */
[----:B------:R2:W-:Y:S01]  /*39c70*/  STL.64 [R16+0x8], R6 ;  /* 0x0000080610007387 */ /* 0x0005e20000100a00 */
[----:B------:R-:W-:Y:S05]  /*39c80*/  @P0 BRA `(.L_x_311) ;  /* 0xfffffffc008c0947 */ /* 0x000fea000383ffff */
.L_x_310:
[----:B------:R-:W-:-:S09]  /*39c90*/  UISETP.NE.AND UP0, UPT, UR8, URZ, UPT ;  /* 0x000000ff0800728c */ /* 0x000fd2000bf05270 */
[----:B------:R-:W-:Y:S05]  /*39ca0*/  BRA.U !UP0, `(.L_x_309) ;  /* 0x00000001087c7547 */ /* 0x000fea000b800000 */
[C---:B------:R-:W-:Y:S02]  /*39cb0*/  LEA R5, R4.reuse, UR10, 0x5 ;  /* 0x0000000a04057c11 */ /* 0x040fe4000f8e28ff */
[----:B01----:R-:W-:-:S03]  /*39cc0*/  LEA R8, R4, UR19, 0x2 ;  /* 0x0000001304087c11 */ /* 0x003fc6000f8e10ff */
[----:B--2-4-:R-:W2:Y:S04]  /*39cd0*/  LDL R6, [R5+0x14] ;  /* 0x0000140005067983 */ /* 0x014ea80000100800 */
[----:B------:R-:W3:Y:S04]  /*39ce0*/  LDL R7, [R5+0x4] ;  /* 0x0000040005077983 */ /* 0x000ee80000100800 */
[----:B------:R-:W4:Y:S01]  /*39cf0*/  LDL R10, [R8] ;  /* 0x00000000080a7983 */ /* 0x000f220000100800 */
[----:B------:R-:W-:Y:S01]  /*39d00*/  UISETP.NE.AND UP0, UPT, UR8, 0x1, UPT ;  /* 0x000000010800788c */ /* 0x000fe2000bf05270 */
[----:B--2---:R-:W-:-:S02]  /*39d10*/  LOP3.LUT R6, R6, 0x1, RZ, 0xc0, !PT ;  /* 0x0000000106067812 */ /* 0x004fc400078ec0ff */
[----:B---3--:R-:W-:-:S04]  /*39d20*/  LOP3.LUT R7, R7, 0x1, RZ, 0xc0, !PT ;  /* 0x0000000107077812 */ /* 0x008fc800078ec0ff */
[----:B----4-:R-:W-:-:S05]  /*39d30*/  IADD3 R7, PT, PT, R10, R6, R7 ;  /* 0x000000060a077210 */ /* 0x010fca0007ffe007 */
[----:B------:R3:W-:Y:S01]  /*39d40*/  STL [R8], R7 ;  /* 0x0000000708007387 */ /* 0x0007e20000100800 */
[----:B------:R-:W-:Y:S05]  /*39d50*/  BRA.U !UP0, `(.L_x_309) ;  /* 0x0000000108507547 */ /* 0x000fea000b800000 */
[----:B---3--:R-:W-:Y:S01]  /*39d60*/  IADD3 R7, PT, PT, R4, 0x1, RZ ;  /* 0x0000000104077810 */ /* 0x008fe20007ffe0ff */
[----:B------:R-:W2:Y:S03]  /*39d70*/  LDL R6, [R5+0x24] ;  /* 0x0000240005067983 */ /* 0x000ea60000100800 */
[----:B------:R-:W-:Y:S01]  /*39d80*/  LEA R7, R7, R22, 0x5 ;  /* 0x0000001607077211 */ /* 0x000fe200078e28ff */
[----:B------:R-:W3:Y:S05]  /*39d90*/  LDL R10, [R8+0x4] ;  /* 0x00000400080a7983 */ /* 0x000eea0000100800 */
[----:B------:R-:W4:Y:S01]  /*39da0*/  LDL R7, [R7+0x10] ;  /* 0x0000100007077983 */ /* 0x000f220000100800 */
[----:B------:R-:W-:Y:S01]  /*39db0*/  UISETP.NE.AND UP0, UPT, UR8, 0x2, UPT ;  /* 0x000000020800788c */ /* 0x000fe2000bf05270 */
[----:B--2---:R-:W-:-:S02]  /*39dc0*/  LOP3.LUT R6, R6, 0x1, RZ, 0xc0, !PT ;  /* 0x0000000106067812 */ /* 0x004fc400078ec0ff */
[----:B----4-:R-:W-:-:S04]  /*39dd0*/  LOP3.LUT R9, R7, 0x1, RZ, 0xc0, !PT ;  /* 0x0000000107097812 */ /* 0x010fc800078ec0ff */
[----:B---3--:R-:W-:-:S05]  /*39de0*/  IADD3 R9, PT, PT, R10, R9, R6 ;  /* 0x000000090a097210 */ /* 0x008fca0007ffe006 */
[----:B------:R0:W-:Y:S01]  /*39df0*/  STL [R8+0x4], R9 ;  /* 0x0000040908007387 */ /* 0x0001e20000100800 */
[----:B------:R-:W-:Y:S05]  /*39e00*/  BRA.U !UP0, `(.L_x_309) ;  /* 0x0000000108247547 */ /* 0x000fea000b800000 */
[----:B------:R-:W-:Y:S01]  /*39e10*/  IADD3 R7, PT, PT, R4, 0x2, RZ ;  /* 0x0000000204077810 */ /* 0x000fe20007ffe0ff */
[----:B------:R-:W2:Y:S04]  /*39e20*/  LDL R5, [R5+0x44] ;  /* 0x0000440005057983 */ /* 0x000ea80000100800 */
[----:B------:R-:W-:Y:S01]  /*39e30*/  IMAD R7, R7, 0x20, R22 ;  /* 0x0000002007077824 */ /* 0x000fe200078e0216 */
[----:B------:R-:W3:Y:S05]  /*39e40*/  LDL R6, [R8+0x8] ;  /* 0x0000080008067983 */ /* 0x000eea0000100800 */
[----:B------:R-:W0:Y:S01]  /*39e50*/  LDL R7, [R7+0x10] ;  /* 0x0000100007077983 */ /* 0x000e220000100800 */
[----:B--2---:R-:W-:-:S02]  /*39e60*/  LOP3.LUT R4, R5, 0x1, RZ, 0xc0, !PT ;  /* 0x0000000105047812 */ /* 0x004fc400078ec0ff */
[----:B0-----:R-:W-:-:S04]  /*39e70*/  LOP3.LUT R9, R7, 0x1, RZ, 0xc0, !PT ;  /* 0x0000000107097812 */ /* 0x001fc800078ec0ff */
[----:B---3--:R-:W-:-:S05]  /*39e80*/  IADD3 R9, PT, PT, R6, R9, R4 ;  /* 0x0000000906097210 */ /* 0x008fca0007ffe004 */
[----:B------:R0:W-:Y:S02]  /*39e90*/  STL [R8+0x8], R9 ;  /* 0x0000080908007387 */ /* 0x0001e40000100800 */
.L_x_309:
[----:B------:R-:W-:-:S09]  /*39ea0*/  UISETP.NE.AND UP0, UPT, UR15, 0x1, UPT ;  /* 0x000000010f00788c */ /* 0x000fd2000bf05270 */
[----:B------:R-:W-:Y:S05]  /*39eb0*/  BRA.U !UP0, `(.L_x_315) ;  /* 0x00000005085c7547 */ /* 0x000fea000b800000 */
[----:B------:R-:W-:Y:S01]  /*39ec0*/  UISETP.GE.U32.AND UP2, UPT, UR14, 0x4, UPT ;  /* 0x000000040e00788c */ /* 0x000fe2000bf46070 */
[----:B0-----:R-:W-:Y:S01]  /*39ed0*/  HFMA2 R4, -RZ, RZ, 0, 0 ;  /* 0x00000000ff047431 */ /* 0x001fe200000001ff */
[----:B------:R-:W-:-:S04]  /*39ee0*/  ULOP3.LUT UR8, UR14, 0x3, URZ, 0xc0, !UPT ;  /* 0x000000030e087892 */ /* 0x000fc8000f8ec0ff */
[----:B------:R-:W-:-:S03]  /*39ef0*/  UISETP.NE.AND UP0, UPT, UR8, URZ, UPT ;  /* 0x000000ff0800728c */ /* 0x000fc6000bf05270 */
[----:B------:R-:W-:Y:S08]  /*39f00*/  BRA.U !UP2, `(.L_x_316) ;  /* 0x000000010aa47547 */ /* 0x000ff0000b800000 */
[----:B------:R-:W-:Y:S01]  /*39f10*/  ULOP3.LUT UR9, UR14, 0xfffffffc, URZ, 0xc0, !UPT ;  /* 0xfffffffc0e097892 */ /* 0x000fe2000f8ec0ff */
[----:B------:R-:W-:-:S05]  /*39f20*/  MOV R5, RZ ;  /* 0x000000ff00057202 */ /* 0x000fca0000000f00 */
[----:B------:R-:W-:-:S07]  /*39f30*/  MOV R4, UR9 ;  /* 0x0000000900047c02 */ /* 0x000fce0008000f00 */
.L_x_317:
[C---:B--234-:R-:W-:Y:S02]  /*39f40*/  SHF.L.U32 R7, R5.reuse, 0x1, RZ ;  /* 0x0000000105077819 */ /* 0x05cfe400000006ff */
        /* <DEDUP_REMOVED lines=37> */
.L_x_316:
[----:B------:R-:W-:Y:S05]  /*3a1a0*/  BRA.U !UP0, `(.L_x_318) ;  /* 0x00000011087c7547 */ /* 0x000fea000b800000 */
[C---:B--2-4-:R-:W-:Y:S01]  /*3a1b0*/  IMAD.SHL.U32 R6, R4.reuse, 0x2, RZ ;  /* 0x0000000204067824 */ /* 0x054fe200078e00ff */
[----:B------:R-:W-:-:S04]  /*3a1c0*/  LEA R5, R4, UR10, 0x5 ;  /* 0x0000000a04057c11 */ /* 0x000fc8000f8e28ff */
[----:B-1-3--:R-:W-:Y:S01]  /*3a1d0*/  LEA R8, R6, UR19, 0x2 ;  /* 0x0000001306087c11 */ /* 0x00afe2000f8e10ff */
[----:B------:R-:W2:Y:S04]  /*3a1e0*/  LDL R7, [R5+0x8] ;  /* 0x0000080005077983 */ /* 0x000ea80000100800 */
[----:B------:R-:W3:Y:S04]  /*3a1f0*/  LDL R6, [R5+0x18] ;  /* 0x0000180005067983 */ /* 0x000ee80000100800 */
[----:B------:R-:W4:Y:S01]  /*3a200*/  LDL.64 R10, [R8] ;  /* 0x00000000080a7983 */ /* 0x000f220000100a00 */
[----:B------:R-:W-:Y:S01]  /*3a210*/  UISETP.NE.AND UP0, UPT, UR8, 0x1, UPT ;  /* 0x000000010800788c */ /* 0x000fe2000bf05270 */
[----:B--2---:R-:W-:-:S02]  /*3a220*/  LOP3.LUT R7, R7, 0x1, RZ, 0xc0, !PT ;  /* 0x0000000107077812 */ /* 0x004fc400078ec0ff */
[----:B---3--:R-:W-:-:S04]  /*3a230*/  LOP3.LUT R6, R6, 0x1, RZ, 0xc0, !PT ;  /* 0x0000000106067812 */ /* 0x008fc800078ec0ff */
[----:B----4-:R-:W-:Y:S02]  /*3a240*/  IADD3 R11, PT, PT, R11, R6, RZ ;  /* 0x000000060b0b7210 */ /* 0x010fe40007ffe0ff */
        /* <DEDUP_REMOVED lines=30> */
.L_x_315:
[----:B------:R-:W-:Y:S01]  /*3a430*/  UISETP.GE.U32.AND UP0, UPT, UR14, 0x4, UPT ;  /* 0x000000040e00788c */ /* 0x000fe2000bf06070 */
[----:B0-----:R-:W-:Y:S01]  /*3a440*/  MOV R4, RZ ;  /* 0x000000ff00047202 */ /* 0x001fe20000000f00 */
[----:B------:R-:W-:-:S07]  /*3a450*/  ULOP3.LUT UR8, UR14, 0x3, URZ, 0xc0, !UPT ;  /* 0x000000030e087892 */ /* 0x000fce000f8ec0ff */
[----:B------:R-:W-:Y:S05]  /*3a460*/  BRA.U !UP0, `(.L_x_319) ;  /* 0x0000000d08487547 */ /* 0x000fea000b800000 */
[----:B------:R-:W-:Y:S01]  /*3a470*/  ULOP3.LUT UR9, UR14, 0xfffffffc, URZ, 0xc0, !UPT ;  /* 0xfffffffc0e097892 */ /* 0x000fe2000f8ec0ff */
[----:B------:R-:W-:-:S03]  /*3a480*/  IMAD.MOV.U32 R5, RZ, RZ, RZ ;  /* 0x000000ffff057224 */ /* 0x000fc600078e00ff */
[----:B------:R-:W-:Y:S02]  /*3a490*/  UISETP.GT.AND UP0, UPT, UR9, URZ, UPT ;  /* 0x000000ff0900728c */ /* 0x000fe4000bf04270 */
[----:B------:R-:W-:-:S07]  /*3a4a0*/  MOV R4, UR9 ;  /* 0x0000000900047c02 */ /* 0x000fce0008000f00 */
[----:B------:R-:W-:Y:S05]  /*3a4b0*/  BRA.U !UP0, `(.L_x_320) ;  /* 0x0000000908c07547 */ /* 0x000fea000b800000 */
[----:B--2-4-:R-:W-:Y:S02]  /*3a4c0*/  IADD3 R6, PT, PT, R4, -R5, RZ ;  /* 0x8000000504067210 */ /* 0x014fe40007ffe0ff */
[----:B------:R-:W-:Y:S02]  /*3a4d0*/  PLOP3.LUT P0, PT, PT, PT, PT, 0x80, 0x8 ;  /* 0x000000000008781c */ /* 0x000fe40003f0f070 */
[----:B------:R-:W-:-:S13]  /*3a4e0*/  ISETP.GT.AND P1, PT, R6, 0xc, PT ;  /* 0x0000000c0600780c */ /* 0x000fda0003f24270 */
[----:B------:R-:W-:Y:S05]  /*3a4f0*/  @!P1 BRA `(.L_x_321) ;  /* 0x0000000400c09947 */ /* 0x000fea0003800000 */
[----:B------:R-:W-:Y:S02]  /*3a500*/  PLOP3.LUT P0, PT, PT, PT, PT, 0x8, 0x80 ;  /* 0x000000000080781c */ /* 0x000fe40003f0e170 */
[----:B------:R-:W-:-:S11]  /*3a510*/  IADD3 R6, PT, PT, R4, -0xc, RZ ;  /* 0xfffffff404067810 */ /* 0x000fd60007ffe0ff */
.L_x_322:
[C---:B---3--:R-:W-:Y:S02]  /*3a520*/  LEA R7, R5.reuse, UR10, 0x5 ;  /* 0x0000000a05077c11 */ /* 0x048fe4000f8e28ff */
[----:B-1----:R-:W-:-:S03]  /*3a530*/  LEA R10, R5, UR19, 0x2 ;  /* 0x00000013050a7c11 */ /* 0x002fc6000f8e10ff */
        /* <DEDUP_REMOVED lines=108> */
.L_x_321:
[----:B------:R-:W-:-:S04]  /*3ac00*/  IADD3 R6, PT, PT, R4, -R5, RZ ;  /* 0x8000000504067210 */ /* 0x000fc80007ffe0ff */
[----:B------:R-:W-:-:S13]  /*3ac10*/  ISETP.GT.AND P1, PT, R6, 0x4, PT ;  /* 0x000000040600780c */ /* 0x000fda0003f24270 */
[----:B------:R-:W-:Y:S05]  /*3ac20*/  @!P1 BRA `(.L_x_323) ;  /* 0x0000000000dc9947 */ /* 0x000fea0003800000 */
[C---:B------:R-:W-:Y:S02]  /*3ac30*/  LEA R6, R5.reuse, UR10, 0x5 ;  /* 0x0000000a05067c11 */ /* 0x040fe4000f8e28ff */
[----:B01----:R-:W-:-:S03]  /*3ac40*/  LEA R9, R5, UR19, 0x2 ;  /* 0x0000001305097c11 */ /* 0x003fc6000f8e10ff */
[----:B---3--:R-:W2:Y:S04]  /*3ac50*/  LDL R7, [R6+0x18] ;  /* 0x0000180006077983 */ /* 0x008ea80000100800 */
        /* <DEDUP_REMOVED lines=40> */
[----:B------:R-:W5:Y:S04]  /*3aee0*/  LDL R8, [R7+0x48] ;  /* 0x0000480007087983 */ /* 0x000f680000100800 */
[----:B------:R-:W4:Y:S04]  /*3aef0*/  LDL R11, [R7+0x78] ;  /* 0x00007800070b7983 */ /* 0x000f280000100800 */
[----:B0-----:R-:W2:Y:S01]  /*3af00*/  LDL R12, [R7+0x68] ;  /* 0x00006800070c7983 */ /* 0x001ea20000100800 */
[----:B------:R-:W-:-:S02]  /*3af10*/  PLOP3.LUT P0, PT, PT, PT, PT, 0x8, 0x80 ;  /* 0x000000000080781c */ /* 0x000fc40003f0e170 */
[----:B------:R-:W-:Y:S02]  /*3af20*/  IADD3 R5, PT, PT, R5, 0x8, RZ ;  /* 0x0000000805057810 */ /* 0x000fe40007ffe0ff */
[----:B---3--:R-:W-:Y:S02]  /*3af30*/  LOP3.LUT R6, R6, 0x1, RZ, 0xc0, !PT ;  /* 0x0000000106067812 */ /* 0x008fe400078ec0ff */
[----:B-----5:R-:W-:Y:S02]  /*3af40*/  LOP3.LUT R9, R8, 0x1, RZ, 0xc0, !PT ;  /* 0x0000000108097812 */ /* 0x020fe400078ec0ff */
[----:B----4-:R-:W-:Y:S02]  /*3af50*/  LOP3.LUT R11, R11, 0x1, RZ, 0xc0, !PT ;  /* 0x000000010b0b7812 */ /* 0x010fe400078ec0ff */
[----:B--2---:R-:W-:Y:S02]  /*3af60*/  LOP3.LUT R12, R12, 0x1, RZ, 0xc0, !PT ;  /* 0x000000010c0c7812 */ /* 0x004fe400078ec0ff */
[----:B------:R-:W-:-:S02]  /*3af70*/  IADD3 R8, PT, PT, R16, R6, R9 ;  /* 0x0000000610087210 */ /* 0x000fc40007ffe009 */
[----:B------:R-:W-:-:S05]  /*3af80*/  IADD3 R9, PT, PT, R17, R11, R12 ;  /* 0x0000000b11097210 */ /* 0x000fca0007ffe00c */
[----:B------:R2:W-:Y:S02]  /*3af90*/  STL.64 [R10+0x8], R8 ;  /* 0x000008080a007387 */ /* 0x0005e40000100a00 */
.L_x_323:
[----:B------:R-:W-:-:S13]  /*3afa0*/  ISETP.NE.OR P0, PT, R5, R4, P0 ;  /* 0x000000040500720c */ /* 0x000fda0000705670 */
[----:B------:R-:W-:Y:S05]  /*3afb0*/  @!P0 BRA `(.L_x_319) ;  /* 0x0000000000748947 */ /* 0x000fea0003800000 */
.L_x_320:
[C---:B-1----:R-:W-:Y:S02]  /*3afc0*/  LEA R13, R5.reuse, UR10, 0x5 ;  /* 0x0000000a050d7c11 */ /* 0x042fe4000f8e28ff */
[----:B0-2---:R-:W-:-:S03]  /*3afd0*/  LEA R16, R5, UR19, 0x2 ;  /* 0x0000001305107c11 */ /* 0x005fc6000f8e10ff */
[----:B------:R-:W2:Y:S04]  /*3afe0*/  LDL R10, [R13+0x38] ;  /* 0x000038000d0a7983 */ /* 0x000ea80000100800 */
[----:B----4-:R-:W4:Y:S04]  /*3aff0*/  LDL R6, [R13+0x18] ;  /* 0x000018000d067983 */ /* 0x010f280000100800 */
[----:B---3--:R-:W3:Y:S04]  /*3b000*/  LDL R7, [R13+0x8] ;  /* 0x000008000d077983 */ /* 0x008ee80000100800 */
[----:B------:R-:W5:Y:S04]  /*3b010*/  LDL R11, [R13+0x28] ;  /* 0x000028000d0b7983 */ /* 0x000f680000100800 */
[----:B0-----:R-:W5:Y:S04]  /*3b020*/  LDL.64 R8, [R16] ;  /* 0x0000000010087983 */ /* 0x001f680000100a00 */
[----:B------:R-:W5:Y:S01]  /*3b030*/  LDL.64 R14, [R16+0x8] ;  /* 0x00000800100e7983 */ /* 0x000f620000100a00 */
[----:B--2---:R-:W-:-:S02]  /*3b040*/  LOP3.LUT R12, R10, 0x1, RZ, 0xc0, !PT ;  /* 0x000000010a0c7812 */ /* 0x004fc400078ec0ff */
[----:B----4-:R-:W-:Y:S02]  /*3b050*/  LOP3.LUT R6, R6, 0x1, RZ, 0xc0, !PT ;  /* 0x0000000106067812 */ /* 0x010fe400078ec0ff */
[----:B---3--:R-:W-:Y:S02]  /*3b060*/  LOP3.LUT R7, R7, 0x1, RZ, 0xc0, !PT ;  /* 0x0000000107077812 */ /* 0x008fe400078ec0ff */
        /* <DEDUP_REMOVED lines=8> */
[----:B------:R-:W-:-:S04]  /*3b0f0*/  IADD3 R5, PT, PT, R5, 0x4, RZ ;  /* 0x0000000405057810 */ /* 0x000fc80007ffe0ff */
[----:B------:R-:W-:Y:S02]  /*3b100*/  ISETP.NE.AND P0, PT, R5, R4, PT ;  /* 0x000000040500720c */ /* 0x000fe40003f05270 */
[----:B--2---:R-:W-:Y:S02]  /*3b110*/  LOP3.LUT R6, R6, 0x1, RZ, 0xc0, !PT ;  /* 0x0000000106067812 */ /* 0x004fe400078ec0ff */
[----:B---3--:R-:W-:Y:S02]  /*3b120*/  LOP3.LUT R7, R7, 0x1, RZ, 0xc0, !PT ;  /* 0x0000000107077812 */ /* 0x008fe400078ec0ff */
[----:B----4-:R-:W-:Y:S02]  /*3b130*/  LOP3.LUT R12, R10, 0x1, RZ, 0xc0, !PT ;  /* 0x000000010a0c7812 */ /* 0x010fe400078ec0ff */
[----:B-----5:R-:W-:Y:S02]  /*3b140*/  LOP3.LUT R10, R11, 0x1, RZ, 0xc0, !PT ;  /* 0x000000010b0a7812 */ /* 0x020fe400078ec0ff */
[----:B------:R-:W-:-:S02]  /*3b150*/  IADD3 R6, PT, PT, R14, R6, R7 ;  /* 0x000000060e067210 */ /* 0x000fc40007ffe007 */
[----:B------:R-:W-:-:S05]  /*3b160*/  IADD3 R7, PT, PT, R15, R12, R10 ;  /* 0x0000000c0f077210 */ /* 0x000fca0007ffe00a */
[----:B------:R0:W-:Y:S01]  /*3b170*/  STL.64 [R16+0x8], R6 ;  /* 0x0000080610007387 */ /* 0x0001e20000100a00 */
[----:B------:R-:W-:Y:S05]  /*3b180*/  @P0 BRA `(.L_x_320) ;  /* 0xfffffffc008c0947 */ /* 0x000fea000383ffff */
.L_x_319:
[----:B------:R-:W-:-:S09]  /*3b190*/  UISETP.NE.AND UP0, UPT, UR8, URZ, UPT ;  /* 0x000000ff0800728c */ /* 0x000fd2000bf05270 */
[----:B------:R-:W-:Y:S05]  /*3b1a0*/  BRA.U !UP0, `(.L_x_318) ;  /* 0x00000001087c7547 */ /* 0x000fea000b800000 */
[C---:B------:R-:W-:Y:S02]  /*3b1b0*/  LEA R5, R4.reuse, UR10, 0x5 ;  /* 0x0000000a04057c11 */ /* 0x040fe4000f8e28ff */
[----:B0123--:R-:W-:-:S03]  /*3b1c0*/  LEA R8, R4, UR19, 0x2 ;  /* 0x0000001304087c11 */ /* 0x00ffc6000f8e10ff */
[----:B----4-:R-:W2:Y:S04]  /*3b1d0*/  LDL R6, [R5+0x18] ;  /* 0x0000180005067983 */ /* 0x010ea80000100800 */
        /* <DEDUP_REMOVED lines=8> */
[----:B------:R-:W-:Y:S01]  /*3b260*/  IADD3 R6, PT, PT, R4, 0x1, RZ ;  /* 0x0000000104067810 */ /* 0x000fe20007ffe0ff */
[----:B0-----:R-:W2:Y:S03]  /*3b270*/  LDL R7, [R5+0x28] ;  /* 0x0000280005077983 */ /* 0x001ea60000100800 */
        /* <DEDUP_REMOVED lines=9> */
[----:B------:R-:W-:Y:S01]  /*3b310*/  VIADD R4, R4, 0x2 ;  /* 0x0000000204047836 */ /* 0x000fe20000000000 */
[----:B------:R-:W2:Y:S04]  /*3b320*/  LDL R5, [R5+0x48] ;  /* 0x0000480005057983 */ /* 0x000ea80000100800 */
[----:B------:R-:W-:Y:S01]  /*3b330*/  LEA R4, R4, R23, 0x5 ;  /* 0x0000001704047211 */ /* 0x000fe200078e28ff */
[----:B------:R-:W3:Y:S05]  /*3b340*/  LDL R9, [R8+0x8] ;  /* 0x0000080008097983 */ /* 0x000eea0000100800 */
[----:B------:R-:W0:Y:S01]  /*3b350*/  LDL R4, [R4+0x10] ;  /* 0x0000100004047983 */ /* 0x000e220000100800 */
[----:B--2---:R-:W-:-:S02]  /*3b360*/  LOP3.LUT R6, R5, 0x1, RZ, 0xc0, !PT ;  /* 0x0000000105067812 */ /* 0x004fc400078ec0ff */
[----:B0-----:R-:W-:-:S04]  /*3b370*/  LOP3.LUT R7, R4, 0x1, RZ, 0xc0, !PT ;  /* 0x0000000104077812 */ /* 0x001fc800078ec0ff */
[----:B---3--:R-:W-:-:S05]  /*3b380*/  IADD3 R7, PT, PT, R9, R7, R6 ;  /* 0x0000000709077210 */ /* 0x008fca0007ffe006 */
[----:B------:R0:W-:Y:S02]  /*3b390*/  STL [R8+0x8], R7 ;  /* 0x0000080708007387 */ /* 0x0001e40000100800 */
.L_x_318:
[----:B------:R-:W-:-:S09]  /*3b3a0*/  UISETP.GE.U32.AND UP0, UPT, UR24, 0x4, UPT ;  /* 0x000000041800788c */ /* 0x000fd2000bf06070 */
[----:B------:R-:W-:Y:S05]  /*3b3b0*/  BRA.U !UP0, `(.L_x_296) ;  /* 0x0000001508407547 */ /* 0x000fea000b800000 */
[----:B------:R-:W-:-:S09]  /*3b3c0*/  UISETP.NE.AND UP0, UPT, UR15, 0x1, UPT ;  /* 0x000000010f00788c */ /* 0x000fd2000bf05270 */
[----:B------:R-:W-:Y:S05]  /*3b3d0*/  BRA.U !UP0, `(.L_x_324) ;  /* 0x00000005085c7547 */ /* 0x000fea000b800000 */
[----:B------:R-:W-:Y:S01]  /*3b3e0*/  UISETP.GE.U32.AND UP2, UPT, UR14, 0x4, UPT ;  /* 0x000000040e00788c */ /* 0x000fe2000bf46070 */
[----:B------:R-:W-:Y:S01]  /*3b3f0*/  HFMA2 R4, -RZ, RZ, 0, 0 ;  /* 0x00000000ff047431 */ /* 0x000fe200000001ff */
[----:B------:R-:W-:-:S04]  /*3b400*/  ULOP3.LUT UR8, UR14, 0x3, URZ, 0xc0, !UPT ;  /* 0x000000030e087892 */ /* 0x000fc8000f8ec0ff */
[----:B------:R-:W-:-:S03]  /*3b410*/  UISETP.NE.AND UP0, UPT, UR8, URZ, UPT ;  /* 0x000000ff0800728c */ /* 0x000fc6000bf05270 */
[----:B------:R-:W-:Y:S08]  /*3b420*/  BRA.U !UP2, `(.L_x_325) ;  /* 0x000000010aa47547 */ /* 0x000ff0000b800000 */
[----:B------:R-:W-:Y:S01]  /*3b430*/  ULOP3.LUT UR9, UR14, 0xfffffffc, URZ, 0xc0, !UPT ;  /* 0xfffffffc0e097892 */ /* 0x000fe2000f8ec0ff */
[----:B------:R-:W-:-:S05]  /*3b440*/  MOV R5, RZ ;  /* 0x000000ff00057202 */ /* 0x000fca0000000f00 */
[----:B------:R-:W-:-:S07]  /*3b450*/  MOV R4, UR9 ;  /* 0x0000000900047c02 */ /* 0x000fce0008000f00 */
.L_x_326:
[C---:B0-234-:R-:W-:Y:S02]  /*3b460*/  SHF.L.U32 R7, R5.reuse, 0x1, RZ ;  /* 0x0000000105077819 */ /* 0x05dfe400000006ff */
        /* <DEDUP_REMOVED lines=29> */
[----:B------:R-:W-:-:S05]  /*3b640*/  VIADD R5, R5, 0x4 ;  /* 0x0000000405057836 */ /* 0x000fca0000000000 */
[----:B------:R-:W-:Y:S02]  /*3b650*/  ISETP.NE.AND P0, PT, R5, R4, PT ;  /* 0x000000040500720c */ /* 0x000fe40003f05270 */
[----:B0-----:R-:W-:Y:S02]  /*3b660*/  LOP3.LUT R13, R8, 0x1, RZ, 0xc0, !PT ;  /* 0x00000001080d7812 */ /* 0x001fe400078ec0ff */
[----:B---3--:R-:W-:Y:S02]  /*3b670*/  LOP3.LUT R8, R7, 0x1, RZ, 0xc0, !PT ;  /* 0x0000000107087812 */ /* 0x008fe400078ec0ff */
[----:B--2---:R-:W-:Y:S02]  /*3b680*/  IADD3 R12, PT, PT, R13, R14, RZ ;  /* 0x0000000e0d0c7210 */ /* 0x004fe40007ffe0ff */
[----:B------:R-:W-:-:S05]  /*3b690*/  IADD3 R13, PT, PT, R8, R15, RZ ;  /* 0x0000000f080d7210 */ /* 0x000fca0007ffe0ff */
[----:B------:R1:W-:Y:S01]  /*3b6a0*/  STL.64 [R9+0x18], R12 ;  /* 0x0000180c09007387 */ /* 0x0003e20000100a00 */
[----:B------:R-:W-:Y:S05]  /*3b6b0*/  @P0 BRA `(.L_x_326) ;  /* 0xfffffffc00680947 */ /* 0x000fea000383ffff */
.L_x_325:
[----:B------:R-:W-:Y:S05]  /*3b6c0*/  BRA.U !UP0, `(.L_x_296) ;  /* 0x00000011087c7547 */ /* 0x000fea000b800000 */
[C---:B0-2-4-:R-:W-:Y:S02]  /*3b6d0*/  SHF.L.U32 R6, R4.reuse, 0x1, RZ ;  /* 0x0000000104067819 */ /* 0x055fe400000006ff */
[----:B------:R-:W-:Y:S02]  /*3b6e0*/  LEA R5, R4, UR10, 0x5 ;  /* 0x0000000a04057c11 */ /* 0x000fe4000f8e28ff */
[----:B-1-3--:R-:W-:-:S03]  /*3b6f0*/  LEA R8, R6, UR19, 0x2 ;  /* 0x0000001306087c11 */ /* 0x00afc6000f8e10ff */
        /* <DEDUP_REMOVED lines=37> */
.L_x_324:
[----:B------:R-:W-:Y:S01]  /*3b950*/  UISETP.GE.U32.AND UP0, UPT, UR14, 0x4, UPT ;  /* 0x000000040e00788c */ /* 0x000fe2000bf06070 */
[----:B------:R-:W-:Y:S01]  /*3b960*/  IMAD.MOV.U32 R4, RZ, RZ, RZ ;  /* 0x000000ffff047224 */ /* 0x000fe200078e00ff */
[----:B------:R-:W-:-:S07]  /*3b970*/  ULOP3.LUT UR8, UR14, 0x3, URZ, 0xc0, !UPT ;  /* 0x000000030e087892 */ /* 0x000fce000f8ec0ff */
[----:B------:R-:W-:Y:S05]  /*3b980*/  BRA.U !UP0, `(.L_x_327) ;  /* 0x0000000d08487547 */ /* 0x000fea000b800000 */
[----:B------:R-:W-:Y:S01]  /*3b990*/  ULOP3.LUT UR9, UR14, 0xfffffffc, URZ, 0xc0, !UPT ;  /* 0xfffffffc0e097892 */ /* 0x000fe2000f8ec0ff */
[----:B------:R-:W-:-:S03]  /*3b9a0*/  MOV R5, RZ ;  /* 0x000000ff00057202 */ /* 0x000fc60000000f00 */
[----:B------:R-:W-:Y:S02]  /*3b9b0*/  UISETP.GT.AND UP0, UPT, UR9, URZ, UPT ;  /* 0x000000ff0900728c */ /* 0x000fe4000bf04270 */
[----:B------:R-:W-:-:S07]  /*3b9c0*/  MOV R4, UR9 ;  /* 0x0000000900047c02 */ /* 0x000fce0008000f00 */
[----:B------:R-:W-:Y:S05]  /*3b9d0*/  BRA.U !UP0, `(.L_x_328) ;  /* 0x0000000908c07547 */ /* 0x000fea000b800000 */
[----:B0-2-4-:R-:W-:Y:S02]  /*3b9e0*/  IADD3 R6, PT, PT, R4, -R5, RZ ;  /* 0x8000000504067210 */ /* 0x015fe40007ffe0ff */
[----:B------:R-:W-:Y:S02]  /*3b9f0*/  PLOP3.LUT P0, PT, PT, PT, PT, 0x80, 0x8 ;  /* 0x000000000008781c */ /* 0x000fe40003f0f070 */
[----:B------:R-:W-:-:S13]  /*3ba00*/  ISETP.GT.AND P1, PT, R6, 0xc, PT ;  /* 0x0000000c0600780c */ /* 0x000fda0003f24270 */
[----:B------:R-:W-:Y:S05]  /*3ba10*/  @!P1 BRA `(.L_x_329) ;  /* 0x0000000400c09947 */ /* 0x000fea0003800000 */
[----:B------:R-:W-:Y:S02]  /*3ba20*/  PLOP3.LUT P0, PT, PT, PT, PT, 0x8, 0x80 ;  /* 0x000000000080781c */ /* 0x000fe40003f0e170 */
[----:B------:R-:W-:-:S11]  /*3ba30*/  IADD3 R6, PT, PT, R4, -0xc, RZ ;  /* 0xfffffff404067810 */ /* 0x000fd60007ffe0ff */
.L_x_330:
        /* <DEDUP_REMOVED lines=110> */
.L_x_329:
        /* <DEDUP_REMOVED lines=58> */
.L_x_331:
[----:B------:R-:W-:-:S13]  /*3c4c0*/  ISETP.NE.OR P0, PT, R5, R4, P0 ;  /* 0x000000040500720c */ /* 0x000fda0000705670 */
[----:B------:R-:W-:Y:S05]  /*3c4d0*/  @!P0 BRA `(.L_x_327) ;  /* 0x0000000000748947 */ /* 0x000fea0003800000 */
.L_x_328:
[C---:B-1----:R-:W-:Y:S02]  /*3c4e0*/  LEA R13, R5.reuse, UR10, 0x5 ;  /* 0x0000000a050d7c11 */ /* 0x042fe4000f8e28ff */
[----:B0-2---:R-:W-:-:S03]  /*3c4f0*/  LEA R16, R5, UR19, 0x2 ;  /* 0x0000001305107c11 */ /* 0x005fc6000f8e10ff */
[----:B------:R-:W2:Y:S04]  /*3c500*/  LDL R10, [R13+0x3c] ;  /* 0x00003c000d0a7983 */ /* 0x000ea80000100800 */
[----:B----4-:R-:W4:Y:S04]  /*3c510*/  LDL R6, [R13+0x1c] ;  /* 0x00001c000d067983 */ /* 0x010f280000100800 */
[----:B---3--:R-:W3:Y:S04]  /*3c520*/  LDL R7, [R13+0xc] ;  /* 0x00000c000d077983 */ /* 0x008ee80000100800 */
[----:B------:R-:W5:Y:S04]  /*3c530*/  LDL R11, [R13+0x2c] ;  /* 0x00002c000d0b7983 */ /* 0x000f680000100800 */
[----:B------:R-:W5:Y:S04]  /*3c540*/  LDL.64 R8, [R16] ;  /* 0x0000000010087983 */ /* 0x000f680000100a00 */
        /* <DEDUP_REMOVED lines=22> */
.L_x_327:
        /* <DEDUP_REMOVED lines=14> */
[----:B0-----:R-:W2:Y:S04]  /*3c790*/  LDL R7, [R5+0x2c] ;  /* 0x00002c0005077983 */ /* 0x001ea80000100800 */
[----:B------:R-:W-:Y:S01]  /*3c7a0*/  IMAD R6, R6, 0x20, R3 ;  /* 0x0000002006067824 */ /* 0x000fe200078e0203 */
        /* <DEDUP_REMOVED lines=9> */
[----:B------:R-:W2:Y:S03]  /*3c840*/  LDL R5, [R5+0x4c] ;  /* 0x00004c0005057983 */ /* 0x000ea60000100800 */
[----:B------:R-:W-:Y:S01]  /*3c850*/  LEA R4, R4, R3, 0x5 ;  /* 0x0000000304047211 */ /* 0x000fe200078e28ff */
[----:B------:R-:W3:Y:S05]  /*3c860*/  LDL R9, [R8+0x8] ;  /* 0x0000080008097983 */ /* 0x000eea0000100800 */
[----:B------:R-:W0:Y:S01]  /*3c870*/  LDL R4, [R4+0x10] ;  /* 0x0000100004047983 */ /* 0x000e220000100800 */
[----:B--2---:R-:W-:-:S02]  /*3c880*/  LOP3.LUT R6, R5, 0x1, RZ, 0xc0, !PT ;  /* 0x0000000105067812 */ /* 0x004fc400078ec0ff */
[----:B0-----:R-:W-:-:S04]  /*3c890*/  LOP3.LUT R7, R4, 0x1, RZ, 0xc0, !PT ;  /* 0x0000000104077812 */ /* 0x001fc800078ec0ff */
[----:B---3--:R-:W-:-:S05]  /*3c8a0*/  IADD3 R7, PT, PT, R9, R7, R6 ;  /* 0x0000000709077210 */ /* 0x008fca0007ffe006 */
[----:B------:R0:W-:Y:S02]  /*3c8b0*/  STL [R8+0x8], R7 ;  /* 0x0000080708007387 */ /* 0x0001e40000100800 */
.L_x_296:
[----:B------:R-:W5:Y:S01]  /*3c8c0*/  LDCU UR8, c[0x3][UR11+0x24] ;  /* 0x00c004800b0877ac */ /* 0x000f620008000800 */
[----:B------:R-:W-:Y:S01]  /*3c8d0*/  UISETP.GE.U32.AND UP2, UPT, UR24, 0x4, UPT ;  /* 0x000000041800788c */ /* 0x000fe2000bf46070 */
[----:B------:R-:W-:-:S03]  /*3c8e0*/  UMOV UR9, 0x3 ;  /* 0x0000000300097882 */ /* 0x000fc60000000000 */
[----:B------:R-:W-:Y:S02]  /*3c8f0*/  USEL UR9, UR9, 0x4, !UP2 ;  /* 0x0000000409097887 */ /* 0x000fe4000d000000 */
[----:B-----5:R-:W-:-:S04]  /*3c900*/  UISETP.NE.AND UP0, UPT, UR8, 0x1, UPT ;  /* 0x000000010800788c */ /* 0x020fc8000bf05270 */
[----:B------:R-:W-:-:S04]  /*3c910*/  USEL UR8, URZ, 0x1, !UP0 ;  /* 0x00000001ff087887 */ /* 0x000fc8000c000000 */
[----:B------:R-:W-:Y:S02]  /*3c920*/  USHF.L.U32 UR12, UR14, UR8, URZ ;  /* 0x000000080e0c7299 */ /* 0x000fe400080006ff */
[----:B------:R-:W-:Y:S02]  /*3c930*/  USHF.R.U32.HI UR9, URZ, UR8, UR9 ;  /* 0x00000008ff097299 */ /* 0x000fe40008011609 */
[----:B------:R-:W-:-:S09]  /*3c940*/  UISETP.NE.AND UP0, UPT, UR12, URZ, UPT ;  /* 0x000000ff0c00728c */ /* 0x000fd2000bf05270 */
[----:B------:R-:W-:Y:S05]  /*3c950*/  BRA.U !UP0, `(.L_x_295) ;  /* 0x0000000908307547 */ /* 0x000fea000b800000 */
[----:B------:R-:W-:Y:S01]  /*3c960*/  UISETP.GE.U32.AND UP0, UPT, UR12, 0x10, UPT ;  /* 0x000000100c00788c */ /* 0x000fe2000bf06070 */
[----:B-1----:R-:W-:Y:S01]  /*3c970*/  HFMA2 R4, -RZ, RZ, 0, 0 ;  /* 0x00000000ff047431 */ /* 0x002fe200000001ff */
[----:B------:R-:W-:-:S04]  /*3c980*/  ULOP3.LUT UR13, UR12, 0xf, URZ, 0xc0, !UPT ;  /* 0x0000000f0c0d7892 */ /* 0x000fc8000f8ec0ff */
[----:B------:R-:W-:-:S03]  /*3c990*/  UISETP.NE.AND UP2, UPT, UR13, URZ, UPT ;  /* 0x000000ff0d00728c */ /* 0x000fc6000bf45270 */
[----:B------:R-:W-:Y:S08]  /*3c9a0*/  BRA.U !UP0, `(.L_x_332) ;  /* 0x0000000108dc7547 */ /* 0x000ff0000b800000 */
[----:B------:R-:W-:Y:S01]  /*3c9b0*/  ULOP3.LUT UR8, UR12, 0xfffffff0, URZ, 0xc0, !UPT ;  /* 0xfffffff00c087892 */ /* 0x000fe2000f8ec0ff */
[----:B------:R-:W-:-:S05]  /*3c9c0*/  MOV R5, RZ ;  /* 0x000000ff00057202 */ /* 0x000fca0000000f00 */
[----:B------:R-:W-:-:S07]  /*3c9d0*/  MOV R4, UR8 ;  /* 0x0000000800047c02 */ /* 0x000fce0008000f00 */
.L_x_333:
[----:B------:R-:W-:-:S05]  /*3c9e0*/  LEA R28, R5, R1, 0x2 ;  /* 0x00000001051c7211 */ /* 0x000fca00078e10ff */
[----:B0-2---:R-:W2:Y:S04]  /*3c9f0*/  LDL.64 R10, [R28+0x20] ;  /* 0x000020001c0a7983 */ /* 0x005ea80000100a00 */
[----:B---3--:R-:W3:Y:S04]  /*3ca00*/  LDL.64 R8, [R28+0x30] ;  /* 0x000030001c087983 */ /* 0x008ee80000100a00 */
[----:B----4-:R-:W4:Y:S04]  /*3ca10*/  LDL.64 R6, [R28+0x28] ;  /* 0x000028001c067983 */ /* 0x010f280000100a00 */
[----:B------:R-:W5:Y:S04]  /*3ca20*/  LDL.64 R12, [R28+0x38] ;  /* 0x000038001c0c7983 */ /* 0x000f680000100a00 */
[----:B------:R-:W5:Y:S04]  /*3ca30*/  LDL.64 R14, [R28+0x40] ;  /* 0x000040001c0e7983 */ /* 0x000f680000100a00 */
[----:B------:R-:W5:Y:S04]  /*3ca40*/  LDL.64 R16, [R28+0x48] ;  /* 0x000048001c107983 */ /* 0x000f680000100a00 */
[----:B------:R-:W5:Y:S04]  /*3ca50*/  LDL.64 R18, [R28+0x50] ;  /* 0x000050001c127983 */ /* 0x000f680000100a00 */
[----:B------:R-:W5:Y:S01]  /*3ca60*/  LDL.64 R24, [R28+0x58] ;  /* 0x000058001c187983 */ /* 0x000f620000100a00 */
[----:B------:R-:W-:-:S02]  /*3ca70*/  IADD3 R5, PT, PT, R5, 0x10, RZ ;  /* 0x0000001005057810 */ /* 0x000fc40007ffe0ff */
[----:B--2---:R-:W-:Y:S02]  /*3ca80*/  ISETP.GT.U32.AND P0, PT, R10, UR9, PT ;  /* 0x000000090a007c0c */ /* 0x004fe4000bf04070 */
[----:B------:R-:W-:Y:S02]  /*3ca90*/  ISETP.GT.U32.AND P1, PT, R11, UR9, PT ;  /* 0x000000090b007c0c */ /* 0x000fe4000bf24070 */
[----:B---3--:R-:W-:Y:S02]  /*3caa0*/  ISETP.GT.U32.AND P5, PT, R9, UR9, PT ;  /* 0x0000000909007c0c */ /* 0x008fe4000bfa4070 */
[----:B------:R-:W-:Y:S02]  /*3cab0*/  ISETP.GT.U32.AND P4, PT, R8, UR9, PT ;  /* 0x0000000908007c0c */ /* 0x000fe4000bf84070 */
[----:B----4-:R-:W-:Y:S02]  /*3cac0*/  ISETP.GT.U32.AND P2, PT, R6, UR9, PT ;  /* 0x0000000906007c0c */ /* 0x010fe4000bf44070 */
[----:B------:R-:W-:-:S02]  /*3cad0*/  ISETP.GT.U32.AND P3, PT, R7, UR9, PT ;  /* 0x0000000907007c0c */ /* 0x000fc4000bf64070 */
[----:B------:R-:W-:Y:S02]  /*3cae0*/  SEL R6, RZ, 0x1, !P0 ;  /* 0x00000001ff067807 */ /* 0x000fe40004000000 */
[----:B------:R-:W-:Y:S02]  /*3caf0*/  SEL R7, RZ, 0x1, !P1 ;  /* 0x00000001ff077807 */ /* 0x000fe40004800000 */
[----:B------:R-:W-:Y:S02]  /*3cb00*/  SEL R11, RZ, 0x1, !P5 ;  /* 0x00000001ff0b7807 */ /* 0x000fe40006800000 */
[----:B-----5:R-:W-:Y:S02]  /*3cb10*/  ISETP.GT.U32.AND P1, PT, R12, UR9, PT ;  /* 0x000000090c007c0c */ /* 0x020fe4000bf24070 */
[----:B------:R-:W-:Y:S02]  /*3cb20*/  ISETP.GT.U32.AND P6, PT, R13, UR9, PT ;  /* 0x000000090d007c0c */ /* 0x000fe4000bfc4070 */
[----:B------:R-:W-:Y:S01]  /*3cb30*/  ISETP.GT.U32.AND P5, PT, R14, UR9, PT ;  /* 0x000000090e007c0c */ /* 0x000fe2000bfa4070 */
[----:B------:R0:W-:Y:S01]  /*3cb40*/  STL.64 [R28+0x1e0], R6 ;  /* 0x0001e0061c007387 */ /* 0x0001e20000100a00 */
[----:B------:R-:W-:-:S02]  /*3cb50*/  SEL R8, RZ, 0x1, !P2 ;  /* 0x00000001ff087807 */ /* 0x000fc40005000000 */
[----:B------:R-:W-:Y:S02]  /*3cb60*/  SEL R9, RZ, 0x1, !P3 ;  /* 0x00000001ff097807 */ /* 0x000fe40005800000 */
[----:B------:R-:W-:Y:S02]  /*3cb70*/  SEL R10, RZ, 0x1, !P4 ;  /* 0x00000001ff0a7807 */ /* 0x000fe40006000000 */
[----:B------:R-:W-:Y:S02]  /*3cb80*/  SEL R12, RZ, 0x1, !P1 ;  /* 0x00000001ff0c7807 */ /* 0x000fe40004800000 */
[----:B------:R-:W-:Y:S02]  /*3cb90*/  SEL R13, RZ, 0x1, !P6 ;  /* 0x00000001ff0d7807 */ /* 0x000fe40007000000 */
[----:B------:R-:W-:Y:S02]  /*3cba0*/  ISETP.GT.U32.AND P0, PT, R15, UR9, PT ;  /* 0x000000090f007c0c */ /* 0x000fe4000bf04070 */
[----:B0-----:R-:W-:-:S02]  /*3cbb0*/  SEL R6, RZ, 0x1, !P5 ;  /* 0x00000001ff067807 */ /* 0x001fc40006800000 */
[----:B------:R-:W-:Y:S02]  /*3cbc0*/  ISETP.GT.U32.AND P4, PT, R16, UR9, PT ;  /* 0x0000000910007c0c */ /* 0x000fe4000bf84070 */
[----:B------:R-:W-:Y:S02]  /*3cbd0*/  ISETP.GT.U32.AND P3, PT, R17, UR9, PT ;  /* 0x0000000911007c0c */ /* 0x000fe4000bf64070 */
[----:B------:R-:W-:Y:S02]  /*3cbe0*/  ISETP.GT.U32.AND P2, PT, R18, UR9, PT ;  /* 0x0000000912007c0c */ /* 0x000fe4000bf44070 */
[----:B------:R-:W-:Y:S02]  /*3cbf0*/  ISETP.GT.U32.AND P1, PT, R19, UR9, PT ;  /* 0x0000000913007c0c */ /* 0x000fe4000bf24070 */
[----:B------:R-:W-:Y:S02]  /*3cc00*/  ISETP.GT.U32.AND P6, PT, R24, UR9, PT ;  /* 0x0000000918007c0c */ /* 0x000fe4000bfc4070 */
[----:B------:R-:W-:Y:S01]  /*3cc10*/  ISETP.GT.U32.AND P5, PT, R25, UR9, PT ;  /* 0x0000000919007c0c */ /* 0x000fe2000bfa4070 */
[----:B------:R0:W-:Y:S01]  /*3cc20*/  STL.64 [R28+0x1e8], R8 ;  /* 0x0001e8081c007387 */ /* 0x0001e20000100a00 */
[----:B------:R-:W-:-:S02]  /*3cc30*/  SEL R7, RZ, 0x1, !P0 ;  /* 0x00000001ff077807 */ /* 0x000fc40004000000 */
[----:B------:R-:W-:Y:S01]  /*3cc40*/  SEL R14, RZ, 0x1, !P6 ;  /* 0x00000001ff0e7807 */ /* 0x000fe20007000000 */
[----:B------:R1:W-:Y:S01]  /*3cc50*/  STL.64 [R28+0x1f0], R10 ;  /* 0x0001f00a1c007387 */ /* 0x0003e20000100a00 */
[----:B------:R-:W-:Y:S02]  /*3cc60*/  SEL R15, RZ, 0x1, !P5 ;  /* 0x00000001ff0f7807 */ /* 0x000fe40006800000 */
[----:B0-----:R-:W-:Y:S02]  /*3cc70*/  SEL R8, RZ, 0x1, !P4 ;  /* 0x00000001ff087807 */ /* 0x001fe40006000000 */
[----:B------:R-:W-:Y:S02]  /*3cc80*/  SEL R9, RZ, 0x1, !P3 ;  /* 0x00000001ff097807 */ /* 0x000fe40005800000 */
[----:B-1----:R-:W-:Y:S02]  /*3cc90*/  SEL R10, RZ, 0x1, !P2 ;  /* 0x00000001ff0a7807 */ /* 0x002fe40005000000 */
[----:B------:R-:W-:Y:S01]  /*3cca0*/  SEL R11, RZ, 0x1, !P1 ;  /* 0x00000001ff0b7807 */ /* 0x000fe20004800000 */
[----:B------:R1:W-:Y:S04]  /*3ccb0*/  STL.64 [R28+0x1f8], R12 ;  /* 0x0001f80c1c007387 */ /* 0x0003e80000100a00 */
[----:B------:R1:W-:Y:S04]  /*3ccc0*/  STL.64 [R28+0x200], R6 ;  /* 0x000200061c007387 */ /* 0x0003e80000100a00 */
[----:B------:R1:W-:Y:S04]  /*3ccd0*/  STL.64 [R28+0x208], R8 ;  /* 0x000208081c007387 */ /* 0x0003e80000100a00 */
[----:B------:R1:W-:Y:S04]  /*3cce0*/  STL.64 [R28+0x210], R10 ;  /* 0x0002100a1c007387 */ /* 0x0003e80000100a00 */
[----:B------:R1:W-:Y:S01]  /*3ccf0*/  STL.64 [R28+0x218], R14 ;  /* 0x0002180e1c007387 */ /* 0x0003e20000100a00 */
[----:B------:R-:W-:-:S13]  /*3cd00*/  ISETP.NE.AND P0, PT, R5, R4, PT ;  /* 0x000000040500720c */ /* 0x000fda0003f05270 */
[----:B-1----:R-:W-:Y:S05]  /*3cd10*/  @P0 BRA `(.L_x_333) ;  /* 0xfffffffc00300947 */ /* 0x002fea000383ffff */
.L_x_332:
[----:B------:R-:W-:Y:S05]  /*3cd20*/  BRA.U !UP2, `(.L_x_295) ;  /* 0x000000050a3c7547 */ /* 0x000fea000b800000 */
[----:B------:R-:W-:Y:S02]  /*3cd30*/  UISETP.GE.U32.AND UP0, UPT, UR13, 0x8, UPT ;  /* 0x000000080d00788c */ /* 0x000fe4000bf06070 */
[----:B------:R-:W-:-:S04]  /*3cd40*/  ULOP3.LUT UR8, UR12, 0x7, URZ, 0xc0, !UPT ;  /* 0x000000070c087892 */ /* 0x000fc8000f8ec0ff */
[----:B------:R-:W-:-:S03]  /*3cd50*/  UISETP.NE.AND UP2, UPT, UR8, URZ, UPT ;  /* 0x000000ff0800728c */ /* 0x000fc6000bf45270 */
[----:B------:R-:W-:Y:S08]  /*3cd60*/  BRA.U !UP0, `(.L_x_334) ;  /* 0x0000000108887547 */ /* 0x000ff0000b800000 */
[----:B------:R-:W-:-:S05]  /*3cd70*/  LEA R13, R4, R1, 0x2 ;  /* 0x00000001040d7211 */ /* 0x000fca00078e10ff */
[----:B0-234-:R-:W2:Y:S04]  /*3cd80*/  LDL R7, [R13+0x20] ;  /* 0x000020000d077983 */ /* 0x01dea80000100800 */
[----:B------:R-:W3:Y:S04]  /*3cd90*/  LDL R5, [R13+0x24] ;  /* 0x000024000d057983 */ /* 0x000ee80000100800 */
[----:B------:R-:W4:Y:S04]  /*3cda0*/  LDL R6, [R13+0x28] ;  /* 0x000028000d067983 */ /* 0x000f280000100800 */
[----:B------:R-:W5:Y:S04]  /*3cdb0*/  LDL R8, [R13+0x2c] ;  /* 0x00002c000d087983 */ /* 0x000f680000100800 */
[----:B------:R-:W5:Y:S04]  /*3cdc0*/  LDL R9, [R13+0x30] ;  /* 0x000030000d097983 */ /* 0x000f680000100800 */
[----:B------:R-:W5:Y:S04]  /*3cdd0*/  LDL R10, [R13+0x34] ;  /* 0x000034000d0a7983 */ /* 0x000f680000100800 */
[----:B------:R-:W5:Y:S04]  /*3cde0*/  LDL R11, [R13+0x38] ;  /* 0x000038000d0b7983 */ /* 0x000f680000100800 */
[----:B------:R-:W5:Y:S01]  /*3cdf0*/  LDL R12, [R13+0x3c] ;  /* 0x00003c000d0c7983 */ /* 0x000f620000100800 */
[----:B------:R-:W-:-:S02]  /*3ce00*/  IADD3 R4, PT, PT, R4, 0x8, RZ ;  /* 0x0000000804047810 */ /* 0x000fc40007ffe0ff */
[----:B--2---:R-:W-:Y:S02]  /*3ce10*/  ISETP.GT.U32.AND P0, PT, R7, UR9, PT ;  /* 0x0000000907007c0c */ /* 0x004fe4000bf04070 */
[----:B---3--:R-:W-:Y:S02]  /*3ce20*/  ISETP.GT.U32.AND P1, PT, R5, UR9, PT ;  /* 0x0000000905007c0c */ /* 0x008fe4000bf24070 */
[----:B------:R-:W-:Y:S02]  /*3ce30*/  SEL R5, RZ, 0x1, !P0 ;  /* 0x00000001ff057807 */ /* 0x000fe40004000000 */
[----:B----4-:R-:W-:Y:S02]  /*3ce40*/  ISETP.GT.U32.AND P2, PT, R6, UR9, PT ;  /* 0x0000000906007c0c */ /* 0x010fe4000bf44070 */
[----:B------:R-:W-:Y:S01]  /*3ce50*/  SEL R6, RZ, 0x1, !P1 ;  /* 0x00000001ff067807 */ /* 0x000fe20004800000 */
[----:B------:R0:W-:Y:S01]  /*3ce60*/  STL [R13+0x1e0], R5 ;  /* 0x0001e0050d007387 */ /* 0x0001e20000100800 */
[----:B------:R-:W-:-:S02]  /*3ce70*/  SEL R7, RZ, 0x1, !P2 ;  /* 0x00000001ff077807 */ /* 0x000fc40005000000 */
[----:B-----5:R-:W-:Y:S01]  /*3ce80*/  ISETP.GT.U32.AND P0, PT, R8, UR9, PT ;  /* 0x0000000908007c0c */ /* 0x020fe2000bf04070 */
[----:B------:R1:W-:Y:S01]  /*3ce90*/  STL [R13+0x1e4], R6 ;  /* 0x0001e4060d007387 */ /* 0x0003e20000100800 */
[----:B------:R-:W-:Y:S02]  /*3cea0*/  ISETP.GT.U32.AND P1, PT, R9, UR9, PT ;  /* 0x0000000909007c0c */ /* 0x000fe4000bf24070 */
[----:B------:R-:W-:Y:S01]  /*3ceb0*/  SEL R8, RZ, 0x1, !P0 ;  /* 0x00000001ff087807 */ /* 0x000fe20004000000 */
[----:B------:R2:W-:Y:S01]  /*3cec0*/  STL [R13+0x1e8], R7 ;  /* 0x0001e8070d007387 */ /* 0x0005e20000100800 */
[----:B------:R-:W-:Y:S02]  /*3ced0*/  ISETP.GT.U32.AND P2, PT, R10, UR9, PT ;  /* 0x000000090a007c0c */ /* 0x000fe4000bf44070 */
[----:B------:R-:W-:Y:S01]  /*3cee0*/  SEL R9, RZ, 0x1, !P1 ;  /* 0x00000001ff097807 */ /* 0x000fe20004800000 */
[----:B------:R2:W-:Y:S01]  /*3cef0*/  STL [R13+0x1ec], R8 ;  /* 0x0001ec080d007387 */ /* 0x0005e20000100800 */
[----:B------:R-:W-:-:S02]  /*3cf00*/  ISETP.GT.U32.AND P3, PT, R11, UR9, PT ;  /* 0x000000090b007c0c */ /* 0x000fc4000bf64070 */
[----:B------:R-:W-:Y:S01]  /*3cf10*/  SEL R10, RZ, 0x1, !P2 ;  /* 0x00000001ff0a7807 */ /* 0x000fe20005000000 */
[----:B------:R2:W-:Y:S01]  /*3cf20*/  STL [R13+0x1f0], R9 ;  /* 0x0001f0090d007387 */ /* 0x0005e20000100800 */
[----:B------:R-:W-:Y:S02]  /*3cf30*/  ISETP.GT.U32.AND P4, PT, R12, UR9, PT ;  /* 0x000000090c007c0c */ /* 0x000fe4000bf84070 */
[----:B0-----:R-:W-:Y:S01]  /*3cf40*/  SEL R5, RZ, 0x1, !P3 ;  /* 0x00000001ff057807 */ /* 0x001fe20005800000 */
[----:B------:R2:W-:Y:S01]  /*3cf50*/  STL [R13+0x1f4], R10 ;  /* 0x0001f40a0d007387 */ /* 0x0005e20000100800 */
[----:B-1----:R-:W-:-:S03]  /*3cf60*/  SEL R6, RZ, 0x1, !P4 ;  /* 0x00000001ff067807 */ /* 0x002fc60006000000 */
[----:B------:R2:W-:Y:S04]  /*3cf70*/  STL [R13+0x1f8], R5 ;  /* 0x0001f8050d007387 */ /* 0x0005e80000100800 */
[----:B------:R2:W-:Y:S02]  /*3cf80*/  STL [R13+0x1fc], R6 ;  /* 0x0001fc060d007387 */ /* 0x0005e40000100800 */
.L_x_334:
[----:B------:R-:W-:Y:S05]  /*3cf90*/  BRA.U !UP2, `(.L_x_295) ;  /* 0x000000010aa07547 */ /* 0x000fea000b800000 */
[----:B------:R-:W-:Y:S02]  /*3cfa0*/  UISETP.GE.U32.AND UP0, UPT, UR8, 0x4, UPT ;  /* 0x000000040800788c */ /* 0x000fe4000bf06070 */
[----:B------:R-:W-:-:S04]  /*3cfb0*/  ULOP3.LUT UR12, UR12, 0x3, URZ, 0xc0, !UPT ;  /* 0x000000030c0c7892 */ /* 0x000fc8000f8ec0ff */
[----:B------:R-:W-:-:S03]  /*3cfc0*/  UISETP.NE.AND UP2, UPT, UR12, URZ, UPT ;  /* 0x000000ff0c00728c */ /* 0x000fc6000bf45270 */
[----:B------:R-:W-:Y:S08]  /*3cfd0*/  BRA.U !UP0, `(.L_x_335) ;  /* 0x0000000108487547 */ /* 0x000ff0000b800000 */
[----:B0-2---:R-:W-:-:S05]  /*3cfe0*/  LEA R9, R4, R1, 0x2 ;  /* 0x0000000104097211 */ /* 0x005fca00078e10ff */
[----:B---3--:R-:W2:Y:S04]  /*3cff0*/  LDL R8, [R9+0x20] ;  /* 0x0000200009087983 */ /* 0x008ea80000100800 */
[----:B------:R-:W3:Y:S04]  /*3d000*/  LDL R5, [R9+0x24] ;  /* 0x0000240009057983 */ /* 0x000ee80000100800 */
[----:B----4-:R-:W4:Y:S04]  /*3d010*/  LDL R6, [R9+0x28] ;  /* 0x0000280009067983 */ /* 0x010f280000100800 */
        /* <DEDUP_REMOVED lines=8> */
[----:B-----5:R-:W-:-:S02]  /*3d0a0*/  ISETP.GT.U32.AND P3, PT, R7, UR9, PT ;  /* 0x0000000907007c0c */ /* 0x020fc4000bf64070 */
[----:B------:R-:W-:Y:S01]  /*3d0b0*/  SEL R7, RZ, 0x1, !P2 ;  /* 0x00000001ff077807 */ /* 0x000fe20005000000 */
[----:B------:R1:W-:Y:S01]  /*3d0c0*/  STL [R9+0x1e4], R6 ;  /* 0x0001e40609007387 */ /* 0x0003e20000100800 */
[----:B------:R-:W-:-:S03]  /*3d0d0*/  SEL R8, RZ, 0x1, !P3 ;  /* 0x00000001ff087807 */ /* 0x000fc60005800000 */
[----:B------:R1:W-:Y:S04]  /*3d0e0*/  STL [R9+0x1e8], R7 ;  /* 0x0001e80709007387 */ /* 0x0003e80000100800 */
[----:B------:R1:W-:Y:S02]  /*3d0f0*/  STL [R9+0x1ec], R8 ;  /* 0x0001ec0809007387 */ /* 0x0003e40000100800 */
.L_x_335:
[----:B------:R-:W-:Y:S05]  /*3d100*/  BRA.U !UP2, `(.L_x_295) ;  /* 0x000000010a447547 */ /* 0x000fea000b800000 */
[----:B-12---:R-:W-:-:S05]  /*3d110*/  LEA R5, R4, R1, 0x2 ;  /* 0x0000000104057211 */ /* 0x006fca00078e10ff */
[----:B------:R-:W2:Y:S01]  /*3d120*/  LDL R4, [R5+0x20] ;  /* 0x0000200005047983 */ /* 0x000ea20000100800 */
[----:B------:R-:W-:Y:S01]  /*3d130*/  UISETP.NE.AND UP0, UPT, UR12, 0x1, UPT ;  /* 0x000000010c00788c */ /* 0x000fe2000bf05270 */
[----:B--2---:R-:W-:-:S04]  /*3d140*/  ISETP.GT.U32.AND P0, PT, R4, UR9, PT ;  /* 0x0000000904007c0c */ /* 0x004fc8000bf04070 */
[----:B------:R-:W-:-:S05]  /*3d150*/  SEL R4, RZ, 0x1, !P0 ;  /* 0x00000001ff047807 */ /* 0x000fca0004000000 */
[----:B------:R1:W-:Y:S01]  /*3d160*/  STL [R5+0x1e0], R4 ;  /* 0x0001e00405007387 */ /* 0x0003e20000100800 */
[----:B------:R-:W-:Y:S05]  /*3d170*/  BRA.U !UP0, `(.L_x_295) ;  /* 0x0000000108287547 */ /* 0x000fea000b800000 */
[----:B-1----:R-:W2:Y:S01]  /*3d180*/  LDL R4, [R5+0x24] ;  /* 0x0000240005047983 */ /* 0x002ea20000100800 */
[----:B------:R-:W-:Y:S01]  /*3d190*/  UISETP.NE.AND UP0, UPT, UR12, 0x2, UPT ;  /* 0x000000020c00788c */ /* 0x000fe2000bf05270 */
[----:B--2---:R-:W-:-:S04]  /*3d1a0*/  ISETP.GT.U32.AND P0, PT, R4, UR9, PT ;  /* 0x0000000904007c0c */ /* 0x004fc8000bf04070 */
[----:B------:R-:W-:-:S05]  /*3d1b0*/  SEL R4, RZ, 0x1, !P0 ;  /* 0x00000001ff047807 */ /* 0x000fca0004000000 */
[----:B------:R1:W-:Y:S01]  /*3d1c0*/  STL [R5+0x1e4], R4 ;  /* 0x0001e40405007387 */ /* 0x0003e20000100800 */
[----:B------:R-:W-:Y:S05]  /*3d1d0*/  BRA.U !UP0, `(.L_x_295) ;  /* 0x0000000108107547 */ /* 0x000fea000b800000 */
[----:B-1----:R-:W2:Y:S02]  /*3d1e0*/  LDL R4, [R5+0x28] ;  /* 0x0000280005047983 */ /* 0x002ea40000100800 */
[----:B--2---:R-:W-:-:S04]  /*3d1f0*/  ISETP.GT.U32.AND P0, PT, R4, UR9, PT ;  /* 0x0000000904007c0c */ /* 0x004fc8000bf04070 */
[----:B------:R-:W-:-:S05]  /*3d200*/  SEL R4, RZ, 0x1, !P0 ;  /* 0x00000001ff047807 */ /* 0x000fca0004000000 */
[----:B------:R1:W-:Y:S04]  /*3d210*/  STL [R5+0x1e8], R4 ;  /* 0x0001e80405007387 */ /* 0x0003e80000100800 */
.L_x_295:
[----:B------:R-:W-:-:S04]  /*3d220*/  UISETP.LT.U32.AND UP0, UPT, UR15, 0x2, UPT ;  /* 0x000000020f00788c */ /* 0x000fc8000bf01070 */
[----:B------:R-:W-:-:S04]  /*3d230*/  USEL UR8, UR15, 0x2, UP0 ;  /* 0x000000020f087887 */ /* 0x000fc80008000000 */
[----:B------:R-:W-:-:S12]  /*3d240*/  USHF.L.U32 UR8, UR8, 0x2, URZ ;  /* 0x0000000208087899 */ /* 0x000fd800080006ff */
[----:B------:R-:W5:Y:S02]  /*3d250*/  LDCU UR8, c[0x2][UR8+0xc] ;  /* 0x00800180080877ac */ /* 0x000f640008000800 */
[----:B-----5:R-:W-:-:S10]  /*3d260*/  USHF.R.S32.HI UR9, URZ, 0x1f, UR8 ;  /* 0x0000001fff097899 */ /* 0x020fd40008011408 */
.L_x_596:
[----:B------:R-:W-:Y:S05]  /*3d270*/  BRXU UR8 -0x3d280                                                       (*"BRANCH_TARGETS .L_x_597,.L_x_598,.L_x_599"*) ;  /* 0xfffffc2c08607958 */ /* 0x000fea000b83ffff */
.L_x_599:
[----:B------:R-:W-:-:S09]  /*3d280*/  UISETP.NE.AND UP0, UPT, UR15, 0x2, UPT ;  /* 0x000000020f00788c */ /* 0x000fd2000bf05270 */
[----:B------:R-:W-:Y:S05]  /*3d290*/  BRA.U UP0, `(.L_x_336) ;  /* 0x0000001100887547 */ /* 0x000fea000b800000 */
[----:B------:R-:W5:Y:S02]  /*3d2a0*/  LDCU UR9, c[0x3][UR11+0x14] ;  /* 0x00c002800b0977ac */ /* 0x000f640008000800 */
[----:B-----5:R-:W-:-:S09]  /*3d2b0*/  UISETP.NE.AND UP0, UPT, UR9, URZ, UPT ;  /* 0x000000ff0900728c */ /* 0x020fd2000bf05270 */
[----:B------:R-:W-:Y:S05]  /*3d2c0*/  BRA.U !UP0, `(.L_x_336) ;  /* 0x00000011087c7547 */ /* 0x000fea000b800000 */
[----:B------:R-:W-:Y:S01]  /*3d2d0*/  UISETP.GE.U32.AND UP0, UPT, UR9, 0x4, UPT ;  /* 0x000000040900788c */ /* 0x000fe2000bf06070 */
[----:B-1----:R-:W-:Y:S01]  /*3d2e0*/  HFMA2 R4, -RZ, RZ, 0, 0 ;  /* 0x00000000ff047431 */ /* 0x002fe200000001ff */
[----:B------:R-:W-:Y:S01]  /*3d2f0*/  ULOP3.LUT UR12, UR9, 0x3, URZ, 0xc0, !UPT ;  /* 0x00000003090c7892 */ /* 0x000fe2000f8ec0ff */
[----:B------:R-:W-:-:S03]  /*3d300*/  UMOV UR8, URZ ;  /* 0x000000ff00087c82 */ /* 0x000fc60008000000 */
[----:B------:R-:W-:-:S03]  /*3d310*/  UISETP.NE.AND UP2, UPT, UR12, URZ, UPT ;  /* 0x000000ff0c00728c */ /* 0x000fc6000bf45270 */
[----:B------:R-:W-:Y:S08]  /*3d320*/  BRA.U !UP0, `(.L_x_337) ;  /* 0x0000000508087547 */ /* 0x000ff0000b800000 */
[----:B------:R-:W-:Y:S01]  /*3d330*/  ULOP3.LUT UR8, UR9, 0xfffffffc, URZ, 0xc0, !UPT ;  /* 0xfffffffc09087892 */ /* 0x000fe2000f8ec0ff */
[----:B--2---:R-:W-:-:S05]  /*3d340*/  IMAD.MOV.U32 R5, RZ, RZ, RZ ;  /* 0x000000ffff057224 */ /* 0x004fca00078e00ff */
[----:B------:R-:W-:Y:S01]  /*3d350*/  MOV R4, UR8 ;  /* 0x0000000800047c02 */ /* 0x000fe20008000f00 */
[----:B------:R-:W-:-:S06]  /*3d360*/  UMOV UR8, URZ ;  /* 0x000000ff00087c82 */ /* 0x000fcc0008000000 */
.L_x_338:
[----:B------:R-:W-:Y:S01]  /*3d370*/  ULEA UR9, UR8, UR10, 0x2 ;  /* 0x0000000a08097291 */ /* 0x000fe2000f8e10ff */
[----:B01--4-:R-:W-:-:S05]  /*3d380*/  LEA R6, R5, R1, 0x5 ;  /* 0x0000000105067211 */ /* 0x013fca00078e28ff */
[----:B---3--:R-:W2:Y:S04]  /*3d390*/  LDL.128 R8, [R6+0x180] ;  /* 0x0001800006087983 */ /* 0x008ea80000100c00 */
[----:B------:R-:W2:Y:S04]  /*3d3a0*/  LDL R7, [UR9+0x60] ;  /* 0x00006009ff077983 */ /* 0x000ea80008100800 */
[----:B------:R-:W3:Y:S04]  /*3d3b0*/  LDL.128 R12, [R6+0x190] ;  /* 0x00019000060c7983 */ /* 0x000ee80000100c00 */
[----:B------:R-:W4:Y:S01]  /*3d3c0*/  LDL.128 R16, [R6+0x1a0] ;  /* 0x0001a00006107983 */ /* 0x000f220000100c00 */
[----:B--2---:R-:W-:-:S02]  /*3d3d0*/  LOP3.LUT R8, R7, 0xfe, R8, 0xf8, !PT ;  /* 0x000000fe07087812 */ /* 0x004fc400078ef808 */
[C---:B------:R-:W-:Y:S02]  /*3d3e0*/  LOP3.LUT R9, R7.reuse, 0xfe, R9, 0xf8, !PT ;  /* 0x000000fe07097812 */ /* 0x040fe400078ef809 */
[C---:B------:R-:W-:Y:S02]  /*3d3f0*/  LOP3.LUT R10, R7.reuse, 0xfe, R10, 0xf8, !PT ;  /* 0x000000fe070a7812 */ /* 0x040fe400078ef80a */
[----:B------:R-:W-:-:S05]  /*3d400*/  LOP3.LUT R11, R7, 0xfe, R11, 0xf8, !PT ;  /* 0x000000fe070b7812 */ /* 0x000fca00078ef80b */
[----:B------:R0:W-:Y:S04]  /*3d410*/  STL.128 [R6+0x20], R8 ;  /* 0x0000200806007387 */ /* 0x0001e80000100c00 */
[----:B------:R-:W3:Y:S04]  /*3d420*/  LDL R7, [UR9+0x64] ;  /* 0x00006409ff077983 */ /* 0x000ee80008100800 */
[----:B0-----:R-:W2:Y:S01]  /*3d430*/  LDL.128 R8, [R6+0x1b0] ;  /* 0x0001b00006087983 */ /* 0x001ea20000100c00 */
[C---:B---3--:R-:W-:Y:S02]  /*3d440*/  LOP3.LUT R12, R7.reuse, 0xfe, R12, 0xf8, !PT ;  /* 0x000000fe070c7812 */ /* 0x048fe400078ef80c */
[----:B------:R-:W-:-:S02]  /*3d450*/  LOP3.LUT R13, R7, 0xfe, R13, 0xf8, !PT ;  /* 0x000000fe070d7812 */ /* 0x000fc400078ef80d */
[C---:B------:R-:W-:Y:S02]  /*3d460*/  LOP3.LUT R14, R7.reuse, 0xfe, R14, 0xf8, !PT ;  /* 0x000000fe070e7812 */ /* 0x040fe400078ef80e */
[----:B------:R-:W-:-:S05]  /*3d470*/  LOP3.LUT R15, R7, 0xfe, R15, 0xf8, !PT ;  /* 0x000000fe070f7812 */ /* 0x000fca00078ef80f */
[----:B------:R0:W-:Y:S04]  /*3d480*/  STL.128 [R6+0x30], R12 ;  /* 0x0000300c06007387 */ /* 0x0001e80000100c00 */
[----:B------:R-:W4:Y:S04]  /*3d490*/  LDL R7, [UR9+0x68] ;  /* 0x00006809ff077983 */ /* 0x000f280008100800 */
[----:B0-----:R-:W3:Y:S01]  /*3d4a0*/  LDL.128 R12, [R6+0x1c0] ;  /* 0x0001c000060c7983 */ /* 0x001ee20000100c00 */
[C---:B----4-:R-:W-:Y:S02]  /*3d4b0*/  LOP3.LUT R16, R7.reuse, 0xfe, R16, 0xf8, !PT ;  /* 0x000000fe07107812 */ /* 0x050fe400078ef810 */
[----:B------:R-:W-:-:S02]  /*3d4c0*/  LOP3.LUT R17, R7, 0xfe, R17, 0xf8, !PT ;  /* 0x000000fe07117812 */ /* 0x000fc400078ef811 */
[C---:B------:R-:W-:Y:S02]  /*3d4d0*/  LOP3.LUT R18, R7.reuse, 0xfe, R18, 0xf8, !PT ;  /* 0x000000fe07127812 */ /* 0x040fe400078ef812 */
[----:B------:R-:W-:-:S05]  /*3d4e0*/  LOP3.LUT R19, R7, 0xfe, R19, 0xf8, !PT ;  /* 0x000000fe07137812 */ /* 0x000fca00078ef813 */
[----:B------:R0:W-:Y:S04]  /*3d4f0*/  STL.128 [R6+0x40], R16 ;  /* 0x0000401006007387 */ /* 0x0001e80000100c00 */
[----:B------:R-:W2:Y:S04]  /*3d500*/  LDL R7, [UR9+0x6c] ;  /* 0x00006c09ff077983 */ /* 0x000ea80008100800 */
[----:B0-----:R-:W4:Y:S01]  /*3d510*/  LDL.128 R16, [R6+0x1d0] ;  /* 0x0001d00006107983 */ /* 0x001f220000100c00 */
[C---:B--2---:R-:W-:Y:S02]  /*3d520*/  LOP3.LUT R8, R7.reuse, 0xfe, R8, 0xf8, !PT ;  /* 0x000000fe07087812 */ /* 0x044fe400078ef808 */
[----:B------:R-:W-:-:S02]  /*3d530*/  LOP3.LUT R9, R7, 0xfe, R9, 0xf8, !PT ;  /* 0x000000fe07097812 */ /* 0x000fc400078ef809 */
        /* <DEDUP_REMOVED lines=17> */
[----:B------:R-:W2:Y:S02]  /*3d650*/  LDL R7, [UR9+0x78] ;  /* 0x00007809ff077983 */ /* 0x000ea40008100800 */
[C---:B--2---:R-:W-:Y:S02]  /*3d660*/  LOP3.LUT R8, R7.reuse, 0xfe, R8, 0xf8, !PT ;  /* 0x000000fe07087812 */ /* 0x044fe400078ef808 */
[C---:B------:R-:W-:Y:S02]  /*3d670*/  LOP3.LUT R9, R7.reuse, 0xfe, R9, 0xf8, !PT ;  /* 0x000000fe07097812 */ /* 0x040fe400078ef809 */
[----:B------:R-:W-:-:S02]  /*3d680*/  LOP3.LUT R10, R7, 0xfe, R10, 0xf8, !PT ;  /* 0x000000fe070a7812 */ /* 0x000fc400078ef80a */
[----:B------:R-:W-:-:S05]  /*3d690*/  LOP3.LUT R11, R7, 0xfe, R11, 0xf8, !PT ;  /* 0x000000fe070b7812 */ /* 0x000fca00078ef80b */
[----:B------:R1:W-:Y:S04]  /*3d6a0*/  STL.128 [R6+0x80], R8 ;  /* 0x0000800806007387 */ /* 0x0003e80000100c00 */
[----:B------:R-:W3:Y:S01]  /*3d6b0*/  LDL R7, [UR9+0x7c] ;  /* 0x00007c09ff077983 */ /* 0x000ee20008100800 */
[----:B------:R-:W-:-:S04]  /*3d6c0*/  IADD3 R5, PT, PT, R5, 0x4, RZ ;  /* 0x0000000405057810 */ /* 0x000fc80007ffe0ff */
[----:B------:R-:W-:Y:S01]  /*3d6d0*/  ISETP.NE.AND P0, PT, R5, R4, PT ;  /* 0x000000040500720c */ /* 0x000fe20003f05270 */
[----:B------:R-:W-:Y:S01]  /*3d6e0*/  UIADD3 UR8, UPT, UPT, UR8, 0x8, URZ ;  /* 0x0000000808087890 */ /* 0x000fe2000fffe0ff */
[C---:B---3--:R-:W-:Y:S02]  /*3d6f0*/  LOP3.LUT R12, R7.reuse, 0xfe, R12, 0xf8, !PT ;  /* 0x000000fe070c7812 */ /* 0x048fe400078ef80c */
[C---:B------:R-:W-:Y:S02]  /*3d700*/  LOP3.LUT R13, R7.reuse, 0xfe, R13, 0xf8, !PT ;  /* 0x000000fe070d7812 */ /* 0x040fe400078ef80d */
[C---:B------:R-:W-:Y:S02]  /*3d710*/  LOP3.LUT R14, R7.reuse, 0xfe, R14, 0xf8, !PT ;  /* 0x000000fe070e7812 */ /* 0x040fe400078ef80e */
[----:B------:R-:W-:-:S05]  /*3d720*/  LOP3.LUT R15, R7, 0xfe, R15, 0xf8, !PT ;  /* 0x000000fe070f7812 */ /* 0x000fca00078ef80f */
[----:B------:R1:W-:Y:S01]  /*3d730*/  STL.128 [R6+0x90], R12 ;  /* 0x0000900c06007387 */ /* 0x0003e20000100c00 */
[----:B------:R-:W-:Y:S05]  /*3d740*/  @P0 BRA `(.L_x_338) ;  /* 0xfffffffc00080947 */ /* 0x000fea000383ffff */
.L_x_337:
[----:B------:R-:W-:Y:S05]  /*3d750*/  BRA.U !UP2, `(.L_x_336) ;  /* 0x0000000d0a587547 */ /* 0x000fea000b800000 */
[----:B------:R-:W-:Y:S01]  /*3d760*/  ULEA UR8, UR8, UR10, 0x2 ;  /* 0x0000000a08087291 */ /* 0x000fe2000f8e10ff */
[----:B--2---:R-:W-:-:S05]  /*3d770*/  LEA R5, R4, R1, 0x5 ;  /* 0x0000000104057211 */ /* 0x004fca00078e28ff */
[----:B01-3--:R-:W2:Y:S04]  /*3d780*/  LDL.128 R8, [R5+0x180] ;  /* 0x0001800005087983 */ /* 0x00bea80000100c00 */
[----:B------:R-:W2:Y:S04]  /*3d790*/  LDL R4, [UR8+0x60] ;  /* 0x00006008ff047983 */ /* 0x000ea80008100800 */
[----:B------:R-:W3:Y:S01]  /*3d7a0*/  LDL.128 R12, [R5+0x190] ;  /* 0x00019000050c7983 */ /* 0x000ee20000100c00 */
[C---:B--2---:R-:W-:Y:S02]  /*3d7b0*/  LOP3.LUT R8, R4.reuse, 0xfe, R8, 0xf8, !PT ;  /* 0x000000fe04087812 */ /* 0x044fe400078ef808 */
[----:B------:R-:W-:-:S02]  /*3d7c0*/  LOP3.LUT R9, R4, 0xfe, R9, 0xf8, !PT ;  /* 0x000000fe04097812 */ /* 0x000fc400078ef809 */
[C---:B------:R-:W-:Y:S02]  /*3d7d0*/  LOP3.LUT R10, R4.reuse, 0xfe, R10, 0xf8, !PT ;  /* 0x000000fe040a7812 */ /* 0x040fe400078ef80a */
[----:B------:R-:W-:-:S05]  /*3d7e0*/  LOP3.LUT R11, R4, 0xfe, R11, 0xf8, !PT ;  /* 0x000000fe040b7812 */ /* 0x000fca00078ef80b */
[----:B------:R0:W-:Y:S04]  /*3d7f0*/  STL.128 [R5+0x20], R8 ;  /* 0x0000200805007387 */ /* 0x0001e80000100c00 */
[----:B------:R-:W3:Y:S01]  /*3d800*/  LDL R4, [UR8+0x64] ;  /* 0x00006408ff047983 */ /* 0x000ee20008100800 */
[----:B------:R-:W-:Y:S01]  /*3d810*/  UISETP.NE.AND UP0, UPT, UR12, 0x1, UPT ;  /* 0x000000010c00788c */ /* 0x000fe2000bf05270 */
[C---:B---3--:R-:W-:Y:S02]  /*3d820*/  LOP3.LUT R12, R4.reuse, 0xfe, R12, 0xf8, !PT ;  /* 0x000000fe040c7812 */ /* 0x048fe400078ef80c */
[C---:B------:R-:W-:Y:S02]  /*3d830*/  LOP3.LUT R13, R4.reuse, 0xfe, R13, 0xf8, !PT ;  /* 0x000000fe040d7812 */ /* 0x040fe400078ef80d */
[----:B------:R-:W-:-:S02]  /*3d840*/  LOP3.LUT R14, R4, 0xfe, R14, 0xf8, !PT ;  /* 0x000000fe040e7812 */ /* 0x000fc400078ef80e */
[----:B------:R-:W-:-:S05]  /*3d850*/  LOP3.LUT R15, R4, 0xfe, R15, 0xf8, !PT ;  /* 0x000000fe040f7812 */ /* 0x000fca00078ef80f */
[----:B------:R0:W-:Y:S01]  /*3d860*/  STL.128 [R5+0x30], R12 ;  /* 0x0000300c05007387 */ /* 0x0001e20000100c00 */
[----:B------:R-:W-:Y:S05]  /*3d870*/  BRA.U !UP0, `(.L_x_336) ;  /* 0x0000000d08107547 */ /* 0x000fea000b800000 */
[----:B------:R-:W2:Y:S04]  /*3d880*/  LDL R4, [UR8+0x68] ;  /* 0x00006808ff047983 */ /* 0x000ea80008100800 */
[----:B0-----:R-:W2:Y:S04]  /*3d890*/  LDL.128 R8, [R5+0x1a0] ;  /* 0x0001a00005087983 */ /* 0x001ea80000100c00 */
        /* <DEDUP_REMOVED lines=22> */
[----:B------:R-:W3:Y:S02]  /*3da00*/  LDL R4, [UR8+0x74] ;  /* 0x00007408ff047983 */ /* 0x000ee40008100800 */
[C---:B---3--:R-:W-:Y:S02]  /*3da10*/  LOP3.LUT R12, R4.reuse, 0xfe, R12, 0xf8, !PT ;  /* 0x000000fe040c7812 */ /* 0x048fe400078ef80c */
[C---:B------:R-:W-:Y:S02]  /*3da20*/  LOP3.LUT R13, R4.reuse, 0xfe, R13, 0xf8, !PT ;  /* 0x000000fe040d7812 */ /* 0x040fe400078ef80d */
[----:B------:R-:W-:-:S02]  /*3da30*/  LOP3.LUT R14, R4, 0xfe, R14, 0xf8, !PT ;  /* 0x000000fe040e7812 */ /* 0x000fc400078ef80e */
[----:B------:R-:W-:-:S05]  /*3da40*/  LOP3.LUT R15, R4, 0xfe, R15, 0xf8, !PT ;  /* 0x000000fe040f7812 */ /* 0x000fca00078ef80f */
[----:B------:R0:W-:Y:S01]  /*3da50*/  STL.128 [R5+0x70], R12 ;  /* 0x0000700c05007387 */ /* 0x0001e20000100c00 */
[----:B------:R-:W-:Y:S05]  /*3da60*/  BRA `(.L_x_336) ;  /* 0x0000000800947947 */ /* 0x000fea0003800000 */
.L_x_598:
[----:B------:R-:W5:Y:S02]  /*3da70*/  LDCU UR9, c[0x3][UR11+0x14] ;  /* 0x00c002800b0977ac */ /* 0x000f640008000800 */
[----:B-----5:R-:W-:-:S09]  /*3da80*/  UISETP.NE.AND UP0, UPT, UR9, URZ, UPT ;  /* 0x000000ff0900728c */ /* 0x020fd2000bf05270 */
[----:B------:R-:W-:Y:S05]  /*3da90*/  BRA.U !UP0, `(.L_x_336) ;  /* 0x0000000908887547 */ /* 0x000fea000b800000 */
[----:B------:R-:W-:Y:S02]  /*3daa0*/  UISETP.GE.U32.AND UP0, UPT, UR9, 0x4, UPT ;  /* 0x000000040900788c */ /* 0x000fe4000bf06070 */
[----:B------:R-:W-:Y:S01]  /*3dab0*/  ULOP3.LUT UR15, UR9, 0x3, URZ, 0xc0, !UPT ;  /* 0x00000003090f7892 */ /* 0x000fe2000f8ec0ff */
[----:B------:R-:W-:-:S03]  /*3dac0*/  UMOV UR8, URZ ;  /* 0x000000ff00087c82 */ /* 0x000fc60008000000 */
[----:B------:R-:W-:-:S03]  /*3dad0*/  UISETP.NE.AND UP2, UPT, UR15, URZ, UPT ;  /* 0x000000ff0f00728c */ /* 0x000fc6000bf45270 */
[----:B------:R-:W-:Y:S08]  /*3dae0*/  BRA.U !UP0, `(.L_x_339) ;  /* 0x0000000108f07547 */ /* 0x000ff0000b800000 */
[----:B------:R-:W-:-:S03]  /*3daf0*/  ULOP3.LUT UR8, UR9, 0xfffffffc, URZ, 0xc0, !UPT ;  /* 0xfffffffc09087892 */ /* 0x000fc6000f8ec0ff */
[----:B------:R-:W-:-:S09]  /*3db00*/  UMOV UR9, URZ ;  /* 0x000000ff00097c82 */ /* 0x000fd20008000000 */
.L_x_340:
[----:B------:R-:W-:-:S04]  /*3db10*/  UIMAD UR12, UR9, 0x4, UR10 ;  /* 0x00000004090c78a4 */ /* 0x000fc8000f8e020a */
[----:B------:R-:W-:-:S05]  /*3db20*/  UIMAD UR13, UR9, 0x1c, UR12 ;  /* 0x0000001c090d78a4 */ /* 0x000fca000f8e020c */
[----:B-1----:R-:W5:Y:S04]  /*3db30*/  LDL R4, [UR12+0x60] ;  /* 0x0000600cff047983 */ /* 0x002f680008100800 */
[----:B0-23--:R-:W5:Y:S01]  /*3db40*/  LDL.128 R8, [UR13] ;  /* 0x0000000dff087983 */ /* 0x00df620008100c00 */
[----:B------:R-:W-:Y:S01]  /*3db50*/  ULEA UR14, UR9, UR19, 0x5 ;  /* 0x00000013090e7291 */ /* 0x000fe2000f8e28ff */
[C---:B-----5:R-:W-:Y:S02]  /*3db60*/  LOP3.LUT R8, R4.reuse, 0xfe, R8, 0xf8, !PT ;  /* 0x000000fe04087812 */ /* 0x060fe400078ef808 */
[C---:B------:R-:W-:Y:S02]  /*3db70*/  LOP3.LUT R9, R4.reuse, 0xfe, R9, 0xf8, !PT ;  /* 0x000000fe04097812 */ /* 0x040fe400078ef809 */
[----:B------:R-:W-:-:S02]  /*3db80*/  LOP3.LUT R10, R4, 0xfe, R10, 0xf8, !PT ;  /* 0x000000fe040a7812 */ /* 0x000fc400078ef80a */
[----:B------:R-:W-:-:S05]  /*3db90*/  LOP3.LUT R11, R4, 0xfe, R11, 0xf8, !PT ;  /* 0x000000fe040b7812 */ /* 0x000fca00078ef80b */
[----:B------:R0:W-:Y:S04]  /*3dba0*/  STL.128 [UR14], R8 ;  /* 0x00000008ff007987 */ /* 0x0001e80008100c0e */
[----:B------:R-:W2:Y:S02]  /*3dbb0*/  LDL.128 R12, [UR13+0x10] ;  /* 0x0000100dff0c7983 */ /* 0x000ea40008100c00 */
[C---:B--2---:R-:W-:Y:S02]  /*3dbc0*/  LOP3.LUT R12, R4.reuse, 0xfe, R12, 0xf8, !PT ;  /* 0x000000fe040c7812 */ /* 0x044fe400078ef80c */
[C---:B------:R-:W-:Y:S02]  /*3dbd0*/  LOP3.LUT R13, R4.reuse, 0xfe, R13, 0xf8, !PT ;  /* 0x000000fe040d7812 */ /* 0x040fe400078ef80d */
[----:B------:R-:W-:-:S02]  /*3dbe0*/  LOP3.LUT R14, R4, 0xfe, R14, 0xf8, !PT ;  /* 0x000000fe040e7812 */ /* 0x000fc400078ef80e */
[----:B------:R-:W-:-:S05]  /*3dbf0*/  LOP3.LUT R15, R4, 0xfe, R15, 0xf8, !PT ;  /* 0x000000fe040f7812 */ /* 0x000fca00078ef80f */
[----:B------:R1:W-:Y:S04]  /*3dc00*/  STL.128 [UR14+0x10], R12 ;  /* 0x0000100cff007987 */ /* 0x0003e80008100c0e */
[----:B------:R-:W2:Y:S04]  /*3dc10*/  LDL R4, [UR12+0x64] ;  /* 0x0000640cff047983 */ /* 0x000ea80008100800 */
[----:B------:R-:W2:Y:S02]  /*3dc20*/  LDL.128 R16, [UR13+0x20] ;  /* 0x0000200dff107983 */ /* 0x000ea40008100c00 */
[----:B--2---:R-:W-:-:S02]  /*3dc30*/  LOP3.LUT R16, R4, 0xfe, R16, 0xf8, !PT ;  /* 0x000000fe04107812 */ /* 0x004fc400078ef810 */
[C---:B------:R-:W-:Y:S02]  /*3dc40*/  LOP3.LUT R17, R4.reuse, 0xfe, R17, 0xf8, !PT ;  /* 0x000000fe04117812 */ /* 0x040fe400078ef811 */
[C---:B------:R-:W-:Y:S02]  /*3dc50*/  LOP3.LUT R18, R4.reuse, 0xfe, R18, 0xf8, !PT ;  /* 0x000000fe04127812 */ /* 0x040fe400078ef812 */
[----:B------:R-:W-:-:S05]  /*3dc60*/  LOP3.LUT R19, R4, 0xfe, R19, 0xf8, !PT ;  /* 0x000000fe04137812 */ /* 0x000fca00078ef813 */
[----:B------:R2:W-:Y:S04]  /*3dc70*/  STL.128 [UR14+0x20], R16 ;  /* 0x00002010ff007987 */ /* 0x0005e80008100c0e */
[----:B0-----:R-:W3:Y:S02]  /*3dc80*/  LDL.128 R8, [UR13+0x30] ;  /* 0x0000300dff087983 */ /* 0x001ee40008100c00 */
[C---:B---3--:R-:W-:Y:S02]  /*3dc90*/  LOP3.LUT R8, R4.reuse, 0xfe, R8, 0xf8, !PT ;  /* 0x000000fe04087812 */ /* 0x048fe400078ef808 */
[C---:B------:R-:W-:Y:S02]  /*3dca0*/  LOP3.LUT R9, R4.reuse, 0xfe, R9, 0xf8, !PT ;  /* 0x000000fe04097812 */ /* 0x040fe400078ef809 */
[----:B------:R-:W-:-:S02]  /*3dcb0*/  LOP3.LUT R10, R4, 0xfe, R10, 0xf8, !PT ;  /* 0x000000fe040a7812 */ /* 0x000fc400078ef80a */
[----:B------:R-:W-:-:S05]  /*3dcc0*/  LOP3.LUT R11, R4, 0xfe, R11, 0xf8, !PT ;  /* 0x000000fe040b7812 */ /* 0x000fca00078ef80b */
[----:B------:R0:W-:Y:S04]  /*3dcd0*/  STL.128 [UR14+0x30], R8 ;  /* 0x00003008ff007987 */ /* 0x0001e80008100c0e */
[----:B------:R-:W3:Y:S04]  /*3dce0*/  LDL R4, [UR12+0x68] ;  /* 0x0000680cff047983 */ /* 0x000ee80008100800 */
[----:B-1----:R-:W3:Y:S02]  /*3dcf0*/  LDL.128 R12, [UR13+0x40] ;  /* 0x0000400dff0c7983 */ /* 0x002ee40008100c00 */
[----:B---3--:R-:W-:-:S02]  /*3dd00*/  LOP3.LUT R12, R4, 0xfe, R12, 0xf8, !PT ;  /* 0x000000fe040c7812 */ /* 0x008fc400078ef80c */
[C---:B------:R-:W-:Y:S02]  /*3dd10*/  LOP3.LUT R13, R4.reuse, 0xfe, R13, 0xf8, !PT ;  /* 0x000000fe040d7812 */ /* 0x040fe400078ef80d */
[C---:B------:R-:W-:Y:S02]  /*3dd20*/  LOP3.LUT R14, R4.reuse, 0xfe, R14, 0xf8, !PT ;  /* 0x000000fe040e7812 */ /* 0x040fe400078ef80e */
[----:B------:R-:W-:-:S05]  /*3dd30*/  LOP3.LUT R15, R4, 0xfe, R15, 0xf8, !PT ;  /* 0x000000fe040f7812 */ /* 0x000fca00078ef80f */
[----:B------:R1:W-:Y:S04]  /*3dd40*/  STL.128 [UR14+0x40], R12 ;  /* 0x0000400cff007987 */ /* 0x0003e80008100c0e */
[----:B--2---:R-:W2:Y:S02]  /*3dd50*/  LDL.128 R16, [UR13+0x50] ;  /* 0x0000500dff107983 */ /* 0x004ea40008100c00 */
[C---:B--2---:R-:W-:Y:S02]  /*3dd60*/  LOP3.LUT R16, R4.reuse, 0xfe, R16, 0xf8, !PT ;  /* 0x000000fe04107812 */ /* 0x044fe400078ef810 */
[C---:B------:R-:W-:Y:S02]  /*3dd70*/  LOP3.LUT R17, R4.reuse, 0xfe, R17, 0xf8, !PT ;  /* 0x000000fe04117812 */ /* 0x040fe400078ef811 */
[----:B------:R-:W-:-:S02]  /*3dd80*/  LOP3.LUT R18, R4, 0xfe, R18, 0xf8, !PT ;  /* 0x000000fe04127812 */ /* 0x000fc400078ef812 */
[----:B------:R-:W-:-:S05]  /*3dd90*/  LOP3.LUT R19, R4, 0xfe, R19, 0xf8, !PT ;  /* 0x000000fe04137812 */ /* 0x000fca00078ef813 */
[----:B------:R2:W-:Y:S04]  /*3dda0*/  STL.128 [UR14+0x50], R16 ;  /* 0x00005010ff007987 */ /* 0x0005e80008100c0e */
[----:B------:R-:W3:Y:S04]  /*3ddb0*/  LDL R4, [UR12+0x6c] ;  /* 0x00006c0cff047983 */ /* 0x000ee80008100800 */
[----:B0-----:R-:W3:Y:S02]  /*3ddc0*/  LDL.128 R8, [UR13+0x60] ;  /* 0x0000600dff087983 */ /* 0x001ee40008100c00 */
[----:B---3--:R-:W-:-:S02]  /*3ddd0*/  LOP3.LUT R8, R4, 0xfe, R8, 0xf8, !PT ;  /* 0x000000fe04087812 */ /* 0x008fc400078ef808 */
[C---:B------:R-:W-:Y:S02]  /*3dde0*/  LOP3.LUT R9, R4.reuse, 0xfe, R9, 0xf8, !PT ;  /* 0x000000fe04097812 */ /* 0x040fe400078ef809 */
[C---:B------:R-:W-:Y:S02]  /*3ddf0*/  LOP3.LUT R10, R4.reuse, 0xfe, R10, 0xf8, !PT ;  /* 0x000000fe040a7812 */ /* 0x040fe400078ef80a */
[----:B------:R-:W-:-:S05]  /*3de00*/  LOP3.LUT R11, R4, 0xfe, R11, 0xf8, !PT ;  /* 0x000000fe040b7812 */ /* 0x000fca00078ef80b */
[----:B------:R2:W-:Y:S04]  /*3de10*/  STL.128 [UR14+0x60], R8 ;  /* 0x00006008ff007987 */ /* 0x0005e80008100c0e */
[----:B-1----:R-:W3:Y:S01]  /*3de20*/  LDL.128 R12, [UR13+0x70] ;  /* 0x0000700dff0c7983 */ /* 0x002ee20008100c00 */
[----:B------:R-:W-:-:S04]  /*3de30*/  UIADD3 UR9, UPT, UPT, UR9, 0x4, URZ ;  /* 0x0000000409097890 */ /* 0x000fc8000fffe0ff */
[----:B------:R-:W-:Y:S01]  /*3de40*/  UISETP.NE.AND UP0, UPT, UR9, UR8, UPT ;  /* 0x000000080900728c */ /* 0x000fe2000bf05270 */
[C---:B---3--:R-:W-:Y:S02]  /*3de50*/  LOP3.LUT R12, R4.reuse, 0xfe, R12, 0xf8, !PT ;  /* 0x000000fe040c7812 */ /* 0x048fe400078ef80c */
[C---:B------:R-:W-:Y:S02]  /*3de60*/  LOP3.LUT R13, R4.reuse, 0xfe, R13, 0xf8, !PT ;  /* 0x000000fe040d7812 */ /* 0x040fe400078ef80d */
[C---:B------:R-:W-:Y:S02]  /*3de70*/  LOP3.LUT R14, R4.reuse, 0xfe, R14, 0xf8, !PT ;  /* 0x000000fe040e7812 */ /* 0x040fe400078ef80e */
[----:B------:R-:W-:-:S05]  /*3de80*/  LOP3.LUT R15, R4, 0xfe, R15, 0xf8, !PT ;  /* 0x000000fe040f7812 */ /* 0x000fca00078ef80f */
[----:B------:R2:W-:Y:S01]  /*3de90*/  STL.128 [UR14+0x70], R12 ;  /* 0x0000700cff007987 */ /* 0x0005e20008100c0e */
[----:B------:R-:W-:Y:S05]  /*3dea0*/  BRA.U UP0, `(.L_x_340) ;  /* 0xfffffffd00187547 */ /* 0x000fea000b83ffff */
.L_x_339:
[----:B------:R-:W-:Y:S05]  /*3deb0*/  BRA.U !UP2, `(.L_x_336) ;  /* 0x000000050a807547 */ /* 0x000fea000b800000 */
        /* <DEDUP_REMOVED lines=10> */
[----:B------:R-:W2:Y:S01]  /*3df60*/  LDL.128 R12, [UR12+0x10] ;  /* 0x0000100cff0c7983 */ /* 0x000ea20008100c00 */
[----:B------:R-:W-:Y:S01]  /*3df70*/  UISETP.NE.AND UP0, UPT, UR15, 0x1, UPT ;  /* 0x000000010f00788c */ /* 0x000fe2000bf05270 */
[C---:B--2---:R-:W-:Y:S02]  /*3df80*/  LOP3.LUT R12, R4.reuse, 0xfe, R12, 0xf8, !PT ;  /* 0x000000fe040c7812 */ /* 0x044fe400078ef80c */
[C---:B------:R-:W-:Y:S02]  /*3df90*/  LOP3.LUT R13, R4.reuse, 0xfe, R13, 0xf8, !PT ;  /* 0x000000fe040d7812 */ /* 0x040fe400078ef80d */
[----:B------:R-:W-:-:S02]  /*3dfa0*/  LOP3.LUT R14, R4, 0xfe, R14, 0xf8, !PT ;  /* 0x000000fe040e7812 */ /* 0x000fc400078ef80e */
[----:B------:R-:W-:-:S05]  /*3dfb0*/  LOP3.LUT R15, R4, 0xfe, R15, 0xf8, !PT ;  /* 0x000000fe040f7812 */ /* 0x000fca00078ef80f */
[----:B------:R0:W-:Y:S01]  /*3dfc0*/  STL.128 [UR8+0x10], R12 ;  /* 0x0000100cff007987 */ /* 0x0001e20008100c08 */
[----:B------:R-:W-:Y:S05]  /*3dfd0*/  BRA.U !UP0, `(.L_x_336) ;  /* 0x0000000508387547 */ /* 0x000fea000b800000 */
[----:B------:R-:W2:Y:S04]  /*3dfe0*/  LDL R4, [UR9+0x64] ;  /* 0x00006409ff047983 */ /* 0x000ea80008100800 */
[----:B0-----:R-:W2:Y:S02]  /*3dff0*/  LDL.128 R8, [UR12+0x20] ;  /* 0x0000200cff087983 */ /* 0x001ea40008100c00 */
[C---:B--2---:R-:W-:Y:S02]  /*3e000*/  LOP3.LUT R8, R4.reuse, 0xfe, R8, 0xf8, !PT ;  /* 0x000000fe04087812 */ /* 0x044fe400078ef808 */
[C---:B------:R-:W-:Y:S02]  /*3e010*/  LOP3.LUT R9, R4.reuse, 0xfe, R9, 0xf8, !PT ;  /* 0x000000fe04097812 */ /* 0x040fe400078ef809 */
[----:B------:R-:W-:-:S02]  /*3e020*/  LOP3.LUT R10, R4, 0xfe, R10, 0xf8, !PT ;  /* 0x000000fe040a7812 */ /* 0x000fc400078ef80a */
[----:B------:R-:W-:-:S05]  /*3e030*/  LOP3.LUT R11, R4, 0xfe, R11, 0xf8, !PT ;  /* 0x000000fe040b7812 */ /* 0x000fca00078ef80b */
[----:B------:R0:W-:Y:S04]  /*3e040*/  STL.128 [UR8+0x20], R8 ;  /* 0x00002008ff007987 */ /* 0x0001e80008100c08 */
        /* <DEDUP_REMOVED lines=15> */
[----:B------:R-:W2:Y:S02]  /*3e140*/  LDL.128 R12, [UR12+0x50] ;  /* 0x0000500cff0c7983 */ /* 0x000ea40008100c00 */
[C---:B--2---:R-:W-:Y:S02]  /*3e150*/  LOP3.LUT R12, R4.reuse, 0xfe, R12, 0xf8, !PT ;  /* 0x000000fe040c7812 */ /* 0x044fe400078ef80c */
[C---:B------:R-:W-:Y:S02]  /*3e160*/  LOP3.LUT R13, R4.reuse, 0xfe, R13, 0xf8, !PT ;  /* 0x000000fe040d7812 */ /* 0x040fe400078ef80d */
[----:B------:R-:W-:-:S02]  /*3e170*/  LOP3.LUT R14, R4, 0xfe, R14, 0xf8, !PT ;  /* 0x000000fe040e7812 */ /* 0x000fc400078ef80e */
[----:B------:R-:W-:-:S05]  /*3e180*/  LOP3.LUT R15, R4, 0xfe, R15, 0xf8, !PT ;  /* 0x000000fe040f7812 */ /* 0x000fca00078ef80f */
[----:B------:R0:W-:Y:S01]  /*3e190*/  STL.128 [UR8+0x50], R12 ;  /* 0x0000500cff007987 */ /* 0x0001e20008100c08 */
[----:B------:R-:W-:Y:S05]  /*3e1a0*/  BRA `(.L_x_336) ;  /* 0x0000000000c47947 */ /* 0x000fea0003800000 */
.L_x_597:
[----:B------:R-:W5:Y:S02]  /*3e1b0*/  LDCU UR8, c[0x3][UR11+0x14] ;  /* 0x00c002800b0877ac */ /* 0x000f640008000800 */
[----:B-----5:R-:W-:-:S09]  /*3e1c0*/  UISETP.NE.AND UP0, UPT, UR8, URZ, UPT ;  /* 0x000000ff0800728c */ /* 0x020fd2000bf05270 */
        /* <DEDUP_REMOVED lines=9> */
.L_x_342:
[----:B0-----:R-:W-:-:S05]  /*3e260*/  LEA R44, R25, R1, 0x5 ;  /* 0x00000001192c7211 */ /* 0x001fca00078e28ff */
[----:B01234-:R-:W2:Y:S04]  /*3e270*/  LDL.128 R4, [R44+0x180] ;  /* 0x000180002c047983 */ /* 0x01fea80000100c00 */
[----:B------:R-:W3:Y:S04]  /*3e280*/  LDL.128 R8, [R44+0x190] ;  /* 0x000190002c087983 */ /* 0x000ee80000100c00 */
[----:B------:R-:W4:Y:S04]  /*3e290*/  LDL.128 R12, [R44+0x1a0] ;  /* 0x0001a0002c0c7983 */ /* 0x000f280000100c00 */
[----:B------:R-:W5:Y:S04]  /*3e2a0*/  LDL.128 R16, [R44+0x1b0] ;  /* 0x0001b0002c107983 */ /* 0x000f680000100c00 */
[----:B------:R-:W5:Y:S04]  /*3e2b0*/  LDL.128 R28, [R44+0x1c0] ;  /* 0x0001c0002c1c7983 */ /* 0x000f680000100c00 */
[----:B------:R-:W5:Y:S04]  /*3e2c0*/  LDL.128 R32, [R44+0x1d0] ;  /* 0x0001d0002c207983 */ /* 0x000f680000100c00 */
[----:B------:R-:W5:Y:S04]  /*3e2d0*/  LDL.128 R36, [R44+0x1e0] ;  /* 0x0001e0002c247983 */ /* 0x000f680000100c00 */
[----:B------:R-:W5:Y:S01]  /*3e2e0*/  LDL.128 R40, [R44+0x1f0] ;  /* 0x0001f0002c287983 */ /* 0x000f620000100c00 */
[----:B------:R-:W-:-:S04]  /*3e2f0*/  IADD3 R25, PT, PT, R25, 0x4, RZ ;  /* 0x0000000419197810 */ /* 0x000fc80007ffe0ff */
[----:B------:R-:W-:Y:S01]  /*3e300*/  ISETP.NE.AND P0, PT, R25, R24, PT ;  /* 0x000000181900720c */ /* 0x000fe20003f05270 */
[----:B--2---:R0:W-:Y:S04]  /*3e310*/  STL.128 [R44+0x20], R4 ;  /* 0x000020042c007387 */ /* 0x0041e80000100c00 */
[----:B---3--:R0:W-:Y:S04]  /*3e320*/  STL.128 [R44+0x30], R8 ;  /* 0x000030082c007387 */ /* 0x0081e80000100c00 */
[----:B----4-:R0:W-:Y:S04]  /*3e330*/  STL.128 [R44+0x40], R12 ;  /* 0x0000400c2c007387 */ /* 0x0101e80000100c00 */
[----:B-----5:R0:W-:Y:S04]  /*3e340*/  STL.128 [R44+0x50], R16 ;  /* 0x000050102c007387 */ /* 0x0201e80000100c00 */
[----:B------:R0:W-:Y:S04]  /*3e350*/  STL.128 [R44+0x60], R28 ;  /* 0x0000601c2c007387 */ /* 0x0001e80000100c00 */
[----:B------:R0:W-:Y:S04]  /*3e360*/  STL.128 [R44+0x70], R32 ;  /* 0x000070202c007387 */ /* 0x0001e80000100c00 */
[----:B------:R0:W-:Y:S04]  /*3e370*/  STL.128 [R44+0x80], R36 ;  /* 0x000080242c007387 */ /* 0x0001e80000100c00 */
[----:B------:R0:W-:Y:S01]  /*3e380*/  STL.128 [R44+0x90], R40 ;  /* 0x000090282c007387 */ /* 0x0001e20000100c00 */
[----:B------:R-:W-:Y:S05]  /*3e390*/  @P0 BRA `(.L_x_342) ;  /* 0xfffffffc00b00947 */ /* 0x000fea000383ffff */
.L_x_341:
[----:B------:R-:W-:Y:S05]  /*3e3a0*/  BRA.U !UP2, `(.L_x_336) ;  /* 0x000000010a447547 */ /* 0x000fea000b800000 */
[----:B------:R-:W-:-:S05]  /*3e3b0*/  LEA R24, R24, R1, 0x5 ;  /* 0x0000000118187211 */ /* 0x000fca00078e28ff */
[----:B01234-:R-:W2:Y:S04]  /*3e3c0*/  LDL.128 R4, [R24+0x180] ;  /* 0x0001800018047983 */ /* 0x01fea80000100c00 */
[----:B------:R-:W3:Y:S01]  /*3e3d0*/  LDL.128 R8, [R24+0x190] ;  /* 0x0001900018087983 */ /* 0x000ee20000100c00 */
[----:B------:R-:W-:-:S03]  /*3e3e0*/  UISETP.NE.AND UP0, UPT, UR9, 0x1, UPT ;  /* 0x000000010900788c */ /* 0x000fc6000bf05270 */
[----:B--2---:R0:W-:Y:S04]  /*3e3f0*/  STL.128 [R24+0x20], R4 ;  /* 0x0000200418007387 */ /* 0x0041e80000100c00 */
[----:B---3--:R0:W-:Y:S02]  /*3e400*/  STL.128 [R24+0x30], R8 ;  /* 0x0000300818007387 */ /* 0x0081e40000100c00 */
[----:B------:R-:W-:Y:S05]  /*3e410*/  BRA.U !UP0, `(.L_x_336) ;  /* 0x0000000108287547 */ /* 0x000fea000b800000 */
[----:B0-----:R-:W2:Y:S04]  /*3e420*/  LDL.128 R4, [R24+0x1a0] ;  /* 0x0001a00018047983 */ /* 0x001ea80000100c00 */
[----:B------:R-:W3:Y:S01]  /*3e430*/  LDL.128 R8, [R24+0x1b0] ;  /* 0x0001b00018087983 */ /* 0x000ee20000100c00 */
[----:B------:R-:W-:-:S03]  /*3e440*/  UISETP.NE.AND UP0, UPT, UR9, 0x2, UPT ;  /* 0x000000020900788c */ /* 0x000fc6000bf05270 */
[----:B--2---:R0:W-:Y:S04]  /*3e450*/  STL.128 [R24+0x40], R4 ;  /* 0x0000400418007387 */ /* 0x0041e80000100c00 */
[----:B---3--:R0:W-:Y:S02]  /*3e460*/  STL.128 [R24+0x50], R8 ;  /* 0x0000500818007387 */ /* 0x0081e40000100c00 */
[----:B------:R-:W-:Y:S05]  /*3e470*/  BRA.U !UP0, `(.L_x_336) ;  /* 0x0000000108107547 */ /* 0x000fea000b800000 */
[----:B0-----:R-:W2:Y:S04]  /*3e480*/  LDL.128 R4, [R24+0x1c0] ;  /* 0x0001c00018047983 */ /* 0x001ea80000100c00 */
[----:B------:R-:W3:Y:S04]  /*3e490*/  LDL.128 R8, [R24+0x1d0] ;  /* 0x0001d00018087983 */ /* 0x000ee80000100c00 */
[----:B--2---:R0:W-:Y:S04]  /*3e4a0*/  STL.128 [R24+0x60], R4 ;  /* 0x0000600418007387 */ /* 0x0041e80000100c00 */
[----:B---3--:R0:W-:Y:S02]  /*3e4b0*/  STL.128 [R24+0x70], R8 ;  /* 0x0000700818007387 */ /* 0x0081e40000100c00 */
.L_x_336:
[----:B------:R-:W5:Y:S02]  /*3e4c0*/  LDCU UR8, c[0x3][UR11+0x14] ;  /* 0x00c002800b0877ac */ /* 0x000f640008000800 */
[----:B-----5:R-:W-:-:S09]  /*3e4d0*/  UISETP.NE.AND UP0, UPT, UR8, URZ, UPT ;  /* 0x000000ff0800728c */ /* 0x020fd2000bf05270 */
[----:B------:R-:W-:Y:S05]  /*3e4e0*/  BRA.U !UP0, `(.L_x_343) ;  /* 0x0000000d08d87547 */ /* 0x000fea000b800000 */
[----:B------:R-:W5:Y:S01]  /*3e4f0*/  LDCU UR23, c[0x3][UR11+0x4] ;  /* 0x00c000800b1777ac */ /* 0x000f620008000800 */
[----:B------:R-:W0:Y:S01]  /*3e500*/  LDCU UR24, c[0x3][UR11+0x8] ;  /* 0x00c001000b1877ac */ /* 0x000e220008000800 */
[----:B------:R-:W1:Y:S01]  /*3e510*/  LDCU UR25, c[0x3][UR11+0xc] ;  /* 0x00c001800b1977ac */ /* 0x000e620008000800 */
[----:B------:R-:W2:Y:S01]  /*3e520*/  LDCU UR26, c[0x3][UR11+0x10] ;  /* 0x00c002000b1a77ac */ /* 0x000ea20008000800 */
[----:B------:R-:W-:Y:S02]  /*3e530*/  UISETP.GE.U32.AND UP2, UPT, UR8, 0x4, UPT ;  /* 0x000000040800788c */ /* 0x000fe4000bf46070 */
[----:B------:R-:W-:Y:S02]  /*3e540*/  UISETP.LT.U32.AND UP0, UPT, UR8, 0x1, UPT ;  /* 0x000000010800788c */ /* 0x000fe4000bf01070 */
[----:B-----5:R-:W-:Y:S02]  /*3e550*/  UIADD3 UR13, UPT, UPT, -UR23, 0x8, URZ ;  /* 0x00000008170d7890 */ /* 0x020fe4000fffe1ff */
[----:B------:R-:W-:-:S02]  /*3e560*/  USEL UR9, UR8, 0x1, !UP0 ;  /* 0x0000000108097887 */ /* 0x000fc4000c000000 */
[----:B0-----:R-:W-:Y:S02]  /*3e570*/  UIADD3 UR14, UPT, UPT, -UR24, 0x8, URZ ;  /* 0x00000008180e7890 */ /* 0x001fe4000fffe1ff */
[----:B------:R-:W-:Y:S01]  /*3e580*/  ULOP3.LUT UR22, UR9, 0x3, URZ, 0xc0, !UPT ;  /* 0x0000000309167892 */ /* 0x000fe2000f8ec0ff */
[----:B------:R-:W-:Y:S01]  /*3e590*/  UMOV UR8, URZ ;  /* 0x000000ff00087c82 */ /* 0x000fe20008000000 */
[----:B-1----:R-:W-:Y:S02]  /*3e5a0*/  UIADD3 UR15, UPT, UPT, -UR25, 0x8, URZ ;  /* 0x00000008190f7890 */ /* 0x002fe4000fffe1ff */
[----:B------:R-:W-:Y:S02]  /*3e5b0*/  UISETP.NE.AND UP0, UPT, UR22, URZ, UPT ;  /* 0x000000ff1600728c */ /* 0x000fe4000bf05270 */
[----:B--2---:R-:W-:Y:S01]  /*3e5c0*/  UIADD3 UR21, UPT, UPT, -UR26, 0x8, URZ ;  /* 0x000000081a157890 */ /* 0x004fe2000fffe1ff */
[----:B------:R-:W-:Y:S11]  /*3e5d0*/  BRA.U !UP2, `(.L_x_344) ;  /* 0x000000090a0c7547 */ /* 0x000ff6000b800000 */
[----:B------:R-:W-:-:S03]  /*3e5e0*/  ULOP3.LUT UR8, UR9, 0xfffffffc, URZ, 0xc0, !UPT ;  /* 0xfffffffc09087892 */ /* 0x000fc6000f8ec0ff */
[----:B------:R-:W-:-:S09]  /*3e5f0*/  UMOV UR9, URZ ;  /* 0x000000ff00097c82 */ /* 0x000fd20008000000 */
.L_x_345:
[----:B------:R-:W-:-:S09]  /*3e600*/  ULEA UR12, UR9, UR19, 0x5 ;  /* 0x00000013090c7291 */ /* 0x000fd2000f8e28ff */
[----:B0-----:R-:W2:Y:S04]  /*3e610*/  LDL.128 R32, [UR12] ;  /* 0x0000000cff207983 */ /* 0x001ea80008100c00 */
[----:B------:R-:W5:Y:S04]  /*3e620*/  LDL.128 R36, [UR12+0x10] ;  /* 0x0000100cff247983 */ /* 0x000f680008100c00 */
[----:B------:R-:W5:Y:S04]  /*3e630*/  LDL.128 R40, [UR12+0x20] ;  /* 0x0000200cff287983 */ /* 0x000f680008100c00 */
[----:B------:R-:W5:Y:S04]  /*3e640*/  LDL.128 R28, [UR12+0x30] ;  /* 0x0000300cff1c7983 */ /* 0x000f680008100c00 */
[----:B------:R-:W5:Y:S04]  /*3e650*/  LDL.128 R12, [UR12+0x40] ;  /* 0x0000400cff0c7983 */ /* 0x000f680008100c00 */
[----:B------:R-:W5:Y:S04]  /*3e660*/  LDL.128 R16, [UR12+0x50] ;  /* 0x0000500cff107983 */ /* 0x000f680008100c00 */
[----:B---3--:R-:W3:Y:S04]  /*3e670*/  LDL.128 R8, [UR12+0x60] ;  /* 0x0000600cff087983 */ /* 0x008ee80008100c00 */
[----:B----4-:R-:W4:Y:S01]  /*3e680*/  LDL.128 R4, [UR12+0x70] ;  /* 0x0000700cff047983 */ /* 0x010f220008100c00 */
[----:B------:R-:W-:Y:S01]  /*3e690*/  ISETP.NE.AND P0, PT, RZ, UR26, PT ;  /* 0x0000001aff007c0c */ /* 0x000fe2000bf05270 */
[----:B------:R-:W-:-:S04]  /*3e6a0*/  UIADD3 UR9, UPT, UPT, UR9, 0x4, URZ ;  /* 0x0000000409097890 */ /* 0x000fc8000fffe0ff */
[----:B------:R-:W-:Y:S01]  /*3e6b0*/  UISETP.NE.AND UP2, UPT, UR9, UR8, UPT ;  /* 0x000000080900728c */ /* 0x000fe2000bf45270 */
[----:B--2---:R-:W-:Y:S02]  /*3e6c0*/  SHF.L.U32 R32, R32, UR13, RZ ;  /* 0x0000000d20207c19 */ /* 0x004fe400080006ff */
[----:B------:R-:W-:Y:S02]  /*3e6d0*/  SHF.L.U32 R33, R33, UR14, RZ ;  /* 0x0000000e21217c19 */ /* 0x000fe400080006ff */
[--C-:B------:R-:W-:Y:S02]  /*3e6e0*/  SHF.R.U32.HI R25, RZ, UR23, R32.reuse ;  /* 0x00000017ff197c19 */ /* 0x100fe40008011620 */
[----:B-----5:R-:W-:Y:S02]  /*3e6f0*/  SHF.L.U32 R36, R36, UR13, RZ ;  /* 0x0000000d24247c19 */ /* 0x020fe400080006ff */
[----:B------:R-:W-:Y:S02]  /*3e700*/  LOP3.LUT R32, R25, 0xff, R32, 0xc8, !PT ;  /* 0x000000ff19207812 */ /* 0x000fe400078ec820 */
[----:B------:R-:W-:-:S02]  /*3e710*/  SHF.L.U32 R35, R35, UR21, RZ ;  /* 0x0000001523237c19 */ /* 0x000fc400080006ff */
[----:B------:R-:W-:Y:S02]  /*3e720*/  SHF.R.U32.HI R25, RZ, UR23, R36 ;  /* 0x00000017ff197c19 */ /* 0x000fe40008011624 */
[----:B------:R-:W-:Y:S02]  /*3e730*/  SHF.L.U32 R34, R34, UR15, RZ ;  /* 0x0000000f22227c19 */ /* 0x000fe400080006ff */
[----:B------:R-:W-:Y:S02]  /*3e740*/  SHF.L.U32 R38, R38, UR15, RZ ;  /* 0x0000000f26267c19 */ /* 0x000fe400080006ff */
[----:B------:R-:W-:Y:S02]  /*3e750*/  SHF.R.U32.HI R24, RZ, UR24, R33 ;  /* 0x00000018ff187c19 */ /* 0x000fe40008011621 */
[----:B------:R-:W-:Y:S02]  /*3e760*/  SHF.L.U32 R37, R37, UR14, RZ ;  /* 0x0000000e25257c19 */ /* 0x000fe400080006ff */
[----:B------:R-:W-:-:S02]  /*3e770*/  SHF.L.U32 R44, R40, UR13, RZ ;  /* 0x0000000d282c7c19 */ /* 0x000fc400080006ff */
[----:B------:R-:W-:Y:S02]  /*3e780*/  SHF.L.U32 R45, R41, UR14, RZ ;  /* 0x0000000e292d7c19 */ /* 0x000fe400080006ff */
[----:B------:R-:W-:Y:S02]  /*3e790*/  SHF.R.U32.HI R40, RZ, UR26, R35 ;  /* 0x0000001aff287c19 */ /* 0x000fe40008011623 */
[----:B------:R-:W-:Y:S02]  /*3e7a0*/  LOP3.LUT R36, R25, 0xff, R36, 0xc8, !PT ;  /* 0x000000ff19247812 */ /* 0x000fe400078ec824 */
[----:B------:R-:W-:Y:S02]  /*3e7b0*/  SHF.L.U32 R39, R39, UR21, RZ ;  /* 0x0000001527277c19 */ /* 0x000fe400080006ff */
[----:B------:R-:W-:Y:S02]  /*3e7c0*/  SHF.R.U32.HI R41, RZ, UR25, R34 ;  /* 0x00000019ff297c19 */ /* 0x000fe40008011622 */
[----:B------:R-:W-:-:S02]  /*3e7d0*/  LOP3.LUT R33, R24, 0xff, R33, 0xc8, !PT ;  /* 0x000000ff18217812 */ /* 0x000fc400078ec821 */
[----:B------:R-:W-:Y:S02]  /*3e7e0*/  SHF.R.U32.HI R25, RZ, UR25, R38 ;  /* 0x00000019ff197c19 */ /* 0x000fe40008011626 */
[----:B------:R-:W-:Y:S02]  /*3e7f0*/  SHF.L.U32 R42, R42, UR15, RZ ;  /* 0x0000000f2a2a7c19 */ /* 0x000fe400080006ff */
[----:B------:R-:W-:Y:S02]  /*3e800*/  SHF.R.U32.HI R24, RZ, UR24, R37 ;  /* 0x00000018ff187c19 */ /* 0x000fe40008011625 */
[----:B------:R-:W-:Y:S02]  /*3e810*/  LOP3.LUT R35, R40, 0xff, R35, 0xc8, !PT ;  /* 0x000000ff28237812 */ /* 0x000fe400078ec823 */
[----:B------:R-:W-:Y:S02]  /*3e820*/  LOP3.LUT R34, R41, 0xff, R34, 0xc8, !PT ;  /* 0x000000ff29227812 */ /* 0x000fe400078ec822 */
[----:B------:R-:W-:-:S02]  /*3e830*/  SHF.R.U32.HI R40, RZ, UR26, R39 ;  /* 0x0000001aff287c19 */ /* 0x000fc40008011627 */
[----:B------:R-:W-:Y:S01]  /*3e840*/  LOP3.LUT R38, R25, 0xff, R38, 0xc8, !PT ;  /* 0x000000ff19267812 */ /* 0x000fe200078ec826 */
[----:B------:R0:W-:Y:S01]  /*3e850*/  STL.128 [UR12], R32 ;  /* 0x00000020ff007987 */ /* 0x0001e20008100c0c */
[----:B------:R-:W-:Y:S02]  /*3e860*/  LOP3.LUT R37, R24, 0xff, R37, 0xc8, !PT ;  /* 0x000000ff18257812 */ /* 0x000fe400078ec825 */
[----:B------:R-:W-:Y:S02]  /*3e870*/  SHF.R.U32.HI R41, RZ, UR23, R44 ;  /* 0x00000017ff297c19 */ /* 0x000fe4000801162c */
[----:B------:R-:W-:Y:S02]  /*3e880*/  SHF.R.U32.HI R25, RZ, UR25, R42 ;  /* 0x00000019ff197c19 */ /* 0x000fe4000801162a */
[----:B------:R-:W-:Y:S02]  /*3e890*/  SHF.R.U32.HI R24, RZ, UR24, R45 ;  /* 0x00000018ff187c19 */ /* 0x000fe4000801162d */
[----:B------:R-:W-:-:S02]  /*3e8a0*/  SHF.L.U32 R28, R28, UR13, RZ ;  /* 0x0000000d1c1c7c19 */ /* 0x000fc400080006ff */
[----:B------:R-:W-:Y:S02]  /*3e8b0*/  LOP3.LUT R39, R40, 0xff, R39, 0xc8, !PT ;  /* 0x000000ff28277812 */ /* 0x000fe400078ec827 */
[----:B------:R-:W-:Y:S02]  /*3e8c0*/  SHF.L.U32 R29, R29, UR14, RZ ;  /* 0x0000000e1d1d7c19 */ /* 0x000fe400080006ff */
[----:B------:R-:W-:Y:S01]  /*3e8d0*/  LOP3.LUT R40, R41, 0xff, R44, 0xc8, !PT ;  /* 0x000000ff29287812 */ /* 0x000fe200078ec82c */
[----:B------:R1:W-:Y:S01]  /*3e8e0*/  STL.128 [UR12+0x10], R36 ;  /* 0x00001024ff007987 */ /* 0x0003e20008100c0c */
[----:B------:R-:W-:Y:S02]  /*3e8f0*/  LOP3.LUT R42, R25, 0xff, R42, 0xc8, !PT ;  /* 0x000000ff192a7812 */ /* 0x000fe400078ec82a */
[----:B------:R-:W-:Y:S02]  /*3e900*/  SHF.L.U32 R30, R30, UR15, RZ ;  /* 0x0000000f1e1e7c19 */ /* 0x000fe400080006ff */
[----:B------:R-:W-:-:S02]  /*3e910*/  LOP3.LUT R41, R24, 0xff, R45, 0xc8, !PT ;  /* 0x000000ff18297812 */ /* 0x000fc400078ec82d */
[----:B------:R-:W-:Y:S02]  /*3e920*/  SHF.L.U32 R31, R31, UR21, RZ ;  /* 0x000000151f1f7c19 */ /* 0x000fe400080006ff */
[----:B------:R-:W-:Y:S02]  /*3e930*/  SHF.L.U32 R25, R13, UR14, RZ ;  /* 0x0000000e0d197c19 */ /* 0x000fe400080006ff */
[----:B------:R-:W-:Y:S02]  /*3e940*/  SHF.L.U32 R24, R12, UR13, RZ ;  /* 0x0000000d0c187c19 */ /* 0x000fe400080006ff */
[----:B0-----:R-:W-:Y:S02]  /*3e950*/  SHF.L.U32 R32, R14, UR15, RZ ;  /* 0x0000000f0e207c19 */ /* 0x001fe400080006ff */
[----:B------:R-:W-:Y:S02]  /*3e960*/  SHF.R.U32.HI R13, RZ, UR23, R28 ;  /* 0x00000017ff0d7c19 */ /* 0x000fe4000801161c */
[----:B------:R-:W-:-:S02]  /*3e970*/  SHF.L.U32 R33, R15, UR21, RZ ;  /* 0x000000150f217c19 */ /* 0x000fc400080006ff */
[----:B------:R-:W-:Y:S02]  /*3e980*/  SHF.R.U32.HI R14, RZ, UR24, R29 ;  /* 0x00000018ff0e7c19 */ /* 0x000fe4000801161d */
[----:B------:R-:W-:Y:S02]  /*3e990*/  SHF.L.U32 R34, R16, UR13, RZ ;  /* 0x0000000d10227c19 */ /* 0x000fe400080006ff */
[----:B------:R-:W-:Y:S02]  /*3e9a0*/  SHF.R.U32.HI R15, RZ, UR25, R30 ;  /* 0x00000019ff0f7c19 */ /* 0x000fe4000801161e */
[----:B------:R-:W-:Y:S02]  /*3e9b0*/  SHF.L.U32 R35, R17, UR14, RZ ;  /* 0x0000000e11237c19 */ /* 0x000fe400080006ff */
[----:B------:R-:W-:Y:S02]  /*3e9c0*/  SHF.R.U32.HI R16, RZ, UR26, R31 ;  /* 0x0000001aff107c19 */ /* 0x000fe4000801161f */
[----:B------:R-:W-:-:S02]  /*3e9d0*/  LOP3.LUT R12, R13, 0xff, R28, 0xc8, !PT ;  /* 0x000000ff0d0c7812 */ /* 0x000fc400078ec81c */
[----:B------:R-:W-:Y:S02]  /*3e9e0*/  SHF.R.U32.HI R17, RZ, UR23, R24 ;  /* 0x00000017ff117c19 */ /* 0x000fe40008011618 */
[----:B-1----:R-:W-:Y:S02]  /*3e9f0*/  SHF.L.U32 R36, R18, UR15, RZ ;  /* 0x0000000f12247c19 */ /* 0x002fe400080006ff */
[----:B------:R-:W-:Y:S02]  /*3ea00*/  LOP3.LUT R13, R14, 0xff, R29, 0xc8, !PT ;  /* 0x000000ff0e0d7812 */ /* 0x000fe400078ec81d */
[----:B------:R-:W-:Y:S02]  /*3ea10*/  LOP3.LUT R14, R15, 0xff, R30, 0xc8, !PT ;  /* 0x000000ff0f0e7812 */ /* 0x000fe400078ec81e */
[----:B------:R-:W-:Y:S02]  /*3ea20*/  SHF.R.U32.HI R18, RZ, UR24, R25 ;  /* 0x00000018ff127c19 */ /* 0x000fe40008011619 */
[----:B------:R-:W-:-:S02]  /*3ea30*/  SHF.L.U32 R37, R19, UR21, RZ ;  /* 0x0000001513257c19 */ /* 0x000fc400080006ff */
[----:B------:R-:W-:Y:S02]  /*3ea40*/  LOP3.LUT R15, R16, 0xff, R31, 0xc8, !PT ;  /* 0x000000ff100f7812 */ /* 0x000fe400078ec81f */
[----:B------:R-:W-:Y:S02]  /*3ea50*/  LOP3.LUT R16, R17, 0xff, R24, 0xc8, !PT ;  /* 0x000000ff11107812 */ /* 0x000fe400078ec818 */
[----:B------:R-:W-:Y:S01]  /*3ea60*/  SHF.R.U32.HI R19, RZ, UR25, R32 ;  /* 0x00000019ff137c19 */ /* 0x000fe20008011620 */
[----:B------:R4:W-:Y:S01]  /*3ea70*/  STL.128 [UR12+0x30], R12 ;  /* 0x0000300cff007987 */ /* 0x0009e20008100c0c */
[----:B------:R-:W-:Y:S02]  /*3ea80*/  SHF.R.U32.HI R24, RZ, UR26, R33 ;  /* 0x0000001aff187c19 */ /* 0x000fe40008011621 */
[----:B------:R-:W-:Y:S02]  /*3ea90*/  LOP3.LUT R17, R18, 0xff, R25, 0xc8, !PT ;  /* 0x000000ff12117812 */ /* 0x000fe400078ec819 */
[----:B------:R-:W-:-:S02]  /*3eaa0*/  SHF.R.U32.HI R25, RZ, UR25, R36 ;  /* 0x00000019ff197c19 */ /* 0x000fc40008011624 */
[----:B------:R-:W-:Y:S02]  /*3eab0*/  LOP3.LUT R18, R19, 0xff, R32, 0xc8, !PT ;  /* 0x000000ff13127812 */ /* 0x000fe400078ec820 */
[----:B---3--:R-:W-:Y:S02]  /*3eac0*/  SHF.L.U32 R8, R8, UR13, RZ ;  /* 0x0000000d08087c19 */ /* 0x008fe400080006ff */
[----:B------:R-:W-:Y:S02]  /*3ead0*/  SHF.R.U32.HI R29, RZ, UR23, R34 ;  /* 0x00000017ff1d7c19 */ /* 0x000fe40008011622 */
[----:B------:R-:W-:Y:S02]  /*3eae0*/  LOP3.LUT R19, R24, 0xff, R33, 0xc8, !PT ;  /* 0x000000ff18137812 */ /* 0x000fe400078ec821 */
[----:B------:R-:W-:Y:S02]  /*3eaf0*/  SHF.R.U32.HI R24, RZ, UR24, R35 ;  /* 0x00000018ff187c19 */ /* 0x000fe40008011623 */
[----:B------:R-:W-:Y:S01]  /*3eb00*/  LOP3.LUT R30, R25, 0xff, R36, 0xc8, !PT ;  /* 0x000000ff191e7812 */ /* 0x000fe200078ec824 */
[----:B------:R0:W-:Y:S01]  /*3eb10*/  STL.128 [UR12+0x40], R16 ;  /* 0x00004010ff007987 */ /* 0x0001e20008100c0c */
[----:B------:R-:W-:-:S02]  /*3eb20*/  SHF.L.U32 R9, R9, UR14, RZ ;  /* 0x0000000e09097c19 */ /* 0x000fc400080006ff */
[----:B------:R-:W-:Y:S02]  /*3eb30*/  SHF.L.U32 R10, R10, UR15, RZ ;  /* 0x0000000f0a0a7c19 */ /* 0x000fe400080006ff */
[----:B------:R-:W-:Y:S02]  /*3eb40*/  SHF.R.U32.HI R25, RZ, UR23, R8 ;  /* 0x00000017ff197c19 */ /* 0x000fe40008011608 */
[----:B------:R-:W-:Y:S02]  /*3eb50*/  LOP3.LUT R28, R29, 0xff, R34, 0xc8, !PT ;  /* 0x000000ff1d1c7812 */ /* 0x000fe400078ec822 */
[----:B------:R-:W-:Y:S02]  /*3eb60*/  SHF.L.U32 R11, R11, UR21, RZ ;  /* 0x000000150b0b7c19 */ /* 0x000fe400080006ff */
[----:B------:R-:W-:Y:S02]  /*3eb70*/  LOP3.LUT R29, R24, 0xff, R35, 0xc8, !PT ;  /* 0x000000ff181d7812 */ /* 0x000fe400078ec823 */
[----:B----4-:R-:W-:-:S02]  /*3eb80*/  SHF.L.U32 R13, R6, UR15, RZ ;  /* 0x0000000f060d7c19 */ /* 0x010fc400080006ff */
[----:B------:R-:W-:Y:S02]  /*3eb90*/  SHF.L.U32 R24, R4, UR13, RZ ;  /* 0x0000000d04187c19 */ /* 0x000fe400080006ff */
[----:B------:R-:W-:Y:S02]  /*3eba0*/  SHF.L.U32 R14, R7, UR21, RZ ;  /* 0x00000015070e7c19 */ /* 0x000fe400080006ff */
[----:B------:R-:W-:Y:S02]  /*3ebb0*/  SHF.R.U32.HI R6, RZ, UR24, R9 ;  /* 0x00000018ff067c19 */ /* 0x000fe40008011609 */
[----:B------:R-:W-:Y:S02]  /*3ebc0*/  LOP3.LUT R4, R25, 0xff, R8, 0xc8, !PT ;  /* 0x000000ff19047812 */ /* 0x000fe400078ec808 */
[----:B------:R-:W-:Y:S02]  /*3ebd0*/  SHF.R.U32.HI R7, RZ, UR25, R10 ;  /* 0x00000019ff077c19 */ /* 0x000fe4000801160a */
[----:B------:R-:W-:-:S02]  /*3ebe0*/  SHF.R.U32.HI R8, RZ, UR26, R11 ;  /* 0x0000001aff087c19 */ /* 0x000fc4000801160b */
[----:B------:R-:W-:Y:S02]  /*3ebf0*/  SHF.L.U32 R43, R43, UR21, RZ ;  /* 0x000000152b2b7c19 */ /* 0x000fe400080006ff */
[----:B------:R-:W-:Y:S02]  /*3ec00*/  SHF.L.U32 R12, R5, UR14, RZ ;  /* 0x0000000e050c7c19 */ /* 0x000fe400080006ff */
[----:B------:R-:W-:Y:S02]  /*3ec10*/  LOP3.LUT R5, R6, 0xff, R9, 0xc8, !PT ;  /* 0x000000ff06057812 */ /* 0x000fe400078ec809 */
[----:B------:R-:W-:Y:S02]  /*3ec20*/  LOP3.LUT R6, R7, 0xff, R10, 0xc8, !PT ;  /* 0x000000ff07067812 */ /* 0x000fe400078ec80a */
[----:B------:R-:W-:Y:S02]  /*3ec30*/  LOP3.LUT R7, R8, 0xff, R11, 0xc8, !PT ;  /* 0x000000ff08077812 */ /* 0x000fe400078ec80b */
[----:B------:R-:W-:-:S02]  /*3ec40*/  SHF.R.U32.HI R44, RZ, UR26, R43 ;  /* 0x0000001aff2c7c19 */ /* 0x000fc4000801162b */
[----:B------:R-:W-:Y:S01]  /*3ec50*/  SHF.R.U32.HI R32, RZ, UR26, R37 ;  /* 0x0000001aff207c19 */ /* 0x000fe20008011625 */
[----:B------:R0:W-:Y:S01]  /*3ec60*/  STL.128 [UR12+0x60], R4 ;  /* 0x00006004ff007987 */ /* 0x0001e20008100c0c */
[----:B------:R-:W-:Y:S02]  /*3ec70*/  SHF.R.U32.HI R15, RZ, UR23, R24 ;  /* 0x00000017ff0f7c19 */ /* 0x000fe40008011618 */
[----:B------:R-:W-:Y:S02]  /*3ec80*/  SHF.R.U32.HI R9, RZ, UR24, R12 ;  /* 0x00000018ff097c19 */ /* 0x000fe4000801160c */
[----:B------:R-:W-:Y:S02]  /*3ec90*/  SHF.R.U32.HI R10, RZ, UR25, R13 ;  /* 0x00000019ff0a7c19 */ /* 0x000fe4000801160d */
[----:B------:R-:W-:Y:S02]  /*3eca0*/  SHF.R.U32.HI R11, RZ, UR26, R14 ;  /* 0x0000001aff0b7c19 */ /* 0x000fe4000801160e */
[----:B------:R-:W-:-:S02]  /*3ecb0*/  LOP3.LUT R43, R44, 0xff, R43, 0xc8, !PT ;  /* 0x000000ff2c2b7812 */ /* 0x000fc400078ec82b */
[----:B------:R-:W-:Y:S02]  /*3ecc0*/  LOP3.LUT R31, R32, 0xff, R37, 0xc8, !PT ;  /* 0x000000ff201f7812 */ /* 0x000fe400078ec825 */
[----:B------:R-:W-:Y:S01]  /*3ecd0*/  LOP3.LUT R8, R15, 0xff, R24, 0xc8, !PT ;  /* 0x000000ff0f087812 */ /* 0x000fe200078ec818 */
[----:B------:R0:W-:Y:S01]  /*3ece0*/  STL.128 [UR12+0x20], R40 ;  /* 0x00002028ff007987 */ /* 0x0001e20008100c0c */
[----:B------:R-:W-:Y:S01]  /*3ecf0*/  LOP3.LUT R9, R9, 0xff, R12, 0xc8, !PT ;  /* 0x000000ff09097812 */ /* 0x000fe200078ec80c */
[----:B------:R-:W-:Y:S01]  /*3ed00*/  @!P0 IMAD.MOV.U32 R12, RZ, RZ, 0xff ;  /* 0x000000ffff0c8424 */ /* 0x000fe200078e00ff */
[----:B------:R-:W-:Y:S01]  /*3ed10*/  LOP3.LUT R10, R10, 0xff, R13, 0xc8, !PT ;  /* 0x000000ff0a0a7812 */ /* 0x000fe200078ec80d */
[----:B------:R0:W-:Y:S01]  /*3ed20*/  STL.128 [UR12+0x50], R28 ;  /* 0x0000501cff007987 */ /* 0x0001e20008100c0c */
[----:B------:R-:W-:Y:S02]  /*3ed30*/  LOP3.LUT R11, R11, 0xff, R14, 0xc8, !PT ;  /* 0x000000ff0b0b7812 */ /* 0x000fe400078ec80e */
[----:B------:R-:W-:Y:S01]  /*3ed40*/  @!P0 MOV R45, 0xff ;  /* 0x000000ff002d8802 */ /* 0x000fe20000000f00 */
[----:B------:R0:W-:Y:S01]  /*3ed50*/  @!P0 STL [UR12+0x6c], R12 ;  /* 0x00006c0cff008987 */ /* 0x0001e2000810080c */
[----:B------:R-:W-:-:S02]  /*3ed60*/  @!P0 MOV R33, 0xff ;  /* 0x000000ff00218802 */ /* 0x000fc40000000f00 */
[----:B------:R-:W-:Y:S01]  /*3ed70*/  @!P0 MOV R15, 0xff ;  /* 0x000000ff000f8802 */ /* 0x000fe20000000f00 */
[----:B------:R0:W-:Y:S04]  /*3ed80*/  STL.128 [UR12+0x70], R8 ;  /* 0x00007008ff007987 */ /* 0x0001e80008100c0c */
[----:B------:R0:W-:Y:S04]  /*3ed90*/  @!P0 STL [UR12+0xc], R45 ;  /* 0x00000c2dff008987 */ /* 0x0001e8000810080c */
[----:B------:R0:W-:Y:S04]  /*3eda0*/  @!P0 STL [UR12+0x1c], R45 ;  /* 0x00001c2dff008987 */ /* 0x0001e8000810080c */
[----:B------:R0:W-:Y:S04]  /*3edb0*/  @!P0 STL [UR12+0x2c], R33 ;  /* 0x00002c21ff008987 */ /* 0x0001e8000810080c */
[----:B------:R0:W-:Y:S04]  /*3edc0*/  @!P0 STL [UR12+0x3c], R33 ;  /* 0x00003c21ff008987 */ /* 0x0001e8000810080c */
[----:B------:R0:W-:Y:S04]  /*3edd0*/  @!P0 STL [UR12+0x4c], R15 ;  /* 0x00004c0fff008987 */ /* 0x0001e8000810080c */
[----:B------:R0:W-:Y:S04]  /*3ede0*/  @!P0 STL [UR12+0x5c], R15 ;  /* 0x00005c0fff008987 */ /* 0x0001e8000810080c */
[----:B------:R0:W-:Y:S01]  /*3edf0*/  @!P0 STL [UR12+0x7c], R12 ;  /* 0x00007c0cff008987 */ /* 0x0001e2000810080c */
[----:B------:R-:W-:Y:S05]  /*3ee00*/  BRA.U UP2, `(.L_x_345) ;  /* 0xfffffff502fc7547 */ /* 0x000fea000b83ffff */
.L_x_344:
[----:B------:R-:W-:Y:S05]  /*3ee10*/  BRA.U !UP0, `(.L_x_343) ;  /* 0x00000005088c7547 */ /* 0x000fea000b800000 */
[----:B------:R-:W-:-:S09]  /*3ee20*/  ULEA UR8, UR8, UR19, 0x5 ;  /* 0x0000001308087291 */ /* 0x000fd2000f8e28ff */
[----:B0--3--:R-:W2:Y:S04]  /*3ee30*/  LDL.128 R8, [UR8] ;  /* 0x00000008ff087983 */ /* 0x009ea80008100c00 */
[----:B----4-:R-:W3:Y:S01]  /*3ee40*/  LDL.128 R4, [UR8+0x10] ;  /* 0x00001008ff047983 */ /* 0x010ee20008100c00 */
[----:B------:R-:W-:Y:S01]  /*3ee50*/  ISETP.NE.AND P0, PT, RZ, UR26, PT ;  /* 0x0000001aff007c0c */ /* 0x000fe2000bf05270 */
[----:B------:R-:W-:Y:S01]  /*3ee60*/  UISETP.NE.AND UP0, UPT, UR22, 0x1, UPT ;  /* 0x000000011600788c */ /* 0x000fe2000bf05270 */
[----:B--2---:R-:W-:Y:S02]  /*3ee70*/  SHF.L.U32 R8, R8, UR13, RZ ;  /* 0x0000000d08087c19 */ /* 0x004fe400080006ff */
[----:B------:R-:W-:Y:S02]  /*3ee80*/  SHF.L.U32 R9, R9, UR14, RZ ;  /* 0x0000000e09097c19 */ /* 0x000fe400080006ff */
[----:B------:R-:W-:-:S02]  /*3ee90*/  SHF.L.U32 R10, R10, UR15, RZ ;  /* 0x0000000f0a0a7c19 */ /* 0x000fc400080006ff */
[----:B------:R-:W-:Y:S02]  /*3eea0*/  SHF.L.U32 R11, R11, UR21, RZ ;  /* 0x000000150b0b7c19 */ /* 0x000fe400080006ff */
[----:B---3--:R-:W-:Y:S02]  /*3eeb0*/  SHF.L.U32 R13, R5, UR14, RZ ;  /* 0x0000000e050d7c19 */ /* 0x008fe400080006ff */
[----:B------:R-:W-:Y:S02]  /*3eec0*/  SHF.L.U32 R14, R6, UR15, RZ ;  /* 0x0000000f060e7c19 */ /* 0x000fe400080006ff */
[----:B------:R-:W-:Y:S02]  /*3eed0*/  SHF.R.U32.HI R5, RZ, UR23, R8 ;  /* 0x00000017ff057c19 */ /* 0x000fe40008011608 */
[----:B------:R-:W-:Y:S02]  /*3eee0*/  SHF.L.U32 R15, R7, UR21, RZ ;  /* 0x00000015070f7c19 */ /* 0x000fe400080006ff */
[----:B------:R-:W-:-:S02]  /*3eef0*/  SHF.R.U32.HI R6, RZ, UR24, R9 ;  /* 0x00000018ff067c19 */ /* 0x000fc40008011609 */
[----:B------:R-:W-:Y:S02]  /*3ef00*/  SHF.L.U32 R12, R4, UR13, RZ ;  /* 0x0000000d040c7c19 */ /* 0x000fe400080006ff */
[----:B------:R-:W-:Y:S02]  /*3ef10*/  SHF.R.U32.HI R7, RZ, UR25, R10 ;  /* 0x00000019ff077c19 */ /* 0x000fe4000801160a */
[----:B------:R-:W-:Y:S02]  /*3ef20*/  SHF.R.U32.HI R16, RZ, UR26, R11 ;  /* 0x0000001aff107c19 */ /* 0x000fe4000801160b */
[----:B------:R-:W-:Y:S02]  /*3ef30*/  LOP3.LUT R4, R5, 0xff, R8, 0xc8, !PT ;  /* 0x000000ff05047812 */ /* 0x000fe400078ec808 */
[----:B------:R-:W-:Y:S02]  /*3ef40*/  LOP3.LUT R5, R6, 0xff, R9, 0xc8, !PT ;  /* 0x000000ff06057812 */ /* 0x000fe400078ec809 */
[----:B------:R-:W-:-:S02]  /*3ef50*/  LOP3.LUT R6, R7, 0xff, R10, 0xc8, !PT ;  /* 0x000000ff07067812 */ /* 0x000fc400078ec80a */
[----:B------:R-:W-:Y:S02]  /*3ef60*/  SHF.R.U32.HI R9, RZ, UR23, R12 ;  /* 0x00000017ff097c19 */ /* 0x000fe4000801160c */
[----:B------:R-:W-:Y:S02]  /*3ef70*/  LOP3.LUT R7, R16, 0xff, R11, 0xc8, !PT ;  /* 0x000000ff10077812 */ /* 0x000fe400078ec80b */
[----:B------:R-:W-:Y:S02]  /*3ef80*/  SHF.R.U32.HI R10, RZ, UR24, R13 ;  /* 0x00000018ff0a7c19 */ /* 0x000fe4000801160d */
[----:B------:R-:W-:Y:S01]  /*3ef90*/  SHF.R.U32.HI R11, RZ, UR25, R14 ;  /* 0x00000019ff0b7c19 */ /* 0x000fe2000801160e */
[----:B------:R0:W-:Y:S01]  /*3efa0*/  STL.128 [UR8], R4 ;  /* 0x00000004ff007987 */ /* 0x0001e20008100c08 */
[----:B------:R-:W-:Y:S02]  /*3efb0*/  SHF.R.U32.HI R16, RZ, UR26, R15 ;  /* 0x0000001aff107c19 */ /* 0x000fe4000801160f */
[----:B------:R-:W-:-:S02]  /*3efc0*/  LOP3.LUT R8, R9, 0xff, R12, 0xc8, !PT ;  /* 0x000000ff09087812 */ /* 0x000fc400078ec80c */
[----:B------:R-:W-:Y:S02]  /*3efd0*/  LOP3.LUT R9, R10, 0xff, R13, 0xc8, !PT ;  /* 0x000000ff0a097812 */ /* 0x000fe400078ec80d */
[----:B------:R-:W-:Y:S02]  /*3efe0*/  LOP3.LUT R10, R11, 0xff, R14, 0xc8, !PT ;  /* 0x000000ff0b0a7812 */ /* 0x000fe400078ec80e */
[----:B------:R-:W-:Y:S02]  /*3eff0*/  LOP3.LUT R11, R16, 0xff, R15, 0xc8, !PT ;  /* 0x000000ff100b7812 */ /* 0x000fe400078ec80f */
[----:B------:R-:W-:-:S03]  /*3f000*/  @!P0 MOV R12, 0xff ;  /* 0x000000ff000c8802 */ /* 0x000fc60000000f00 */
[----:B------:R0:W-:Y:S04]  /*3f010*/  STL.128 [UR8+0x10], R8 ;  /* 0x00001008ff007987 */ /* 0x0001e80008100c08 */
[----:B------:R0:W-:Y:S04]  /*3f020*/  @!P0 STL [UR8+0xc], R12 ;  /* 0x00000c0cff008987 */ /* 0x0001e80008100808 */
[----:B------:R0:W-:Y:S01]  /*3f030*/  @!P0 STL [UR8+0x1c], R12 ;  /* 0x00001c0cff008987 */ /* 0x0001e20008100808 */
[----:B------:R-:W-:Y:S05]  /*3f040*/  BRA.U !UP0, `(.L_x_343) ;  /* 0x0000000508007547 */ /* 0x000fea000b800000 */
[----:B0-----:R-:W2:Y:S04]  /*3f050*/  LDL.128 R8, [UR8+0x20] ;  /* 0x00002008ff087983 */ /* 0x001ea80008100c00 */
[----:B------:R-:W3:Y:S01]  /*3f060*/  LDL.128 R4, [UR8+0x30] ;  /* 0x00003008ff047983 */ /* 0x000ee20008100c00 */
        /* <DEDUP_REMOVED lines=20> */
[----:B------:R0:W-:Y:S01]  /*3f1b0*/  STL.128 [UR8+0x20], R4 ;  /* 0x00002004ff007987 */ /* 0x0001e20008100c08 */
        /* <DEDUP_REMOVED lines=12> */
[----:B--2---:R-:W-:Y:S02]  /*3f280*/  SHF.L.U32 R8, R8, UR13, RZ ;  /* 0x0000000d08087c19 */ /* 0x004fe400080006ff */
[----:B------:R-:W-:Y:S02]  /*3f290*/  SHF.L.U32 R9, R9, UR14, RZ ;  /* 0x0000000e09097c19 */ /* 0x000fe400080006ff */
[----:B------:R-:W-:Y:S02]  /*3f2a0*/  SHF.L.U32 R10, R10, UR15, RZ ;  /* 0x0000000f0a0a7c19 */ /* 0x000fe400080006ff */
[----:B------:R-:W-:-:S02]  /*3f2b0*/  SHF.L.U32 R11, R11, UR21, RZ ;  /* 0x000000150b0b7c19 */ /* 0x000fc400080006ff */
[----:B---3--:R-:W-:Y:S02]  /*3f2c0*/  SHF.L.U32 R13, R5, UR14, RZ ;  /* 0x0000000e050d7c19 */ /* 0x008fe400080006ff */
[----:B------:R-:W-:Y:S02]  /*3f2d0*/  SHF.L.U32 R14, R6, UR15, RZ ;  /* 0x0000000f060e7c19 */ /* 0x000fe400080006ff */
[----:B------:R-:W-:Y:S02]  /*3f2e0*/  SHF.R.U32.HI R5, RZ, UR23, R8 ;  /* 0x00000017ff057c19 */ /* 0x000fe40008011608 */
[----:B------:R-:W-:Y:S02]  /*3f2f0*/  SHF.L.U32 R15, R7, UR21, RZ ;  /* 0x00000015070f7c19 */ /* 0x000fe400080006ff */
[----:B------:R-:W-:Y:S02]  /*3f300*/  SHF.R.U32.HI R6, RZ, UR24, R9 ;  /* 0x00000018ff067c19 */ /* 0x000fe40008011609 */
[----:B------:R-:W-:-:S02]  /*3f310*/  SHF.L.U32 R12, R4, UR13, RZ ;  /* 0x0000000d040c7c19 */ /* 0x000fc400080006ff */
[----:B------:R-:W-:Y:S02]  /*3f320*/  SHF.R.U32.HI R7, RZ, UR25, R10 ;  /* 0x00000019ff077c19 */ /* 0x000fe4000801160a */
[----:B------:R-:W-:Y:S02]  /*3f330*/  SHF.R.U32.HI R16, RZ, UR26, R11 ;  /* 0x0000001aff107c19 */ /* 0x000fe4000801160b */
[----:B------:R-:W-:Y:S02]  /*3f340*/  LOP3.LUT R4, R5, 0xff, R8, 0xc8, !PT ;  /* 0x000000ff05047812 */ /* 0x000fe400078ec808 */
[----:B------:R-:W-:Y:S02]  /*3f350*/  LOP3.LUT R5, R6, 0xff, R9, 0xc8, !PT ;  /* 0x000000ff06057812 */ /* 0x000fe400078ec809 */
[----:B------:R-:W-:Y:S02]  /*3f360*/  LOP3.LUT R6, R7, 0xff, R10, 0xc8, !PT ;  /* 0x000000ff07067812 */ /* 0x000fe400078ec80a */
[----:B------:R-:W-:-:S02]  /*3f370*/  SHF.R.U32.HI R9, RZ, UR23, R12 ;  /* 0x00000017ff097c19 */ /* 0x000fc4000801160c */
[----:B------:R-:W-:Y:S02]  /*3f380*/  LOP3.LUT R7, R16, 0xff, R11, 0xc8, !PT ;  /* 0x000000ff10077812 */ /* 0x000fe400078ec80b */
[----:B------:R-:W-:Y:S02]  /*3f390*/  SHF.R.U32.HI R10, RZ, UR24, R13 ;  /* 0x00000018ff0a7c19 */ /* 0x000fe4000801160d */
[----:B------:R-:W-:Y:S01]  /*3f3a0*/  SHF.R.U32.HI R11, RZ, UR25, R14 ;  /* 0x00000019ff0b7c19 */ /* 0x000fe2000801160e */
[----:B------:R0:W-:Y:S01]  /*3f3b0*/  STL.128 [UR8+0x40], R4 ;  /* 0x00004004ff007987 */ /* 0x0001e20008100c08 */
[----:B------:R-:W-:Y:S02]  /*3f3c0*/  SHF.R.U32.HI R16, RZ, UR26, R15 ;  /* 0x0000001aff107c19 */ /* 0x000fe4000801160f */
[----:B------:R-:W-:Y:S02]  /*3f3d0*/  LOP3.LUT R8, R9, 0xff, R12, 0xc8, !PT ;  /* 0x000000ff09087812 */ /* 0x000fe400078ec80c */
[----:B------:R-:W-:-:S02]  /*3f3e0*/  LOP3.LUT R9, R10, 0xff, R13, 0xc8, !PT ;  /* 0x000000ff0a097812 */ /* 0x000fc400078ec80d */
[----:B------:R-:W-:Y:S02]  /*3f3f0*/  LOP3.LUT R10, R11, 0xff, R14, 0xc8, !PT ;  /* 0x000000ff0b0a7812 */ /* 0x000fe400078ec80e */
[----:B------:R-:W-:Y:S02]  /*3f400*/  LOP3.LUT R11, R16, 0xff, R15, 0xc8, !PT ;  /* 0x000000ff100b7812 */ /* 0x000fe400078ec80f */
[----:B------:R-:W-:-:S03]  /*3f410*/  @!P0 MOV R12, 0xff ;  /* 0x000000ff000c8802 */ /* 0x000fc60000000f00 */
[----:B------:R0:W-:Y:S04]  /*3f420*/  STL.128 [UR8+0x50], R8 ;  /* 0x00005008ff007987 */ /* 0x0001e80008100c08 */
[----:B------:R0:W-:Y:S04]  /*3f430*/  @!P0 STL [UR8+0x4c], R12 ;  /* 0x00004c0cff008987 */ /* 0x0001e80008100808 */
[----:B------:R0:W-:Y:S02]  /*3f440*/  @!P0 STL [UR8+0x5c], R12 ;  /* 0x00005c0cff008987 */ /* 0x0001e40008100808 */
.L_x_343:
[----:B------:R-:W5:Y:S01]  /*3f450*/  LDCU UR21, c[0x3][UR11+0x38] ;  /* 0x00c007000b1577ac */ /* 0x000f620008000800 */
[----:B------:R-:W1:Y:S01]  /*3f460*/  LDCU UR9, c[0x3][UR11+0x2c] ;  /* 0x00c005800b0977ac */ /* 0x000e620008000800 */
[----:B------:R-:W-:Y:S01]  /*3f470*/  UISETP.NE.AND UP2, UPT, UR6, 0x1, UPT ;  /* 0x000000010600788c */ /* 0x000fe2000bf45270 */
[----:B------:R-:W2:Y:S01]  /*3f480*/  LDCU UR8, c[0x3][UR11+0x30] ;  /* 0x00c006000b0877ac */ /* 0x000ea20008000800 */
[----:B------:R-:W3:Y:S01]  /*3f490*/  LDCU UR13, c[0x3][UR11+0x3c] ;  /* 0x00c007800b0d77ac */ /* 0x000ee20008000800 */
[----:B-----5:R-:W-:-:S08]  /*3f4a0*/  UMOV UR12, UR21 ;  /* 0x00000015000c7c82 */ /* 0x020fd00008000000 */
[----:B-1----:R-:W-:Y:S01]  /*3f4b0*/  @!UP2 UMOV UR12, UR9 ;  /* 0x00000009000cac82 */ /* 0x002fe20008000000 */
[----:B------:R-:W-:Y:S01]  /*3f4c0*/  @!UP2 UMOV UR9, UR21 ;  /* 0x000000150009ac82 */ /* 0x000fe20008000000 */
[----:B------:R-:W-:Y:S01]  /*3f4d0*/  UISETP.NE.AND UP0, UPT, UR12, URZ, UPT ;  /* 0x000000ff0c00728c */ /* 0x000fe2000bf05270 */
[----:B--2---:R-:W-:Y:S01]  /*3f4e0*/  UMOV UR14, UR8 ;  /* 0x00000008000e7c82 */ /* 0x004fe20008000000 */
[----:B---3--:R-:W-:Y:S01]  /*3f4f0*/  UMOV UR15, UR13 ;  /* 0x0000000d000f7c82 */ /* 0x008fe20008000000 */
[----:B------:R-:W-:Y:S01]  /*3f500*/  @!UP2 UMOV UR14, UR13 ;  /* 0x0000000d000eac82 */ /* 0x000fe20008000000 */
[----:B------:R-:W-:-:S05]  /*3f510*/  @!UP2 UMOV UR15, UR8 ;  /* 0x00000008000fac82 */ /* 0x000fca0008000000 */
[----:B------:R-:W-:Y:S05]  /*3f520*/  BRA.U !UP0, `(.L_x_346) ;  /* 0x0000005d08f87547 */ /* 0x000fea000b800000 */
[----:B------:R-:W1:Y:S01]  /*3f530*/  LDCU UR13, c[0x3][UR11+0x14] ;  /* 0x00c002800b0d77ac */ /* 0x000e620008000800 */
[----:B0-----:R-:W-:Y:S01]  /*3f540*/  HFMA2 R24, -RZ, RZ, 0, 0 ;  /* 0x00000000ff187431 */ /* 0x001fe200000001ff */
[----:B------:R-:W-:Y:S01]  /*3f550*/  MOV R4, RZ ;  /* 0x000000ff00047202 */ /* 0x000fe20000000f00 */
[----:B------:R-:W-:Y:S01]  /*3f560*/  UMOV UR8, 0x21c ;  /* 0x0000021c00087882 */ /* 0x000fe20000000000 */
[----:B------:R-:W-:Y:S02]  /*3f570*/  UIADD3 UR23, UPT, UPT, UR9, -0x1, URZ ;  /* 0xffffffff09177890 */ /* 0x000fe4000fffe0ff */
[----:B------:R-:W-:Y:S02]  /*3f580*/  ULOP3.LUT UR24, UR9, 0x3, URZ, 0xc0, !UPT ;  /* 0x0000000309187892 */ /* 0x000fe4000f8ec0ff */
[----:B------:R-:W-:Y:S02]  /*3f590*/  ULOP3.LUT UR25, UR9, 0xfffffffc, URZ, 0xc0, !UPT ;  /* 0xfffffffc09197892 */ /* 0x000fe4000f8ec0ff */
[----:B------:R-:W-:-:S02]  /*3f5a0*/  UISETP.GE.U32.AND UP0, UPT, UR23, 0x3, UPT ;  /* 0x000000031700788c */ /* 0x000fc4000bf06070 */
[----:B-1----:R-:W-:-:S04]  /*3f5b0*/  UIADD3 UR21, UPT, UPT, UR13, -0x1, URZ ;  /* 0xffffffff0d157890 */ /* 0x002fc8000fffe0ff */
[----:B------:R-:W-:-:S04]  /*3f5c0*/  UIMAD UR8, UR21, 0x400, UR8 ;  /* 0x00000400150878a4 */ /* 0x000fc8000f8e0208 */
[----:B------:R-:W-:-:S12]  /*3f5d0*/  UIMAD UR22, UR5, 0x10, UR8 ;  /* 0x00000010051678a4 */ /* 0x000fd8000f8e0208 */
.L_x_350:
[----:B------:R-:W-:Y:S01]  /*3f5e0*/  UISETP.NE.AND UP2, UPT, UR9, URZ, UPT ;  /* 0x000000ff0900728c */ /* 0x000fe2000bf45270 */
[----:B------:R-:W-:Y:S02]  /*3f5f0*/  MOV R15, 0xff ;  /* 0x000000ff000f7802 */ /* 0x000fe40000000f00 */
[----:B------:R-:W-:-:S06]  /*3f600*/  MOV R11, 0xffffffff ;  /* 0xffffffff000b7802 */ /* 0x000fcc0000000f00 */
[----:B------:R-:W-:Y:S05]  /*3f610*/  BRA.U !UP2, `(.L_x_347) ;  /* 0x000000090aa87547 */ /* 0x000fea000b800000 */
[C---:B------:R-:W-:Y:S02]  /*3f620*/  IADD3 R12, PT, PT, R4.reuse, UR22, RZ ;  /* 0x00000016040c7c10 */ /* 0x040fe4000fffe0ff */
[----:B------:R-:W-:Y:S02]  /*3f630*/  LEA R14, R4, UR18, 0x2 ;  /* 0x00000012040e7c11 */ /* 0x000fe4000f8e10ff */
[----:B------:R-:W0:Y:S04]  /*3f640*/  LDC.U8 R5, c[0x3][R12] ;  /* 0x00c000000c057b82 */ /* 0x000e280000000000 */
[----:B------:R-:W2:Y:S01]  /*3f650*/  LDL R14, [R14] ;  /* 0x000000000e0e7983 */ /* 0x000ea20000100800 */
[----:B0-----:R-:W-:-:S05]  /*3f660*/  LEA R17, R5, UR19, 0x5 ;  /* 0x0000001305117c11 */ /* 0x001fca000f8e28ff */
[----:B------:R0:W5:Y:S04]  /*3f670*/  LDL R5, [R17+0x8] ;  /* 0x0000080011057983 */ /* 0x0001680000100800 */
[----:B------:R0:W5:Y:S04]  /*3f680*/  LDL R10, [R17+0x18] ;  /* 0x00001800110a7983 */ /* 0x0001680000100800 */
[----:B----4-:R0:W5:Y:S04]  /*3f690*/  LDL.64 R6, [R17] ;  /* 0x0000000011067983 */ /* 0x0101680000100a00 */
[----:B------:R0:W5:Y:S01]  /*3f6a0*/  LDL.64 R8, [R17+0x10] ;  /* 0x0000100011087983 */ /* 0x0001620000100a00 */
[----:B------:R-:W-:Y:S01]  /*3f6b0*/  HFMA2 R16, -RZ, RZ, 0, 0 ;  /* 0x00000000ff107431 */ /* 0x000fe200000001ff */
[----:B------:R-:W-:-:S02]  /*3f6c0*/  MOV R15, 0xffffffff ;  /* 0xffffffff000f7802 */ /* 0x000fc40000000f00 */
[----:B------:R-:W-:Y:S02]  /*3f6d0*/  MOV R11, 0xffffffff ;  /* 0xffffffff000b7802 */ /* 0x000fe40000000f00 */
[C---:B--2---:R-:W-:Y:S02]  /*3f6e0*/  PRMT R12, R14.reuse, 0x7770, RZ ;  /* 0x000077700e0c7816 */ /* 0x044fe400000000ff */
[C---:B------:R-:W-:Y:S02]  /*3f6f0*/  PRMT R13, R14.reuse, 0x7771, RZ ;  /* 0x000077710e0d7816 */ /* 0x040fe400000000ff */
[----:B------:R-:W-:Y:S01]  /*3f700*/  PRMT R14, R14, 0x7772, RZ ;  /* 0x000077720e0e7816 */ /* 0x000fe200000000ff */
[----:B0-----:R-:W-:Y:S06]  /*3f710*/  BRA.U !UP0, `(.L_x_348) ;  /* 0x00000005085c7547 */ /* 0x001fec000b800000 */
[----:B------:R-:W-:Y:S02]  /*3f720*/  MOV R15, 0xffffffff ;  /* 0xffffffff000f7802 */ /* 0x000fe40000000f00 */
[----:B------:R-:W-:-:S07]  /*3f730*/  MOV R16, RZ ;  /* 0x000000ff00107202 */ /* 0x000fce0000000f00 */
.L_x_349:
[----:B------:R-:W-:-:S04]  /*3f740*/  VIADD R17, R16, UR14 ;  /* 0x0000000e10117c36 */ /* 0x000fc80008000000 */
[----:B------:R-:W0:Y:S08]  /*3f750*/  LDC.U8 R19, c[0x3][R17] ;  /* 0x00c0000011137b82 */ /* 0x000e300000000000 */
[----:B------:R-:W1:Y:S08]  /*3f760*/  LDC.U8 R29, c[0x3][R17+0x1] ;  /* 0x00c00040111d7b82 */ /* 0x000e700000000000 */
[----:B------:R2:W3:Y:S01]  /*3f770*/  LDC.U8 R33, c[0x3][R17+0x2] ;  /* 0x00c0008011217b82 */ /* 0x0004e20000000000 */
[----:B0-----:R-:W-:Y:S01]  /*3f780*/  IADD3 R18, PT, PT, -R19, 0x40, RZ ;  /* 0x0000004013127810 */ /* 0x001fe20007ffe1ff */
[----:B-----5:R-:W-:-:S06]  /*3f790*/  IMAD R28, R9, R19, 0x20 ;  /* 0x00000020091c7424 */ /* 0x020fcc00078e0213 */
[----:B------:R2:W0:Y:S01]  /*3f7a0*/  LDC.U8 R35, c[0x3][R17+0x3] ;  /* 0x00c000c011237b82 */ /* 0x0004220000000000 */
[----:B------:R-:W-:Y:S02]  /*3f7b0*/  IMAD R31, R10, R19, 0x20 ;  /* 0x000000200a1f7424 */ /* 0x000fe400078e0213 */
[----:B------:R-:W-:Y:S01]  /*3f7c0*/  IMAD R25, R6, R18, 0x20 ;  /* 0x0000002006197424 */ /* 0x000fe200078e0212 */
[----:B-1----:R-:W-:-:S03]  /*3f7d0*/  IADD3 R30, PT, PT, -R29, 0x40, RZ ;  /* 0x000000401d1e7810 */ /* 0x002fc60007ffe1ff */
[----:B------:R-:W-:Y:S02]  /*3f7e0*/  IMAD R19, R8, R19, R25 ;  /* 0x0000001308137224 */ /* 0x000fe400078e0219 */
[-C--:B------:R-:W-:Y:S02]  /*3f7f0*/  IMAD R25, R7, R18.reuse, R28 ;  /* 0x0000001207197224 */ /* 0x080fe400078e021c */
[----:B------:R-:W-:Y:S01]  /*3f800*/  IMAD R28, R5, R18, R31 ;  /* 0x00000012051c7224 */ /* 0x000fe200078e021f */
[----:B------:R-:W-:Y:S01]  /*3f810*/  SHF.R.U32.HI R19, RZ, 0x6, R19 ;  /* 0x00000006ff137819 */ /* 0x000fe20000011613 */
[----:B------:R-:W-:Y:S01]  /*3f820*/  IMAD R31, R6, R30, 0x20 ;  /* 0x00000020061f7424 */ /* 0x000fe200078e021e */
[----:B------:R-:W-:Y:S01]  /*3f830*/  SHF.R.U32.HI R18, RZ, 0x6, R25 ;  /* 0x00000006ff127819 */ /* 0x000fe20000011619 */
[----:B------:R-:W-:Y:S01]  /*3f840*/  IMAD R32, R9, R29, 0x20 ;  /* 0x0000002009207424 */ /* 0x000fe200078e021d */
[----:B------:R-:W-:Y:S01]  /*3f850*/  IADD3 R19, PT, PT, R12, -R19, RZ ;  /* 0x800000130c137210 */ /* 0x000fe20007ffe0ff */
[-C--:B------:R-:W-:Y:S01]  /*3f860*/  IMAD R31, R8, R29.reuse, R31 ;  /* 0x0000001d081f7224 */ /* 0x080fe200078e021f */
[----:B------:R-:W-:Y:S01]  /*3f870*/  IADD3 R18, PT, PT, R13, -R18, RZ ;  /* 0x800000120d127210 */ /* 0x000fe20007ffe0ff */
[----:B------:R-:W-:Y:S01]  /*3f880*/  IMAD R29, R10, R29, 0x20 ;  /* 0x000000200a1d7424 */ /* 0x000fe200078e021d */
[----:B--2---:R-:W-:Y:S01]  /*3f890*/  SHF.R.U32.HI R17, RZ, 0x6, R28 ;  /* 0x00000006ff117819 */ /* 0x004fe2000001161c */
[-C--:B------:R-:W-:Y:S01]  /*3f8a0*/  IMAD R25, R7, R30.reuse, R32 ;  /* 0x0000001e07197224 */ /* 0x080fe200078e0220 */
[----:B------:R-:W-:Y:S01]  /*3f8b0*/  SHF.R.U32.HI R31, RZ, 0x6, R31 ;  /* 0x00000006ff1f7819 */ /* 0x000fe2000001161f */
[----:B------:R-:W-:Y:S01]  /*3f8c0*/  IMAD R30, R5, R30, R29 ;  /* 0x0000001e051e7224 */ /* 0x000fe200078e021d */
[----:B------:R-:W-:Y:S01]  /*3f8d0*/  IADD3 R17, PT, PT, R14, -R17, RZ ;  /* 0x800000110e117210 */ /* 0x000fe20007ffe0ff */
[----:B------:R-:W-:Y:S01]  /*3f8e0*/  IMAD R19, R19, R19, RZ ;  /* 0x0000001313137224 */ /* 0x000fe200078e02ff */
[----:B------:R-:W-:Y:S01]  /*3f8f0*/  SHF.R.U32.HI R28, RZ, 0x6, R25 ;  /* 0x00000006ff1c7819 */ /* 0x000fe20000011619 */
[C---:B---3--:R-:W-:Y:S01]  /*3f900*/  IMAD R25, R9.reuse, R33, 0x20 ;  /* 0x0000002009197424 */ /* 0x048fe200078e0221 */
[----:B------:R-:W-:Y:S01]  /*3f910*/  IADD3 R31, PT, PT, R12, -R31, RZ ;  /* 0x8000001f0c1f7210 */ /* 0x000fe20007ffe0ff */
[----:B------:R-:W-:Y:S01]  /*3f920*/  IMAD R18, R18, R18, R19 ;  /* 0x0000001212127224 */ /* 0x000fe200078e0213 */
[----:B------:R-:W-:Y:S01]  /*3f930*/  SHF.R.U32.HI R19, RZ, 0x6, R30 ;  /* 0x00000006ff137819 */ /* 0x000fe2000001161e */
[----:B0-----:R-:W-:Y:S01]  /*3f940*/  IMAD R29, R9, R35, 0x20 ;  /* 0x00000020091d7424 */ /* 0x001fe200078e0223 */
[----:B------:R-:W-:Y:S01]  /*3f950*/  IADD3 R28, PT, PT, R13, -R28, RZ ;  /* 0x8000001c0d1c7210 */ /* 0x000fe20007ffe0ff */
[----:B------:R-:W-:Y:S01]  /*3f960*/  IMAD R31, R31, R31, RZ ;  /* 0x0000001f1f1f7224 */ /* 0x000fe200078e02ff */
[----:B------:R-:W-:Y:S01]  /*3f970*/  IADD3 R30, PT, PT, -R33, 0x40, RZ ;  /* 0x00000040211e7810 */ /* 0x000fe20007ffe1ff */
[----:B------:R-:W-:Y:S01]  /*3f980*/  IMAD R18, R17, R17, R18 ;  /* 0x0000001111127224 */ /* 0x000fe200078e0212 */
[----:B------:R-:W-:Y:S01]  /*3f990*/  IADD3 R19, PT, PT, R14, -R19, RZ ;  /* 0x800000130e137210 */ /* 0x000fe20007ffe0ff */
[----:B------:R-:W-:Y:S01]  /*3f9a0*/  IMAD R28, R28, R28, R31 ;  /* 0x0000001c1c1c7224 */ /* 0x000fe200078e021f */
[----:B------:R-:W-:Y:S01]  /*3f9b0*/  IADD3 R32, PT, PT, -R35, 0x40, RZ ;  /* 0x0000004023207810 */ /* 0x000fe20007ffe1ff */
[----:B------:R-:W-:Y:S01]  /*3f9c0*/  IMAD R17, R6, R30, 0x20 ;  /* 0x0000002006117424 */ /* 0x000fe200078e021e */
[----:B------:R-:W-:Y:S01]  /*3f9d0*/  ISETP.GE.U32.AND P0, PT, R18, R11, PT ;  /* 0x0000000b1200720c */ /* 0x000fe20003f06070 */
[----:B------:R-:W-:-:S02]  /*3f9e0*/  IMAD R28, R19, R19, R28 ;  /* 0x00000013131c7224 */ /* 0x000fc400078e021c */
[----:B------:R-:W-:Y:S01]  /*3f9f0*/  IMAD R19, R10, R33, 0x20 ;  /* 0x000000200a137424 */ /* 0x000fe200078e0221 */
[----:B------:R-:W-:Y:S01]  /*3fa00*/  SEL R15, R16, R15, !P0 ;  /* 0x0000000f100f7207 */ /* 0x000fe20004000000 */
[----:B------:R-:W-:Y:S02]  /*3fa10*/  IMAD R33, R8, R33, R17 ;  /* 0x0000002108217224 */ /* 0x000fe400078e0211 */
[----:B------:R-:W-:Y:S02]  /*3fa20*/  IMAD R17, R7, R30, R25 ;  /* 0x0000001e07117224 */ /* 0x000fe400078e0219 */
[----:B------:R-:W-:Y:S01]  /*3fa30*/  IMAD R25, R6, R32, 0x20 ;  /* 0x0000002006197424 */ /* 0x000fe200078e0220 */
[----:B------:R-:W-:Y:S01]  /*3fa40*/  SHF.R.U32.HI R33, RZ, 0x6, R33 ;  /* 0x00000006ff217819 */ /* 0x000fe20000011621 */
[----:B------:R-:W-:Y:S01]  /*3fa50*/  IMAD R19, R5, R30, R19 ;  /* 0x0000001e05137224 */ /* 0x000fe200078e0213 */
[----:B------:R-:W-:Y:S01]  /*3fa60*/  SHF.R.U32.HI R30, RZ, 0x6, R17 ;  /* 0x00000006ff1e7819 */ /* 0x000fe20000011611 */
[----:B------:R-:W-:Y:S01]  /*3fa70*/  IMAD R25, R8, R35, R25 ;  /* 0x0000002308197224 */ /* 0x000fe200078e0219 */
[----:B------:R-:W-:Y:S01]  /*3fa80*/  IADD3 R33, PT, PT, R12, -R33, RZ ;  /* 0x800000210c217210 */ /* 0x000fe20007ffe0ff */
[----:B------:R-:W-:Y:S01]  /*3fa90*/  IMAD R35, R10, R35, 0x20 ;  /* 0x000000200a237424 */ /* 0x000fe200078e0223 */
[----:B------:R-:W-:Y:S01]  /*3faa0*/  IADD3 R30, PT, PT, R13, -R30, RZ ;  /* 0x8000001e0d1e7210 */ /* 0x000fe20007ffe0ff */
[-C--:B------:R-:W-:Y:S01]  /*3fab0*/  IMAD R17, R7, R32.reuse, R29 ;  /* 0x0000002007117224 */ /* 0x080fe200078e021d */
[----:B------:R-:W-:Y:S01]  /*3fac0*/  SHF.R.U32.HI R25, RZ, 0x6, R25 ;  /* 0x00000006ff197819 */ /* 0x000fe20000011619 */
[----:B------:R-:W-:Y:S01]  /*3fad0*/  IMAD R29, R5, R32, R35 ;  /* 0x00000020051d7224 */ /* 0x000fe200078e0223 */
[----:B------:R-:W-:Y:S01]  /*3fae0*/  SHF.R.U32.HI R19, RZ, 0x6, R19 ;  /* 0x00000006ff137819 */ /* 0x000fe20000011613 */
[----:B------:R-:W-:Y:S01]  /*3faf0*/  IMAD R33, R33, R33, RZ ;  /* 0x0000002121217224 */ /* 0x000fe200078e02ff */
[----:B------:R-:W-:-:S02]  /*3fb00*/  SHF.R.U32.HI R32, RZ, 0x6, R17 ;  /* 0x00000006ff207819 */ /* 0x000fc40000011611 */
[----:B------:R-:W-:Y:S01]  /*3fb10*/  IADD3 R25, PT, PT, R12, -R25, RZ ;  /* 0x800000190c197210 */ /* 0x000fe20007ffe0ff */
[----:B------:R-:W-:Y:S01]  /*3fb20*/  IMAD R30, R30, R30, R33 ;  /* 0x0000001e1e1e7224 */ /* 0x000fe200078e0221 */
[----:B------:R-:W-:Y:S02]  /*3fb30*/  IADD3 R19, PT, PT, R14, -R19, RZ ;  /* 0x800000130e137210 */ /* 0x000fe40007ffe0ff */
[----:B------:R-:W-:Y:S01]  /*3fb40*/  SHF.R.U32.HI R29, RZ, 0x6, R29 ;  /* 0x00000006ff1d7819 */ /* 0x000fe2000001161d */
[----:B------:R-:W-:Y:S01]  /*3fb50*/  IMAD R25, R25, R25, RZ ;  /* 0x0000001919197224 */ /* 0x000fe200078e02ff */
[----:B------:R-:W-:Y:S01]  /*3fb60*/  IADD3 R32, PT, PT, R13, -R32, RZ ;  /* 0x800000200d207210 */ /* 0x000fe20007ffe0ff */
[----:B------:R-:W-:Y:S01]  /*3fb70*/  IMAD R30, R19, R19, R30 ;  /* 0x00000013131e7224 */ /* 0x000fe200078e021e */
[----:B------:R-:W-:Y:S02]  /*3fb80*/  VIMNMX.U32 R17, PT, PT, R18, R11, PT ;  /* 0x0000000b12117248 */ /* 0x000fe40003fe0000 */
[----:B------:R-:W-:Y:S01]  /*3fb90*/  IADD3 R29, PT, PT, R14, -R29, RZ ;  /* 0x8000001d0e1d7210 */ /* 0x000fe20007ffe0ff */
[----:B------:R-:W-:Y:S01]  /*3fba0*/  IMAD R32, R32, R32, R25 ;  /* 0x0000002020207224 */ /* 0x000fe200078e0219 */
[----:B------:R-:W-:-:S02]  /*3fbb0*/  VIMNMX.U32 R19, PT, PT, R17, R28, PT ;  /* 0x0000001c11137248 */ /* 0x000fc40003fe0000 */
[----:B------:R-:W-:Y:S01]  /*3fbc0*/  ISETP.GE.U32.AND P1, PT, R28, R17, PT ;  /* 0x000000111c00720c */ /* 0x000fe20003f26070 */
[----:B------:R-:W-:Y:S01]  /*3fbd0*/  IMAD R32, R29, R29, R32 ;  /* 0x0000001d1d207224 */ /* 0x000fe200078e0220 */
[----:B------:R-:W-:Y:S02]  /*3fbe0*/  ISETP.GE.U32.AND P2, PT, R30, R19, PT ;  /* 0x000000131e00720c */ /* 0x000fe40003f46070 */
[----:B------:R-:W-:-:S04]  /*3fbf0*/  VIMNMX.U32 R19, PT, PT, R19, R30, PT ;  /* 0x0000001e13137248 */ /* 0x000fc80003fe0000 */
[----:B------:R-:W-:Y:S02]  /*3fc00*/  ISETP.GE.U32.AND P3, PT, R32, R19, PT ;  /* 0x000000132000720c */ /* 0x000fe40003f66070 */
[----:B------:R-:W-:-:S03]  /*3fc10*/  VIMNMX.U32 R11, PT, PT, R19, R32, PT ;  /* 0x00000020130b7248 */ /* 0x000fc60003fe0000 */
[C---:B------:R-:W-:Y:S02]  /*3fc20*/  @!P1 IADD3 R15, PT, PT, R16.reuse, 0x1, RZ ;  /* 0x00000001100f9810 */ /* 0x040fe40007ffe0ff */
[----:B------:R-:W-:-:S06]  /*3fc30*/  @!P2 VIADD R15, R16, 0x2 ;  /* 0x00000002100fa836 */ /* 0x000fcc0000000000 */
[C---:B------:R-:W-:Y:S02]  /*3fc40*/  @!P3 IADD3 R15, PT, PT, R16.reuse, 0x3, RZ ;  /* 0x00000003100fb810 */ /* 0x040fe40007ffe0ff */
[----:B------:R-:W-:-:S04]  /*3fc50*/  IADD3 R16, PT, PT, R16, 0x4, RZ ;  /* 0x0000000410107810 */ /* 0x000fc80007ffe0ff */
[----:B------:R-:W-:-:S13]  /*3fc60*/  ISETP.NE.AND P0, PT, R16, UR25, PT ;  /* 0x0000001910007c0c */ /* 0x000fda000bf05270 */
[----:B------:R-:W-:Y:S05]  /*3fc70*/  @P0 BRA `(.L_x_349) ;  /* 0xfffffff800b00947 */ /* 0x000fea000383ffff */
[----:B------:R-:W-:-:S07]  /*3fc80*/  MOV R16, UR25 ;  /* 0x0000001900107c02 */ /* 0x000fce0008000f00 */
.L_x_348:
[----:B------:R-:W-:-:S09]  /*3fc90*/  UISETP.NE.AND UP2, UPT, UR24, URZ, UPT ;  /* 0x000000ff1800728c */ /* 0x000fd2000bf45270 */
[----:B------:R-:W-:Y:S05]  /*3fca0*/  BRA.U !UP2, `(.L_x_347) ;  /* 0x000000050a047547 */ /* 0x000fea000b800000 */
[----:B------:R-:W-:Y:S01]  /*3fcb0*/  IADD3 R28, PT, PT, R16, UR14, RZ ;  /* 0x0000000e101c7c10 */ /* 0x000fe2000fffe0ff */
[----:B------:R-:W-:-:S03]  /*3fcc0*/  UISETP.NE.AND UP2, UPT, UR24, 0x1, UPT ;  /* 0x000000011800788c */ /* 0x000fc6000bf45270 */
[----:B------:R-:W0:Y:S02]  /*3fcd0*/  LDC.U8 R17, c[0x3][R28] ;  /* 0x00c000001c117b82 */ /* 0x000e240000000000 */
[----:B0-----:R-:W-:Y:S01]  /*3fce0*/  IADD3 R18, PT, PT, -R17, 0x40, RZ ;  /* 0x0000004011127810 */ /* 0x001fe20007ffe1ff */
[-C--:B-----5:R-:W-:Y:S02]  /*3fcf0*/  IMAD R25, R9, R17.reuse, 0x20 ;  /* 0x0000002009197424 */ /* 0x0a0fe400078e0211 */
[----:B------:R-:W-:Y:S02]  /*3fd00*/  IMAD R29, R10, R17, 0x20 ;  /* 0x000000200a1d7424 */ /* 0x000fe400078e0211 */
[----:B------:R-:W-:-:S04]  /*3fd10*/  IMAD R19, R6, R18, 0x20 ;  /* 0x0000002006137424 */ /* 0x000fc800078e0212 */
[----:B------:R-:W-:Y:S02]  /*3fd20*/  IMAD R19, R8, R17, R19 ;  /* 0x0000001108137224 */ /* 0x000fe400078e0213 */
[-C--:B------:R-:W-:Y:S02]  /*3fd30*/  IMAD R17, R7, R18.reuse, R25 ;  /* 0x0000001207117224 */ /* 0x080fe400078e0219 */
[----:B------:R-:W-:Y:S01]  /*3fd40*/  IMAD R25, R5, R18, R29 ;  /* 0x0000001205197224 */ /* 0x000fe200078e021d */
[----:B------:R-:W-:Y:S02]  /*3fd50*/  SHF.R.U32.HI R19, RZ, 0x6, R19 ;  /* 0x00000006ff137819 */ /* 0x000fe40000011613 */
[----:B------:R-:W-:Y:S02]  /*3fd60*/  SHF.R.U32.HI R18, RZ, 0x6, R17 ;  /* 0x00000006ff127819 */ /* 0x000fe40000011611 */
[----:B------:R-:W-:Y:S02]  /*3fd70*/  IADD3 R19, PT, PT, R12, -R19, RZ ;  /* 0x800000130c137210 */ /* 0x000fe40007ffe0ff */
[----:B------:R-:W-:-:S02]  /*3fd80*/  SHF.R.U32.HI R25, RZ, 0x6, R25 ;  /* 0x00000006ff197819 */ /* 0x000fc40000011619 */
[----:B------:R-:W-:Y:S01]  /*3fd90*/  IADD3 R18, PT, PT, R13, -R18, RZ ;  /* 0x800000120d127210 */ /* 0x000fe20007ffe0ff */
[----:B------:R-:W-:Y:S01]  /*3fda0*/  IMAD R19, R19, R19, RZ ;  /* 0x0000001313137224 */ /* 0x000fe200078e02ff */
[----:B------:R-:W-:-:S03]  /*3fdb0*/  IADD3 R25, PT, PT, R14, -R25, RZ ;  /* 0x800000190e197210 */ /* 0x000fc60007ffe0ff */
[----:B------:R-:W-:-:S04]  /*3fdc0*/  IMAD R18, R18, R18, R19 ;  /* 0x0000001212127224 */ /* 0x000fc800078e0213 */
[----:B------:R-:W-:-:S05]  /*3fdd0*/  IMAD R18, R25, R25, R18 ;  /* 0x0000001919127224 */ /* 0x000fca00078e0212 */
[----:B------:R-:W-:Y:S02]  /*3fde0*/  ISETP.GE.U32.AND P0, PT, R18, R11, PT ;  /* 0x0000000b1200720c */ /* 0x000fe40003f06070 */
[----:B------:R-:W-:Y:S02]  /*3fdf0*/  VIMNMX.U32 R11, PT, PT, R11, R18, PT ;  /* 0x000000120b0b7248 */ /* 0x000fe40003fe0000 */
[----:B------:R-:W-:Y:S01]  /*3fe00*/  SEL R15, R16, R15, !P0 ;  /* 0x0000000f100f7207 */ /* 0x000fe20004000000 */
[----:B------:R-:W-:Y:S08]  /*3fe10*/  BRA.U !UP2, `(.L_x_347) ;  /* 0x000000010aa87547 */ /* 0x000ff0000b800000 */
[----:B------:R-:W0:Y:S01]  /*3fe20*/  LDC.U8 R17, c[0x3][R28+0x1] ;  /* 0x00c000401c117b82 */ /* 0x000e220000000000 */
[----:B------:R-:W-:Y:S01]  /*3fe30*/  UISETP.NE.AND UP2, UPT, UR24, 0x2, UPT ;  /* 0x000000021800788c */ /* 0x000fe2000bf45270 */
[----:B0-----:R-:W-:Y:S01]  /*3fe40*/  IADD3 R18, PT, PT, -R17, 0x40, RZ ;  /* 0x0000004011127810 */ /* 0x001fe20007ffe1ff */
[-C--:B------:R-:W-:Y:S02]  /*3fe50*/  IMAD R25, R9, R17.reuse, 0x20 ;  /* 0x0000002009197424 */ /* 0x080fe400078e0211 */
        /* <DEDUP_REMOVED lines=15> */
[----:B------:R-:W-:-:S11]  /*3ff50*/  VIMNMX.U32 R11, PT, PT, R11, R18, PT ;  /* 0x000000120b0b7248 */ /* 0x000fd60003fe0000 */
[----:B------:R-:W-:Y:S01]  /*3ff60*/  @!P0 IADD3 R15, PT, PT, R16, 0x1, RZ ;  /* 0x00000001100f8810 */ /* 0x000fe20007ffe0ff */
[----:B------:R-:W-:Y:S06]  /*3ff70*/  BRA.U !UP2, `(.L_x_347) ;  /* 0x000000010a507547 */ /* 0x000fec000b800000 */
[----:B------:R-:W0:Y:S02]  /*3ff80*/  LDC.U8 R17, c[0x3][R28+0x2] ;  /* 0x00c000801c117b82 */ /* 0x000e240000000000 */
[----:B0-----:R-:W-:Y:S01]  /*3ff90*/  IADD3 R18, PT, PT, -R17, 0x40, RZ ;  /* 0x0000004011127810 */ /* 0x001fe20007ffe1ff */
[-C--:B------:R-:W-:Y:S02]  /*3ffa0*/  IMAD R9, R9, R17.reuse, 0x20 ;  /* 0x0000002009097424 */ /* 0x080fe400078e0211 */
[-C--:B------:R-:W-:Y:S02]  /*3ffb0*/  IMAD R10, R10, R17.reuse, 0x20 ;  /* 0x000000200a0a7424 */ /* 0x080fe400078e0211 */
[-C--:B------:R-:W-:Y:S02]  /*3ffc0*/  IMAD R6, R6, R18.reuse, 0x20 ;  /* 0x0000002006067424 */ /* 0x080fe400078e0212 */
[----:B------:R-:W-:Y:S02]  /*3ffd0*/  IMAD R5, R5, R18, R10 ;  /* 0x0000001205057224 */ /* 0x000fe400078e020a */
[----:B------:R-:W-:-:S02]  /*3ffe0*/  IMAD R8, R8, R17, R6 ;  /* 0x0000001108087224 */ /* 0x000fc400078e0206 */
[----:B------:R-:W-:Y:S01]  /*3fff0*/  IMAD R6, R7, R18, R9 ;  /* 0x0000001207067224 */ /* 0x000fe200078e0209 */
[----:B------:R-:W-:Y:S02]  /*40000*/  SHF.R.U32.HI R5, RZ, 0x6, R5 ;  /* 0x00000006ff057819 */ /* 0x000fe40000011605 */
[----:B------:R-:W-:Y:S02]  /*40010*/  SHF.R.U32.HI R7, RZ, 0x6, R8 ;  /* 0x00000006ff077819 */ /* 0x000fe40000011608 */
[----:B------:R-:W-:Y:S01]  /*40020*/  SHF.R.U32.HI R6, RZ, 0x6, R6 ;  /* 0x00000006ff067819 */ /* 0x000fe20000011606 */
[----:B------:R-:W-:Y:S01]  /*40030*/  IMAD.IADD R5, R14, 0x1, -R5 ;  /* 0x000000010e057824 */ /* 0x000fe200078e0a05 */
[----:B------:R-:W-:Y:S02]  /*40040*/  IADD3 R7, PT, PT, R12, -R7, RZ ;  /* 0x800000070c077210 */ /* 0x000fe40007ffe0ff */
[----:B------:R-:W-:-:S03]  /*40050*/  IADD3 R6, PT, PT, R13, -R6, RZ ;  /* 0x800000060d067210 */ /* 0x000fc60007ffe0ff */
[----:B------:R-:W-:-:S04]  /*40060*/  IMAD R7, R7, R7, RZ ;  /* 0x0000000707077224 */ /* 0x000fc800078e02ff */
[----:B------:R-:W-:-:S04]  /*40070*/  IMAD R6, R6, R6, R7 ;  /* 0x0000000606067224 */ /* 0x000fc800078e0207 */
[----:B------:R-:W-:-:S05]  /*40080*/  IMAD R6, R5, R5, R6 ;  /* 0x0000000505067224 */ /* 0x000fca00078e0206 */
[----:B------:R-:W-:Y:S02]  /*40090*/  ISETP.GE.U32.AND P0, PT, R6, R11, PT ;  /* 0x0000000b0600720c */ /* 0x000fe40003f06070 */
[----:B------:R-:W-:-:S11]  /*400a0*/  VIMNMX.U32 R11, PT, PT, R11, R6, PT ;  /* 0x000000060b0b7248 */ /* 0x000fd60003fe0000 */
[----:B------:R-:W-:-:S07]  /*400b0*/  @!P0 IADD3 R15, PT, PT, R16, 0x2, RZ ;  /* 0x00000002100f8810 */ /* 0x000fce0007ffe0ff */
.L_x_347:
[----:B----45:R-:W-:Y:S02]  /*400c0*/  IADD3 R6, PT, PT, R1, R4, RZ ;  /* 0x0000000401067210 */ /* 0x030fe40007ffe0ff */
[----:B------:R-:W-:Y:S02]  /*400d0*/  IADD3 R4, PT, PT, R4, 0x1, RZ ;  /* 0x0000000104047810 */ /* 0x000fe40007ffe0ff */
[----:B------:R-:W-:Y:S01]  /*400e0*/  IADD3 R24, PT, PT, R11, R24, RZ ;  /* 0x000000180b187210 */ /* 0x000fe20007ffe0ff */
[----:B------:R0:W-:Y:S01]  /*400f0*/  STL.U8 [R6+0x200], R15 ;  /* 0x0002000f06007387 */ /* 0x0001e20000100000 */
[----:B------:R-:W-:-:S13]  /*40100*/  ISETP.NE.AND P0, PT, R4, 0x10, PT ;  /* 0x000000100400780c */ /* 0x000fda0003f05270 */
[----:B0-----:R-:W-:Y:S05]  /*40110*/  @P0 BRA `(.L_x_350) ;  /* 0xfffffff400300947 */ /* 0x001fea000383ffff */
[----:B------:R-:W-:Y:S01]  /*40120*/  UISETP.NE.AND UP0, UPT, UR13, URZ, UPT ;  /* 0x000000ff0d00728c */ /* 0x000fe2000bf05270 */
[----:B------:R-:W-:Y:S02]  /*40130*/  UMOV UR14, 0x21c ;  /* 0x0000021c000e7882 */ /* 0x000fe40000000000 */
[----:B------:R-:W-:-:S04]  /*40140*/  UIMAD UR14, UR5, 0x10, UR14 ;  /* 0x00000010050e78a4 */ /* 0x000fc8000f8e020e */
[----:B------:R-:W-:Y:S02]  /*40150*/  ULEA UR14, UR21, UR14, 0xa ;  /* 0x0000000e150e7291 */ /* 0x000fe4000f8e50ff */
[----:B------:R-:W-:Y:S10]  /*40160*/  BRA.U !UP0, `(.L_x_351) ;  /* 0x0000002508c47547 */ /* 0x000ff4000b800000 */
[----:B------:R-:W-:Y:S01]  /*40170*/  UMOV UR8, 0xe1c ;  /* 0x00000e1c00087882 */ /* 0x000fe20000000000 */
[----:B------:R-:W-:Y:S01]  /*40180*/  HFMA2 R14, -RZ, RZ, 0, 0 ;  /* 0x00000000ff0e7431 */ /* 0x000fe200000001ff */
[----:B------:R-:W-:Y:S02]  /*40190*/  UIMAD UR8, UR21, 0xc0, UR8 ;  /* 0x000000c0150878a4 */ /* 0x000fe4000f8e0208 */
[----:B------:R-:W-:Y:S02]  /*401a0*/  USHF.R.U32.HI UR38, URZ, 0x1, UR9 ;  /* 0x00000001ff267899 */ /* 0x000fe40008011609 */
[----:B------:R-:W-:-:S12]  /*401b0*/  UIMAD UR21, UR5, 0x3, UR8 ;  /* 0x00000003051578a4 */ /* 0x000fd8000f8e0208 */
.L_x_385:
[----:B------:R-:W-:-:S04]  /*401c0*/  IADD3 R5, PT, PT, R14, UR21, RZ ;  /* 0x000000150e057c10 */ /* 0x000fc8000fffe0ff */
[----:B01234-:R-:W0:Y:S02]  /*401d0*/  LDC.U8 R4, c[0x3][R5] ;  /* 0x00c0000005047b82 */ /* 0x01fe240000000000 */
[----:B0-----:R-:W-:-:S06]  /*401e0*/  IADD3 R4, PT, PT, R1, R4, RZ ;  /* 0x0000000401047210 */ /* 0x001fcc0007ffe0ff */
[----:B------:R-:W2:Y:S01]  /*401f0*/  LDL.U8 R4, [R4+0x200] ;  /* 0x0002000004047983 */ /* 0x000ea20000100000 */
[----:B------:R-:W-:Y:S01]  /*40200*/  BSSY.RECONVERGENT B0, `(.L_x_352) ;  /* 0x0000264000007945 */ /* 0x000fe20003800200 */
[----:B--2---:R-:W-:-:S13]  /*40210*/  LOP3.LUT P0, RZ, R4, UR38, RZ, 0xc0, !PT ;  /* 0x0000002604ff7c12 */ /* 0x004fda000f80c0ff */
[----:B------:R-:W-:Y:S05]  /*40220*/  @!P0 BRA `(.L_x_353) ;  /* 0x0000002400848947 */ /* 0x000fea0003800000 */
[----:B------:R-:W-:-:S05]  /*40230*/  LEA R4, R14, UR10, 0x5 ;  /* 0x0000000a0e047c11 */ /* 0x000fca000f8e28ff */
[----:B------:R-:W2:Y:S04]  /*40240*/  LDL R5, [R4+0x10] ;  /* 0x0000100004057983 */ /* 0x000ea80000100800 */
[----:B------:R-:W3:Y:S04]  /*40250*/  LDL.64 R6, [R4] ;  /* 0x0000000004067983 */ /* 0x000ee80000100a00 */
[----:B------:R-:W4:Y:S04]  /*40260*/  LDL R9, [R4+0x14] ;  /* 0x0000140004097983 */ /* 0x000f280000100800 */
[----:B------:R-:W5:Y:S04]  /*40270*/  LDL R11, [R4+0x18] ;  /* 0x00001800040b7983 */ /* 0x000f680000100800 */
[----:B------:R-:W5:Y:S01]  /*40280*/  LDL R13, [R4+0x8] ;  /* 0x00000800040d7983 */ /* 0x000f620000100800 */
[----:B------:R-:W0:Y:S02]  /*40290*/  LDCU UR8, c[0x3][UR11+0x24] ;  /* 0x00c004800b0877ac */ /* 0x000e240008000800 */
[----:B0-----:R-:W-:Y:S01]  /*402a0*/  UISETP.NE.AND UP0, UPT, UR8, 0x2, UPT ;  /* 0x000000020800788c */ /* 0x001fe2000bf05270 */
[----:B--2---:R0:W-:Y:S04]  /*402b0*/  STL [R4], R5 ;  /* 0x0000000504007387 */ /* 0x0041e80000100800 */
[----:B---3--:R0:W-:Y:S04]  /*402c0*/  STL.64 [R4+0x10], R6 ;  /* 0x0000100604007387 */ /* 0x0081e80000100a00 */
[----:B----4-:R0:W-:Y:S04]  /*402d0*/  STL [R4+0x4], R9 ;  /* 0x0000040904007387 */ /* 0x0101e80000100800 */
[----:B-----5:R0:W-:Y:S04]  /*402e0*/  STL [R4+0x8], R11 ;  /* 0x0000080b04007387 */ /* 0x0201e80000100800 */
[----:B------:R0:W-:Y:S01]  /*402f0*/  STL [R4+0x18], R13 ;  /* 0x0000180d04007387 */ /* 0x0001e20000100800 */
[----:B------:R-:W-:Y:S05]  /*40300*/  BRA.U UP0, `(.L_x_354) ;  /* 0x0000001d00747547 */ /* 0x000fea000b800000 */
[----:B------:R1:W-:Y:S01]  /*40310*/  STL.128 [R1], RZ ;  /* 0x000000ff01007387 */ /* 0x0003e20000100c00 */
[----:B------:R-:W2:Y:S01]  /*40320*/  LDCU UR8, c[0x3][UR11] ;  /* 0x00c000000b0877ac */ /* 0x000ea20008000800 */
[----:B0-----:R-:W-:Y:S02]  /*40330*/  HFMA2 R4, -RZ, RZ, 0, 0 ;  /* 0x00000000ff047431 */ /* 0x001fe400000001ff */
[----:B------:R1:W-:Y:S01]  /*40340*/  STL.64 [R1+0x10], RZ ;  /* 0x000010ff01007387 */ /* 0x0003e20000100a00 */
[----:B------:R-:W-:Y:S02]  /*40350*/  UISETP.GE.U32.AND UP3, UPT, UR13, 0x4, UPT ;  /* 0x000000040d00788c */ /* 0x000fe4000bf66070 */
[----:B------:R-:W-:-:S04]  /*40360*/  UISETP.LT.U32.AND UP0, UPT, UR13, 0x1, UPT ;  /* 0x000000010d00788c */ /* 0x000fc8000bf01070 */
[----:B------:R-:W-:-:S04]  /*40370*/  USEL UR23, UR13, 0x1, !UP0 ;  /* 0x000000010d177887 */ /* 0x000fc8000c000000 */
[----:B------:R-:W-:Y:S02]  /*40380*/  ULOP3.LUT UR25, UR23, 0x3, URZ, 0xc0, !UPT ;  /* 0x0000000317197892 */ /* 0x000fe4000f8ec0ff */
[----:B--2---:R-:W-:Y:S02]  /*40390*/  UISETP.GE.U32.AND UP0, UPT, UR8, 0x4, UPT ;  /* 0x000000040800788c */ /* 0x004fe4000bf06070 */
[----:B------:R-:W-:Y:S01]  /*403a0*/  UISETP.NE.AND UP2, UPT, UR25, URZ, UPT ;  /* 0x000000ff1900728c */ /* 0x000fe2000bf45270 */
[----:B------:R-:W-:Y:S02]  /*403b0*/  UMOV UR8, 0x1 ;  /* 0x0000000100087882 */ /* 0x000fe40000000000 */
[----:B------:R-:W-:Y:S01]  /*403c0*/  USEL UR8, UR8, 0x2, !UP0 ;  /* 0x0000000208087887 */ /* 0x000fe2000c000000 */
[----:B-1----:R-:W-:Y:S11]  /*403d0*/  BRA.U !UP3, `(.L_x_355) ;  /* 0x000000010ba47547 */ /* 0x002ff6000b800000 */
[----:B------:R-:W-:Y:S01]  /*403e0*/  ULOP3.LUT UR24, UR23, 0xfffffffc, URZ, 0xc0, !UPT ;  /* 0xfffffffc17187892 */ /* 0x000fe2000f8ec0ff */
[----:B------:R-:W-:-:S05]  /*403f0*/  MOV R5, RZ ;  /* 0x000000ff00057202 */ /* 0x000fca0000000f00 */
[----:B------:R-:W-:-:S07]  /*40400*/  MOV R4, UR24 ;  /* 0x0000001800047c02 */ /* 0x000fce0008000f00 */
.L_x_356:
[C---:B------:R-:W-:Y:S02]  /*40410*/  LEA R6, R5.reuse, UR10, 0x5 ;  /* 0x0000000a05067c11 */ /* 0x040fe4000f8e28ff */
[----:B------:R-:W-:-:S03]  /*40420*/  SHF.L.U32 R8, R5, 0x1, RZ ;  /* 0x0000000105087819 */ /* 0x000fc600000006ff */
[----:B------:R-:W2:Y:S01]  /*40430*/  LDL R7, [R6+0x10] ;  /* 0x0000100006077983 */ /* 0x000ea20000100800 */
[----:B-1----:R-:W-:-:S03]  /*40440*/  LEA R9, R8, R1, 0x2 ;  /* 0x0000000108097211 */ /* 0x002fc600078e10ff */
[----:B------:R-:W3:Y:S04]  /*40450*/  LDL R8, [R6] ;  /* 0x0000000006087983 */ /* 0x000ee80000100800 */
[----:B------:R-:W4:Y:S04]  /*40460*/  LDL.64 R10, [R9] ;  /* 0x00000000090a7983 */ /* 0x000f280000100a00 */
[----:B------:R-:W5:Y:S01]  /*40470*/  LDL.64 R16, [R9+0x8] ;  /* 0x0000080009107983 */ /* 0x000f620000100a00 */
[----:B--2---:R-:W-:Y:S02]  /*40480*/  LOP3.LUT R12, R7, 0x1, RZ, 0xc0, !PT ;  /* 0x00000001070c7812 */ /* 0x004fe400078ec0ff */
[----:B---3--:R-:W-:-:S02]  /*40490*/  LOP3.LUT R7, R8, 0x1, RZ, 0xc0, !PT ;  /* 0x0000000108077812 */ /* 0x008fc400078ec0ff */
[----:B----4-:R-:W-:-:S03]  /*404a0*/  IADD3 R11, PT, PT, R11, R12, RZ ;  /* 0x0000000c0b0b7210 */ /* 0x010fc60007ffe0ff */
[----:B------:R-:W-:-:S05]  /*404b0*/  IMAD.IADD R10, R7, 0x1, R10 ;  /* 0x00000001070a7824 */ /* 0x000fca00078e020a */
        /* <DEDUP_REMOVED lines=27> */
.L_x_355:
[----:B------:R-:W-:Y:S05]  /*40670*/  BRA.U !UP2, `(.L_x_357) ;  /* 0x000000010a8c7547 */ /* 0x000fea000b800000 */
[C---:B------:R-:W-:Y:S02]  /*40680*/  LEA R5, R4.reuse, UR10, 0x5 ;  /* 0x0000000a04057c11 */ /* 0x040fe4000f8e28ff */
[----:B-1----:R-:W-:-:S03]  /*40690*/  SHF.L.U32 R12, R4, 0x1, RZ ;  /* 0x00000001040c7819 */ /* 0x002fc600000006ff */
[----:B------:R-:W2:Y:S01]  /*406a0*/  LDL R6, [R5] ;  /* 0x0000000005067983 */ /* 0x000ea20000100800 */
[----:B------:R-:W-:-:S03]  /*406b0*/  LEA R8, R12, R1, 0x2 ;  /* 0x000000010c087211 */ /* 0x000fc600078e10ff */
[----:B------:R-:W3:Y:S04]  /*406c0*/  LDL R4, [R5+0x10] ;  /* 0x0000100005047983 */ /* 0x000ee80000100800 */
[----:B------:R-:W4:Y:S01]  /*406d0*/  LDL.64 R10, [R8] ;  /* 0x00000000080a7983 */ /* 0x000f220000100a00 */
[----:B------:R-:W-:Y:S01]  /*406e0*/  UISETP.NE.AND UP4, UPT, UR25, 0x1, UPT ;  /* 0x000000011900788c */ /* 0x000fe2000bf85270 */
[----:B--2---:R-:W-:Y:S02]  /*406f0*/  LOP3.LUT R7, R6, 0x1, RZ, 0xc0, !PT ;  /* 0x0000000106077812 */ /* 0x004fe400078ec0ff */
[----:B---3--:R-:W-:Y:S02]  /*40700*/  LOP3.LUT R4, R4, 0x1, RZ, 0xc0, !PT ;  /* 0x0000000104047812 */ /* 0x008fe400078ec0ff */
[----:B----4-:R-:W-:-:S02]  /*40710*/  IADD3 R10, PT, PT, R7, R10, RZ ;  /* 0x0000000a070a7210 */ /* 0x010fc40007ffe0ff */
[----:B------:R-:W-:-:S05]  /*40720*/  IADD3 R11, PT, PT, R11, R4, RZ ;  /* 0x000000040b0b7210 */ /* 0x000fca0007ffe0ff */
[----:B------:R0:W-:Y:S01]  /*40730*/  STL.64 [R8], R10 ;  /* 0x0000000a08007387 */ /* 0x0001e20000100a00 */
[----:B------:R-:W-:Y:S05]  /*40740*/  BRA.U !UP4, `(.L_x_357) ;  /* 0x000000010c587547 */ /* 0x000fea000b800000 */
[----:B------:R-:W-:Y:S01]  /*40750*/  IADD3 R4, PT, PT, R12, 0x2, RZ ;  /* 0x000000020c047810 */ /* 0x000fe20007ffe0ff */
[----:B------:R-:W2:Y:S03]  /*40760*/  LDL R6, [R5+0x20] ;  /* 0x0000200005067983 */ /* 0x000ea60000100800 */
[----:B0-----:R-:W-:Y:S02]  /*40770*/  LEA R8, R4, R1, 0x2 ;  /* 0x0000000104087211 */ /* 0x001fe400078e10ff */
[----:B------:R-:W3:Y:S04]  /*40780*/  LDL R4, [R5+0x30] ;  /* 0x0000300005047983 */ /* 0x000ee80000100800 */
[----:B------:R-:W4:Y:S01]  /*40790*/  LDL.64 R10, [R8] ;  /* 0x00000000080a7983 */ /* 0x000f220000100a00 */
[----:B------:R-:W-:Y:S01]  /*407a0*/  UISETP.NE.AND UP4, UPT, UR25, 0x2, UPT ;  /* 0x000000021900788c */ /* 0x000fe2000bf85270 */
[----:B--2---:R-:W-:-:S02]  /*407b0*/  LOP3.LUT R7, R6, 0x1, RZ, 0xc0, !PT ;  /* 0x0000000106077812 */ /* 0x004fc400078ec0ff */
[----:B---3--:R-:W-:Y:S02]  /*407c0*/  LOP3.LUT R4, R4, 0x1, RZ, 0xc0, !PT ;  /* 0x0000000104047812 */ /* 0x008fe400078ec0ff */
[----:B----4-:R-:W-:-:S03]  /*407d0*/  IADD3 R10, PT, PT, R7, R10, RZ ;  /* 0x0000000a070a7210 */ /* 0x010fc60007ffe0ff */
[----:B------:R-:W-:-:S05]  /*407e0*/  IMAD.IADD R11, R11, 0x1, R4 ;  /* 0x000000010b0b7824 */ /* 0x000fca00078e0204 */
[----:B------:R2:W-:Y:S01]  /*407f0*/  STL.64 [R8], R10 ;  /* 0x0000000a08007387 */ /* 0x0005e20000100a00 */
[----:B------:R-:W-:Y:S05]  /*40800*/  BRA.U !UP4, `(.L_x_357) ;  /* 0x000000010c287547 */ /* 0x000fea000b800000 */
[----:B------:R-:W-:Y:S01]  /*40810*/  IADD3 R4, PT, PT, R12, 0x4, RZ ;  /* 0x000000040c047810 */ /* 0x000fe20007ffe0ff */
[----:B------:R-:W3:Y:S03]  /*40820*/  LDL R6, [R5+0x40] ;  /* 0x0000400005067983 */ /* 0x000ee60000100800 */
[----:B--2---:R-:W-:Y:S02]  /*40830*/  LEA R8, R4, R1, 0x2 ;  /* 0x0000000104087211 */ /* 0x004fe400078e10ff */
[----:B------:R-:W2:Y:S04]  /*40840*/  LDL R4, [R5+0x50] ;  /* 0x0000500005047983 */ /* 0x000ea80000100800 */
[----:B------:R-:W4:Y:S01]  /*40850*/  LDL.64 R10, [R8] ;  /* 0x00000000080a7983 */ /* 0x000f220000100a00 */
[----:B---3--:R-:W-:-:S02]  /*40860*/  LOP3.LUT R7, R6, 0x1, RZ, 0xc0, !PT ;  /* 0x0000000106077812 */ /* 0x008fc400078ec0ff */
[----:B--2---:R-:W-:Y:S02]  /*40870*/  LOP3.LUT R4, R4, 0x1, RZ, 0xc0, !PT ;  /* 0x0000000104047812 */ /* 0x004fe400078ec0ff */
[----:B----4-:R-:W-:Y:S02]  /*40880*/  IADD3 R10, PT, PT, R7, R10, RZ ;  /* 0x0000000a070a7210 */ /* 0x010fe40007ffe0ff */
[----:B------:R-:W-:-:S05]  /*40890*/  IADD3 R11, PT, PT, R11, R4, RZ ;  /* 0x000000040b0b7210 */ /* 0x000fca0007ffe0ff */
[----:B------:R3:W-:Y:S02]  /*408a0*/  STL.64 [R8], R10 ;  /* 0x0000000a08007387 */ /* 0x0007e40000100a00 */
.L_x_357:
[----:B------:R-:W-:Y:S01]  /*408b0*/  MOV R4, RZ ;  /* 0x000000ff00047202 */ /* 0x000fe20000000f00 */
[----:B------:R-:W-:Y:S06]  /*408c0*/  BRA.U !UP3, `(.L_x_358) ;  /* 0x000000010ba47547 */ /* 0x000fec000b800000 */
[----:B------:R-:W-:Y:S01]  /*408d0*/  ULOP3.LUT UR24, UR23, 0xfffffffc, URZ, 0xc0, !UPT ;  /* 0xfffffffc17187892 */ /* 0x000fe2000f8ec0ff */
[----:B------:R-:W-:-:S05]  /*408e0*/  HFMA2 R5, -RZ, RZ, 0, 0 ;  /* 0x00000000ff057431 */ /* 0x000fca00000001ff */
[----:B------:R-:W-:-:S07]  /*408f0*/  MOV R4, UR24 ;  /* 0x0000001800047c02 */ /* 0x000fce0008000f00 */
.L_x_359:
[C---:B------:R-:W-:Y:S02]  /*40900*/  LEA R6, R5.reuse, UR10, 0x5 ;  /* 0x0000000a05067c11 */ /* 0x040fe4000f8e28ff */
[----:B0-23--:R-:W-:-:S03]  /*40910*/  SHF.L.U32 R8, R5, 0x1, RZ ;  /* 0x0000000105087819 */ /* 0x00dfc600000006ff */
[----:B------:R-:W2:Y:S01]  /*40920*/  LDL R7, [R6+0x14] ;  /* 0x0000140006077983 */ /* 0x000ea20000100800 */
[----:B-1--4-:R-:W-:-:S03]  /*40930*/  LEA R9, R8, R1, 0x2 ;  /* 0x0000000108097211 */ /* 0x012fc600078e10ff */
[----:B------:R-:W3:Y:S04]  /*40940*/  LDL R8, [R6+0x4] ;  /* 0x0000040006087983 */ /* 0x000ee80000100800 */
[----:B------:R-:W4:Y:S04]  /*40950*/  LDL.64 R10, [R9] ;  /* 0x00000000090a7983 */ /* 0x000f280000100a00 */
[----:B------:R-:W5:Y:S01]  /*40960*/  LDL.64 R16, [R9+0x8] ;  /* 0x0000080009107983 */ /* 0x000f620000100a00 */
[----:B--2---:R-:W-:Y:S02]  /*40970*/  LOP3.LUT R12, R7, 0x1, RZ, 0xc0, !PT ;  /* 0x00000001070c7812 */ /* 0x004fe400078ec0ff */
[----:B---3--:R-:W-:-:S02]  /*40980*/  LOP3.LUT R7, R8, 0x1, RZ, 0xc0, !PT ;  /* 0x0000000108077812 */ /* 0x008fc400078ec0ff */
        /* <DEDUP_REMOVED lines=8> */
[----:B-----5:R-:W-:-:S03]  /*40a10*/  IADD3 R13, PT, PT, R12, R17, RZ ;  /* 0x000000110c0d7210 */ /* 0x020fc60007ffe0ff */
[----:B------:R-:W-:-:S05]  /*40a20*/  IMAD.IADD R12, R7, 0x1, R16 ;  /* 0x00000001070c7824 */ /* 0x000fca00078e0210 */
        /* <DEDUP_REMOVED lines=19> */
.L_x_358:
[----:B------:R-:W-:Y:S05]  /*40b60*/  BRA.U !UP2, `(.L_x_360) ;  /* 0x000000010a9c7547 */ /* 0x000fea000b800000 */
[C---:B------:R-:W-:Y:S02]  /*40b70*/  SHF.L.U32 R6, R4.reuse, 0x1, RZ ;  /* 0x0000000104067819 */ /* 0x040fe400000006ff */
[----:B------:R-:W-:Y:S02]  /*40b80*/  LEA R5, R4, UR10, 0x5 ;  /* 0x0000000a04057c11 */ /* 0x000fe4000f8e28ff */
[----:B0-23--:R-:W-:-:S03]  /*40b90*/  LEA R8, R6, R1, 0x2 ;  /* 0x0000000106087211 */ /* 0x00dfc600078e10ff */
[----:B------:R-:W2:Y:S04]  /*40ba0*/  LDL R6, [R5+0x14] ;  /* 0x0000140005067983 */ /* 0x000ea80000100800 */
[----:B------:R-:W3:Y:S04]  /*40bb0*/  LDL R7, [R5+0x4] ;  /* 0x0000040005077983 */ /* 0x000ee80000100800 */
[----:B-1--4-:R-:W4:Y:S01]  /*40bc0*/  LDL.64 R10, [R8] ;  /* 0x00000000080a7983 */ /* 0x012f220000100a00 */
        /* <DEDUP_REMOVED lines=9> */
[----:B0-----:R-:W-:Y:S02]  /*40c60*/  SHF.L.U32 R8, R7, 0x1, RZ ;  /* 0x0000000107087819 */ /* 0x001fe400000006ff */
[----:B------:R-:W2:Y:S02]  /*40c70*/  LDL R7, [R5+0x24] ;  /* 0x0000240005077983 */ /* 0x000ea40000100800 */
[----:B------:R-:W-:Y:S02]  /*40c80*/  LEA R8, R8, R1, 0x2 ;  /* 0x0000000108087211 */ /* 0x000fe400078e10ff */
        /* <DEDUP_REMOVED lines=10> */
[----:B------:R-:W2:Y:S03]  /*40d30*/  LDL R5, [R5+0x44] ;  /* 0x0000440005057983 */ /* 0x000ea60000100800 */
[C---:B------:R-:W-:Y:S02]  /*40d40*/  SHF.L.U32 R4, R7.reuse, 0x1, RZ ;  /* 0x0000000107047819 */ /* 0x040fe400000006ff */
[----:B------:R-:W-:Y:S02]  /*40d50*/  LEA R7, R7, R22, 0x5 ;  /* 0x0000001607077211 */ /* 0x000fe400078e28ff */
[----:B------:R-:W-:-:S04]  /*40d60*/  LEA R4, R4, R1, 0x2 ;  /* 0x0000000104047211 */ /* 0x000fc800078e10ff */
[----:B------:R-:W3:Y:S04]  /*40d70*/  LDL R7, [R7+0x10] ;  /* 0x0000100007077983 */ /* 0x000ee80000100800 */
[----:B0-----:R-:W4:Y:S01]  /*40d80*/  LDL.64 R10, [R4] ;  /* 0x00000000040a7983 */ /* 0x001f220000100a00 */
[----:B--2---:R-:W-:Y:S02]  /*40d90*/  LOP3.LUT R9, R5, 0x1, RZ, 0xc0, !PT ;  /* 0x0000000105097812 */ /* 0x004fe400078ec0ff */
[----:B---3--:R-:W-:Y:S02]  /*40da0*/  LOP3.LUT R6, R7, 0x1, RZ, 0xc0, !PT ;  /* 0x0000000107067812 */ /* 0x008fe400078ec0ff */
[----:B----4-:R-:W-:Y:S02]  /*40db0*/  IADD3 R10, PT, PT, R9, R10, RZ ;  /* 0x0000000a090a7210 */ /* 0x010fe40007ffe0ff */
[----:B------:R-:W-:-:S05]  /*40dc0*/  IADD3 R11, PT, PT, R11, R6, RZ ;  /* 0x000000060b0b7210 */ /* 0x000fca0007ffe0ff */
[----:B------:R0:W-:Y:S02]  /*40dd0*/  STL.64 [R4], R10 ;  /* 0x0000000a04007387 */ /* 0x0001e40000100a00 */
.L_x_360:
[----:B0-----:R-:W-:Y:S01]  /*40de0*/  MOV R4, RZ ;  /* 0x000000ff00047202 */ /* 0x001fe20000000f00 */
[----:B------:R-:W-:Y:S06]  /*40df0*/  BRA.U !UP3, `(.L_x_361) ;  /* 0x000000010ba47547 */ /* 0x000fec000b800000 */
[----:B------:R-:W-:Y:S01]  /*40e00*/  ULOP3.LUT UR24, UR23, 0xfffffffc, URZ, 0xc0, !UPT ;  /* 0xfffffffc17187892 */ /* 0x000fe2000f8ec0ff */
[----:B------:R-:W-:-:S05]  /*40e10*/  HFMA2 R5, -RZ, RZ, 0, 0 ;  /* 0x00000000ff057431 */ /* 0x000fca00000001ff */
[----:B------:R-:W-:-:S07]  /*40e20*/  MOV R4, UR24 ;  /* 0x0000001800047c02 */ /* 0x000fce0008000f00 */
.L_x_362:
[C---:B------:R-:W-:Y:S02]  /*40e30*/  LEA R6, R5.reuse, UR10, 0x5 ;  /* 0x0000000a05067c11 */ /* 0x040fe4000f8e28ff */
[----:B--23--:R-:W-:-:S03]  /*40e40*/  SHF.L.U32 R8, R5, 0x1, RZ ;  /* 0x0000000105087819 */ /* 0x00cfc600000006ff */
[----:B------:R-:W2:Y:S01]  /*40e50*/  LDL R7, [R6+0x18] ;  /* 0x0000180006077983 */ /* 0x000ea20000100800 */
[----:B-1--4-:R-:W-:-:S03]  /*40e60*/  LEA R9, R8, R1, 0x2 ;  /* 0x0000000108097211 */ /* 0x012fc600078e10ff */
[----:B------:R-:W3:Y:S04]  /*40e70*/  LDL R8, [R6+0x8] ;  /* 0x0000080006087983 */ /* 0x000ee80000100800 */
        /* <DEDUP_REMOVED lines=33> */
.L_x_361:
[----:B------:R-:W-:Y:S05]  /*41090*/  BRA.U !UP2, `(.L_x_363) ;  /* 0x000000010a9c7547 */ /* 0x000fea000b800000 */
[C---:B------:R-:W-:Y:S02]  /*410a0*/  SHF.L.U32 R6, R4.reuse, 0x1, RZ ;  /* 0x0000000104067819 */ /* 0x040fe400000006ff */
[----:B------:R-:W-:Y:S02]  /*410b0*/  LEA R5, R4, UR10, 0x5 ;  /* 0x0000000a04057c11 */ /* 0x000fe4000f8e28ff */
[----:B--23--:R-:W-:-:S03]  /*410c0*/  LEA R8, R6, R1, 0x2 ;  /* 0x0000000106087211 */ /* 0x00cfc600078e10ff */
        /* <DEDUP_REMOVED lines=11> */
[C---:B------:R-:W-:Y:S01]  /*41180*/  LEA R7, R6.reuse, R23, 0x5 ;  /* 0x0000001706077211 */ /* 0x040fe200078e28ff */
[----:B------:R-:W-:-:S05]  /*41190*/  IMAD.SHL.U32 R6, R6, 0x2, RZ ;  /* 0x0000000206067824 */ /* 0x000fca00078e00ff */
[----:B0-----:R-:W-:Y:S01]  /*411a0*/  LEA R8, R6, R1, 0x2 ;  /* 0x0000000106087211 */ /* 0x001fe200078e10ff */
        /* <DEDUP_REMOVED lines=22> */
.L_x_363:
[----:B------:R-:W-:Y:S05]  /*41310*/  BRA.U !UP0, `(.L_x_364) ;  /* 0x0000000508547547 */ /* 0x000fea000b800000 */
[----:B------:R-:W-:Y:S01]  /*41320*/  UISETP.GE.U32.AND UP0, UPT, UR13, 0x4, UPT ;  /* 0x000000040d00788c */ /* 0x000fe2000bf06070 */
[----:B------:R-:W-:Y:S01]  /*41330*/  MOV R4, RZ ;  /* 0x000000ff00047202 */ /* 0x000fe20000000f00 */
[----:B------:R-:W-:-:S07]  /*41340*/  UISETP.NE.AND UP2, UPT, UR25, URZ, UPT ;  /* 0x000000ff1900728c */ /* 0x000fce000bf45270 */
[----:B------:R-:W-:Y:S05]  /*41350*/  BRA.U !UP0, `(.L_x_365) ;  /* 0x0000000108a47547 */ /* 0x000fea000b800000 */
[----:B------:R-:W-:Y:S01]  /*41360*/  ULOP3.LUT UR23, UR23, 0xfffffffc, URZ, 0xc0, !UPT ;  /* 0xfffffffc17177892 */ /* 0x000fe2000f8ec0ff */
[----:B------:R-:W-:-:S05]  /*41370*/  HFMA2 R5, -RZ, RZ, 0, 0 ;  /* 0x00000000ff057431 */ /* 0x000fca00000001ff */
[----:B------:R-:W-:-:S07]  /*41380*/  MOV R4, UR23 ;  /* 0x0000001700047c02 */ /* 0x000fce0008000f00 */
.L_x_366:
[C---:B0-----:R-:W-:Y:S02]  /*41390*/  LEA R6, R5.reuse, UR10, 0x5 ;  /* 0x0000000a05067c11 */ /* 0x041fe4000f8e28ff */
[----:B--23--:R-:W-:-:S03]  /*413a0*/  SHF.L.U32 R8, R5, 0x1, RZ ;  /* 0x0000000105087819 */ /* 0x00cfc600000006ff */
[----:B------:R-:W2:Y:S02]  /*413b0*/  LDL R7, [R6+0x1c] ;  /* 0x00001c0006077983 */ /* 0x000ea40000100800 */
[----:B-1--4-:R-:W-:Y:S02]  /*413c0*/  IMAD R9, R8, 0x4, R1 ;  /* 0x0000000408097824 */ /* 0x012fe400078e0201 */
        /* <DEDUP_REMOVED lines=34> */
.L_x_365:
[----:B------:R-:W-:Y:S05]  /*415f0*/  BRA.U !UP2, `(.L_x_364) ;  /* 0x000000010a9c7547 */ /* 0x000fea000b800000 */
[C---:B0-----:R-:W-:Y:S02]  /*41600*/  SHF.L.U32 R6, R4.reuse, 0x1, RZ ;  /* 0x0000000104067819 */ /* 0x041fe400000006ff */
        /* <DEDUP_REMOVED lines=12> */
[----:B------:R-:W-:-:S05]  /*416d0*/  VIADD R6, R4, 0x1 ;  /* 0x0000000104067836 */ /* 0x000fca0000000000 */
[C---:B------:R-:W-:Y:S02]  /*416e0*/  LEA R7, R6.reuse, R3, 0x5 ;  /* 0x0000000306077211 */ /* 0x040fe400078e28ff */
[----:B------:R-:W-:-:S04]  /*416f0*/  SHF.L.U32 R6, R6, 0x1, RZ ;  /* 0x0000000106067819 */ /* 0x000fc800000006ff */
        /* <DEDUP_REMOVED lines=23> */
.L_x_364:
[----:B------:R-:W-:-:S04]  /*41870*/  USHF.L.U32 UR23, UR13, 0x1, URZ ;  /* 0x000000010d177899 */ /* 0x000fc800080006ff */
[----:B------:R-:W-:-:S09]  /*41880*/  UISETP.NE.AND UP0, UPT, UR23, URZ, UPT ;  /* 0x000000ff1700728c */ /* 0x000fd2000bf05270 */
[----:B------:R-:W-:Y:S05]  /*41890*/  BRA.U !UP0, `(.L_x_354) ;  /* 0x0000000908107547 */ /* 0x000fea000b800000 */
[----:B------:R-:W-:Y:S01]  /*418a0*/  UISETP.GE.U32.AND UP0, UPT, UR23, 0x10, UPT ;  /* 0x000000101700788c */ /* 0x000fe2000bf06070 */
[----:B------:R-:W-:Y:S01]  /*418b0*/  MOV R4, RZ ;  /* 0x000000ff00047202 */ /* 0x000fe20000000f00 */
[----:B------:R-:W-:-:S04]  /*418c0*/  ULOP3.LUT UR25, UR23, 0xe, URZ, 0xc0, !UPT ;  /* 0x0000000e17197892 */ /* 0x000fc8000f8ec0ff */
[----:B------:R-:W-:-:S03]  /*418d0*/  UISETP.NE.AND UP2, UPT, UR25, URZ, UPT ;  /* 0x000000ff1900728c */ /* 0x000fc6000bf45270 */
[----:B------:R-:W-:Y:S08]  /*418e0*/  BRA.U !UP0, `(.L_x_367) ;  /* 0x0000000108dc7547 */ /* 0x000ff0000b800000 */
[----:B------:R-:W-:Y:S01]  /*418f0*/  ULOP3.LUT UR24, UR23, 0xfffffff0, URZ, 0xc0, !UPT ;  /* 0xfffffff017187892 */ /* 0x000fe2000f8ec0ff */
[----:B------:R-:W-:-:S05]  /*41900*/  HFMA2 R5, -RZ, RZ, 0, 0 ;  /* 0x00000000ff057431 */ /* 0x000fca00000001ff */
[----:B------:R-:W-:-:S07]  /*41910*/  IMAD.U32 R4, RZ, RZ, UR24 ;  /* 0x00000018ff047e24 */ /* 0x000fce000f8e00ff */
.L_x_368:
[----:B0-----:R-:W-:-:S05]  /*41920*/  LEA R6, R5, R1, 0x2 ;  /* 0x0000000105067211 */ /* 0x001fca00078e10ff */
[----:B-1--4-:R-:W4:Y:S04]  /*41930*/  LDL.64 R12, [R6] ;  /* 0x00000000060c7983 */ /* 0x012f280000100a00 */
[----:B--23--:R-:W2:Y:S04]  /*41940*/  LDL.64 R10, [R6+0x10] ;  /* 0x00001000060a7983 */ /* 0x00cea80000100a00 */
[----:B------:R-:W3:Y:S04]  /*41950*/  LDL.64 R8, [R6+0x8] ;  /* 0x0000080006087983 */ /* 0x000ee80000100a00 */
[----:B------:R-:W5:Y:S04]  /*41960*/  LDL.64 R16, [R6+0x18] ;  /* 0x0000180006107983 */ /* 0x000f680000100a00 */
[----:B------:R-:W5:Y:S04]  /*41970*/  LDL.64 R18, [R6+0x20] ;  /* 0x0000200006127983 */ /* 0x000f680000100a00 */
[----:B------:R-:W5:Y:S04]  /*41980*/  LDL.64 R28, [R6+0x28] ;  /* 0x00002800061c7983 */ /* 0x000f680000100a00 */
[----:B------:R-:W5:Y:S04]  /*41990*/  LDL.64 R30, [R6+0x30] ;  /* 0x00003000061e7983 */ /* 0x000f680000100a00 */
[----:B------:R-:W5:Y:S01]  /*419a0*/  LDL.64 R32, [R6+0x38] ;  /* 0x0000380006207983 */ /* 0x000f620000100a00 */
[----:B------:R-:W-:-:S02]  /*419b0*/  IADD3 R5, PT, PT, R5, 0x10, RZ ;  /* 0x0000001005057810 */ /* 0x000fc40007ffe0ff */
[----:B----4-:R-:W-:Y:S02]  /*419c0*/  ISETP.GT.U32.AND P0, PT, R12, UR8, PT ;  /* 0x000000080c007c0c */ /* 0x010fe4000bf04070 */
[----:B------:R-:W-:Y:S02]  /*419d0*/  ISETP.GT.U32.AND P1, PT, R13, UR8, PT ;  /* 0x000000080d007c0c */ /* 0x000fe4000bf24070 */
[----:B--2---:R-:W-:Y:S02]  /*419e0*/  ISETP.GT.U32.AND P5, PT, R11, UR8, PT ;  /* 0x000000080b007c0c */ /* 0x004fe4000bfa4070 */
[----:B------:R-:W-:Y:S02]  /*419f0*/  ISETP.GT.U32.AND P4, PT, R10, UR8, PT ;  /* 0x000000080a007c0c */ /* 0x000fe4000bf84070 */
[----:B---3--:R-:W-:Y:S02]  /*41a00*/  ISETP.GT.U32.AND P2, PT, R8, UR8, PT ;  /* 0x0000000808007c0c */ /* 0x008fe4000bf44070 */
        /* <DEDUP_REMOVED lines=36> */
[----:B0-----:R-:W-:Y:S05]  /*41c50*/  @P0 BRA `(.L_x_368) ;  /* 0xfffffffc00300947 */ /* 0x001fea000383ffff */
.L_x_367:
[----:B------:R-:W-:Y:S05]  /*41c60*/  BRA.U !UP2, `(.L_x_354) ;  /* 0x000000050a1c7547 */ /* 0x000fea000b800000 */
[----:B------:R-:W-:Y:S02]  /*41c70*/  UISETP.GE.U32.AND UP0, UPT, UR25, 0x8, UPT ;  /* 0x000000081900788c */ /* 0x000fe4000bf06070 */
[----:B------:R-:W-:-:S04]  /*41c80*/  ULOP3.LUT UR23, UR23, 0x6, URZ, 0xc0, !UPT ;  /* 0x0000000617177892 */ /* 0x000fc8000f8ec0ff */
[----:B------:R-:W-:-:S03]  /*41c90*/  UISETP.NE.AND UP2, UPT, UR23, URZ, UPT ;  /* 0x000000ff1700728c */ /* 0x000fc6000bf45270 */
[----:B------:R-:W-:Y:S08]  /*41ca0*/  BRA.U !UP0, `(.L_x_369) ;  /* 0x0000000108887547 */ /* 0x000ff0000b800000 */
[----:B------:R-:W-:-:S05]  /*41cb0*/  LEA R5, R4, R1, 0x2 ;  /* 0x0000000104057211 */ /* 0x000fca00078e10ff */
[----:B0-23--:R-:W2:Y:S04]  /*41cc0*/  LDL R8, [R5] ;  /* 0x0000000005087983 */ /* 0x00dea80000100800 */
[----:B------:R-:W3:Y:S04]  /*41cd0*/  LDL R6, [R5+0x4] ;  /* 0x0000040005067983 */ /* 0x000ee80000100800 */
[----:B------:R-:W5:Y:S04]  /*41ce0*/  LDL R7, [R5+0x8] ;  /* 0x0000080005077983 */ /* 0x000f680000100800 */
[----:B-1--4-:R-:W4:Y:S04]  /*41cf0*/  LDL R9, [R5+0xc] ;  /* 0x00000c0005097983 */ /* 0x012f280000100800 */
[----:B------:R-:W4:Y:S04]  /*41d00*/  LDL R11, [R5+0x10] ;  /* 0x00001000050b7983 */ /* 0x000f280000100800 */
[----:B------:R-:W4:Y:S04]  /*41d10*/  LDL R12, [R5+0x14] ;  /* 0x00001400050c7983 */ /* 0x000f280000100800 */
[----:B------:R-:W4:Y:S04]  /*41d20*/  LDL R13, [R5+0x18] ;  /* 0x00001800050d7983 */ /* 0x000f280000100800 */
[----:B------:R-:W4:Y:S01]  /*41d30*/  LDL R15, [R5+0x1c] ;  /* 0x00001c00050f7983 */ /* 0x000f220000100800 */
[----:B------:R-:W-:-:S02]  /*41d40*/  IADD3 R4, PT, PT, R4, 0x8, RZ ;  /* 0x0000000804047810 */ /* 0x000fc40007ffe0ff */
[----:B--2---:R-:W-:Y:S02]  /*41d50*/  ISETP.GT.U32.AND P0, PT, R8, UR8, PT ;  /* 0x0000000808007c0c */ /* 0x004fe4000bf04070 */
[----:B---3--:R-:W-:Y:S02]  /*41d60*/  ISETP.GT.U32.AND P1, PT, R6, UR8, PT ;  /* 0x0000000806007c0c */ /* 0x008fe4000bf24070 */
[----:B------:R-:W-:Y:S02]  /*41d70*/  SEL R6, RZ, 0x1, !P0 ;  /* 0x00000001ff067807 */ /* 0x000fe40004000000 */
[----:B-----5:R-:W-:Y:S02]  /*41d80*/  ISETP.GT.U32.AND P2, PT, R7, UR8, PT ;  /* 0x0000000807007c0c */ /* 0x020fe4000bf44070 */
[----:B------:R-:W-:Y:S01]  /*41d90*/  SEL R8, RZ, 0x1, !P1 ;  /* 0x00000001ff087807 */ /* 0x000fe20004800000 */
[----:B------:R0:W-:Y:S01]  /*41da0*/  STL [R5+0x1e0], R6 ;  /* 0x0001e00605007387 */ /* 0x0001e20000100800 */
[----:B------:R-:W-:-:S02]  /*41db0*/  SEL R10, RZ, 0x1, !P2 ;  /* 0x00000001ff0a7807 */ /* 0x000fc40005000000 */
[----:B----4-:R-:W-:Y:S01]  /*41dc0*/  ISETP.GT.U32.AND P0, PT, R9, UR8, PT ;  /* 0x0000000809007c0c */ /* 0x010fe2000bf04070 */
[----:B------:R1:W-:Y:S01]  /*41dd0*/  STL [R5+0x1e4], R8 ;  /* 0x0001e40805007387 */ /* 0x0003e20000100800 */
[----:B------:R-:W-:-:S03]  /*41de0*/  ISETP.GT.U32.AND P1, PT, R11, UR8, PT ;  /* 0x000000080b007c0c */ /* 0x000fc6000bf24070 */
[----:B------:R2:W-:Y:S01]  /*41df0*/  STL [R5+0x1e8], R10 ;  /* 0x0001e80a05007387 */ /* 0x0005e20000100800 */
[----:B------:R-:W-:Y:S02]  /*41e00*/  ISETP.GT.U32.AND P2, PT, R12, UR8, PT ;  /* 0x000000080c007c0c */ /* 0x000fe4000bf44070 */
[----:B------:R-:W-:Y:S02]  /*41e10*/  SEL R12, RZ, 0x1, !P0 ;  /* 0x00000001ff0c7807 */ /* 0x000fe40004000000 */
[----:B------:R-:W-:Y:S02]  /*41e20*/  ISETP.GT.U32.AND P3, PT, R13, UR8, PT ;  /* 0x000000080d007c0c */ /* 0x000fe4000bf64070 */
[----:B------:R-:W-:Y:S01]  /*41e30*/  SEL R16, RZ, 0x1, !P1 ;  /* 0x00000001ff107807 */ /* 0x000fe20004800000 */
[----:B------:R2:W-:Y:S01]  /*41e40*/  STL [R5+0x1ec], R12 ;  /* 0x0001ec0c05007387 */ /* 0x0005e20000100800 */
[----:B------:R-:W-:Y:S02]  /*41e50*/  ISETP.GT.U32.AND P4, PT, R15, UR8, PT ;  /* 0x000000080f007c0c */ /* 0x000fe4000bf84070 */
[----:B------:R-:W-:Y:S01]  /*41e60*/  SEL R18, RZ, 0x1, !P2 ;  /* 0x00000001ff127807 */ /* 0x000fe20005000000 */
[----:B------:R2:W-:Y:S01]  /*41e70*/  STL [R5+0x1f0], R16 ;  /* 0x0001f01005007387 */ /* 0x0005e20000100800 */
[----:B0-----:R-:W-:-:S02]  /*41e80*/  SEL R6, RZ, 0x1, !P3 ;  /* 0x00000001ff067807 */ /* 0x001fc40005800000 */
[----:B-1----:R-:W-:Y:S01]  /*41e90*/  SEL R8, RZ, 0x1, !P4 ;  /* 0x00000001ff087807 */ /* 0x002fe20006000000 */
[----:B------:R2:W-:Y:S04]  /*41ea0*/  STL [R5+0x1f4], R18 ;  /* 0x0001f41205007387 */ /* 0x0005e80000100800 */
[----:B------:R2:W-:Y:S04]  /*41eb0*/  STL [R5+0x1f8], R6 ;  /* 0x0001f80605007387 */ /* 0x0005e80000100800 */
[----:B------:R2:W-:Y:S02]  /*41ec0*/  STL [R5+0x1fc], R8 ;  /* 0x0001fc0805007387 */ /* 0x0005e40000100800 */
.L_x_369:
[----:B------:R-:W-:Y:S05]  /*41ed0*/  BRA.U !UP2, `(.L_x_354) ;  /* 0x000000010a807547 */ /* 0x000fea000b800000 */
[----:B------:R-:W-:-:S06]  /*41ee0*/  UISETP.GE.U32.AND UP0, UPT, UR23, 0x4, UPT ;  /* 0x000000041700788c */ /* 0x000fcc000bf06070 */
[----:B------:R-:W-:-:S13]  /*41ef0*/  PLOP3.LUT P5, PT, PT, PT, UP0, 0x80, 0x8 ;  /* 0x000000000008781c */ /* 0x000fda0003faf008 */
[----:B-12-4-:R-:W-:-:S05]  /*41f00*/  @P5 LEA R12, R4, R1, 0x2 ;  /* 0x00000001040c5211 */ /* 0x016fca00078e10ff */
[----:B0--3--:R-:W2:Y:S04]  /*41f10*/  @P5 LDL R8, [R12] ;  /* 0x000000000c085983 */ /* 0x009ea80000100800 */
[----:B------:R-:W3:Y:S04]  /*41f20*/  @P5 LDL R5, [R12+0x4] ;  /* 0x000004000c055983 */ /* 0x000ee80000100800 */
[----:B------:R-:W4:Y:S04]  /*41f30*/  @P5 LDL R6, [R12+0x8] ;  /* 0x000008000c065983 */ /* 0x000f280000100800 */
[----:B------:R-:W5:Y:S01]  /*41f40*/  @P5 LDL R7, [R12+0xc] ;  /* 0x00000c000c075983 */ /* 0x000f620000100800 */
[----:B------:R-:W-:Y:S01]  /*41f50*/  ULOP3.LUT UR23, UR13, 0x1, URZ, 0xc0, !UPT ;  /* 0x000000010d177892 */ /* 0x000fe2000f8ec0ff */
[----:B------:R-:W-:-:S03]  /*41f60*/  @P5 IADD3 R4, PT, PT, R4, 0x4, RZ ;  /* 0x0000000404045810 */ /* 0x000fc60007ffe0ff */
[----:B------:R-:W-:-:S06]  /*41f70*/  UISETP.NE.U32.AND UP0, UPT, UR23, 0x1, UPT ;  /* 0x000000011700788c */ /* 0x000fcc000bf05070 */
[----:B------:R-:W-:-:S13]  /*41f80*/  PLOP3.LUT P0, PT, PT, PT, UP0, 0x80, 0x8 ;  /* 0x000000000008781c */ /* 0x000fda0003f0f008 */
[----:B------:R-:W-:Y:S02]  /*41f90*/  @!P0 LEA R4, R4, R1, 0x2 ;  /* 0x0000000104048211 */ /* 0x000fe400078e10ff */
[----:B--2---:R-:W-:Y:S02]  /*41fa0*/  @P5 ISETP.GT.U32.AND P1, PT, R8, UR8, PT ;  /* 0x0000000808005c0c */ /* 0x004fe4000bf24070 */
[----:B---3--:R-:W-:Y:S02]  /*41fb0*/  @P5 ISETP.GT.U32.AND P2, PT, R5, UR8, PT ;  /* 0x0000000805005c0c */ /* 0x008fe4000bf44070 */
[----:B------:R-:W-:Y:S02]  /*41fc0*/  @P5 SEL R5, RZ, 0x1, !P1 ;  /* 0x00000001ff055807 */ /* 0x000fe40004800000 */
[----:B----4-:R-:W-:Y:S02]  /*41fd0*/  @P5 ISETP.GT.U32.AND P3, PT, R6, UR8, PT ;  /* 0x0000000806005c0c */ /* 0x010fe4000bf64070 */
[----:B------:R-:W-:Y:S01]  /*41fe0*/  @P5 SEL R6, RZ, 0x1, !P2 ;  /* 0x00000001ff065807 */ /* 0x000fe20005000000 */
[----:B------:R0:W-:Y:S01]  /*41ff0*/  @P5 STL [R12+0x1e0], R5 ;  /* 0x0001e0050c005387 */ /* 0x0001e20000100800 */
[----:B-----5:R-:W-:-:S02]  /*42000*/  @P5 ISETP.GT.U32.AND P4, PT, R7, UR8, PT ;  /* 0x0000000807005c0c */ /* 0x020fc4000bf84070 */
[----:B------:R-:W-:Y:S01]  /*42010*/  @P5 SEL R7, RZ, 0x1, !P3 ;  /* 0x00000001ff075807 */ /* 0x000fe20005800000 */
[----:B------:R0:W-:Y:S01]  /*42020*/  @P5 STL [R12+0x1e4], R6 ;  /* 0x0001e4060c005387 */ /* 0x0001e20000100800 */
[----:B------:R-:W-:-:S03]  /*42030*/  @P5 SEL R8, RZ, 0x1, !P4 ;  /* 0x00000001ff085807 */ /* 0x000fc60006000000 */
[----:B------:R0:W-:Y:S04]  /*42040*/  @P5 STL [R12+0x1e8], R7 ;  /* 0x0001e8070c005387 */ /* 0x0001e80000100800 */
[----:B------:R0:W-:Y:S04]  /*42050*/  @P5 STL [R12+0x1ec], R8 ;  /* 0x0001ec080c005387 */ /* 0x0001e80000100800 */
[----:B------:R-:W2:Y:S04]  /*42060*/  @!P0 LDL R9, [R4] ;  /* 0x0000000004098983 */ /* 0x000ea80000100800 */
[----:B------:R-:W3:Y:S01]  /*42070*/  @!P0 LDL R10, [R4+0x4] ;  /* 0x00000400040a8983 */ /* 0x000ee20000100800 */
[----:B--2---:R-:W-:-:S02]  /*42080*/  @!P0 ISETP.GT.U32.AND P1, PT, R9, UR8, PT ;  /* 0x0000000809008c0c */ /* 0x004fc4000bf24070 */
[----:B---3--:R-:W-:Y:S02]  /*42090*/  @!P0 ISETP.GT.U32.AND P2, PT, R10, UR8, PT ;  /* 0x000000080a008c0c */ /* 0x008fe4000bf44070 */
[----:B------:R-:W-:Y:S02]  /*420a0*/  @!P0 SEL R9, RZ, 0x1, !P1 ;  /* 0x00000001ff098807 */ /* 0x000fe40004800000 */
[----:B------:R-:W-:-:S03]  /*420b0*/  @!P0 SEL R11, RZ, 0x1, !P2 ;  /* 0x00000001ff0b8807 */ /* 0x000fc60005000000 */
[----:B------:R0:W-:Y:S04]  /*420c0*/  @!P0 STL [R4+0x1e0], R9 ;  /* 0x0001e00904008387 */ /* 0x0001e80000100800 */
[----:B------:R0:W-:Y:S02]  /*420d0*/  @!P0 STL [R4+0x1e4], R11 ;  /* 0x0001e40b04008387 */ /* 0x0001e40000100800 */
.L_x_354:
[----:B------:R-:W5:Y:S01]  /*420e0*/  LDCU.U8 UR8, c[0x3][UR14] ;  /* 0x00c000000e0877ac */ /* 0x000f620008000000 */
[----:B------:R-:W1:Y:S01]  /*420f0*/  LDCU.U8 UR29, c[0x3][UR14+0x7] ;  /* 0x00c000e00e1d77ac */ /* 0x000e620008000000 */
[----:B------:R-:W3:Y:S01]  /*42100*/  LDCU.U8 UR23, c[0x3][UR14+0x1] ;  /* 0x00c000200e1777ac */ /* 0x000ee20008000000 */
[----:B------:R-:W4:Y:S01]  /*42110*/  LDCU.U8 UR24, c[0x3][UR14+0x2] ;  /* 0x00c000400e1877ac */ /* 0x000f220008000000 */
[----:B------:R-:W4:Y:S01]  /*42120*/  LDCU.U8 UR25, c[0x3][UR14+0x3] ;  /* 0x00c000600e1977ac */ /* 0x000f220008000000 */
[C---:B-----5:R-:W-:Y:S01]  /*42130*/  ISETP.NE.AND P6, PT, R14.reuse, UR8, PT ;  /* 0x000000080e007c0c */ /* 0x060fe2000bfc5270 */
[----:B------:R-:W5:Y:S03]  /*42140*/  LDCU.U8 UR26, c[0x3][UR14+0x4] ;  /* 0x00c000800e1a77ac */ /* 0x000f660008000000 */
[----:B0-----:R-:W-:Y:S01]  /*42150*/  P2R R4, PR, RZ, 0x40 ;  /* 0x00000040ff047803 */ /* 0x001fe20000000000 */
[----:B------:R-:W0:Y:S01]  /*42160*/  LDCU.U8 UR27, c[0x3][UR14+0x5] ;  /* 0x00c000a00e1b77ac */ /* 0x000e220008000000 */
[----:B-1----:R-:W-:-:S02]  /*42170*/  ISETP.NE.AND P6, PT, R14, UR29, PT ;  /* 0x0000001d0e007c0c */ /* 0x002fc4000bfc5270 */
[----:B---3--:R-:W-:Y:S01]  /*42180*/  ISETP.NE.AND P5, PT, R14, UR23, PT ;  /* 0x000000170e007c0c */ /* 0x008fe2000bfa5270 */
[----:B------:R-:W1:Y:S01]  /*42190*/  LDCU.U8 UR28, c[0x3][UR14+0x6] ;  /* 0x00c000c00e1c77ac */ /* 0x000e620008000000 */
[----:B--2---:R-:W-:Y:S02]  /*421a0*/  P2R R5, PR, RZ, 0x40 ;  /* 0x00000040ff057803 */ /* 0x004fe40000000000 */
[----:B------:R-:W-:Y:S01]  /*421b0*/  ISETP.NE.AND P6, PT, R4, RZ, PT ;  /* 0x000000ff0400720c */ /* 0x000fe20003fc5270 */
[----:B------:R-:W2:Y:S01]  /*421c0*/  LDCU.U8 UR30, c[0x3][UR14+0x8] ;  /* 0x00c001000e1e77ac */ /* 0x000ea20008000000 */
[C---:B----4-:R-:W-:Y:S02]  /*421d0*/  ISETP.NE.AND P0, PT, R14.reuse, UR24, PT ;  /* 0x000000180e007c0c */ /* 0x050fe4000bf05270 */
[C---:B------:R-:W-:Y:S01]  /*421e0*/  ISETP.NE.AND P1, PT, R14.reuse, UR25, PT ;  /* 0x000000190e007c0c */ /* 0x040fe2000bf25270 */
[----:B------:R-:W3:Y:S01]  /*421f0*/  LDCU.U8 UR31, c[0x3][UR14+0x9] ;  /* 0x00c001200e1f77ac */ /* 0x000ee20008000000 */
[C---:B-----5:R-:W-:Y:S01]  /*42200*/  ISETP.NE.AND P2, PT, R14.reuse, UR26, PT ;  /* 0x0000001a0e007c0c */ /* 0x060fe2000bf45270 */
[----:B------:R-:W4:Y:S01]  /*42210*/  LDCU.U8 UR32, c[0x3][UR14+0xa] ;  /* 0x00c001400e2077ac */ /* 0x000f220008000000 */
[C---:B0-----:R-:W-:Y:S01]  /*42220*/  ISETP.NE.AND P3, PT, R14.reuse, UR27, PT ;  /* 0x0000001b0e007c0c */ /* 0x041fe2000bf65270 */
[----:B------:R-:W0:Y:S01]  /*42230*/  LDCU.U8 UR33, c[0x3][UR14+0xb] ;  /* 0x00c001600e2177ac */ /* 0x000e220008000000 */
[----:B-1----:R-:W-:Y:S01]  /*42240*/  ISETP.NE.AND P4, PT, R14, UR28, PT ;  /* 0x0000001c0e007c0c */ /* 0x002fe2000bf85270 */
[----:B------:R-:W1:Y:S01]  /*42250*/  LDCU.U8 UR34, c[0x3][UR14+0xc] ;  /* 0x00c001800e2277ac */ /* 0x000e620008000000 */
[----:B------:R-:W0:Y:S01]  /*42260*/  LDCU.U8 UR35, c[0x3][UR14+0xd] ;  /* 0x00c001a00e2377ac */ /* 0x000e220008000000 */
[----:B------:R-:W0:Y:S01]  /*42270*/  LDCU.U8 UR36, c[0x3][UR14+0xe] ;  /* 0x00c001c00e2477ac */ /* 0x000e220008000000 */
[----:B------:R-:W0:Y:S01]  /*42280*/  LDCU.U8 UR37, c[0x3][UR14+0xf] ;  /* 0x00c001e00e2577ac */ /* 0x000e220008000000 */
[----:B--2---:R-:W-:Y:S08]  /*42290*/  @P6 BRA `(.L_x_370) ;  /* 0x0000000000106947 */ /* 0x004ff00003800000 */
[----:B------:R-:W2:Y:S02]  /*422a0*/  LDL.U8 R4, [R1+0x200] ;  /* 0x0002000001047983 */ /* 0x000ea40000100000 */
[----:B--2---:R-:W-:-:S04]  /*422b0*/  LOP3.LUT R4, RZ, R4, RZ, 0x33, !PT ;  /* 0x00000004ff047212 */ /* 0x004fc800078e33ff */
[----:B------:R-:W-:-:S05]  /*422c0*/  IADD3 R4, PT, PT, R4, UR9, RZ ;  /* 0x0000000904047c10 */ /* 0x000fca000fffe0ff */
[----:B------:R2:W-:Y:S02]  /*422d0*/  STL.U8 [R1+0x200], R4 ;  /* 0x0002000401007387 */ /* 0x0005e40000100000 */
.L_x_370:
[----:B------:R-:W-:Y:S01]  /*422e0*/  ISETP.NE.AND P6, PT, R14, UR30, PT ;  /* 0x0000001e0e007c0c */ /* 0x000fe2000bfc5270 */
[----:B------:R-:W-:-:S12]  /*422f0*/  @P5 BRA `(.L_x_371) ;  /* 0x0000000000105947 */ /* 0x000fd80003800000 */
[----:B--2---:R-:W2:Y:S02]  /*42300*/  LDL.U8 R4, [R1+0x201] ;  /* 0x0002010001047983 */ /* 0x004ea40000100000 */
[----:B--2---:R-:W-:-:S04]  /*42310*/  LOP3.LUT R4, RZ, R4, RZ, 0x33, !PT ;  /* 0x00000004ff047212 */ /* 0x004fc800078e33ff */
[----:B------:R-:W-:-:S05]  /*42320*/  IADD3 R4, PT, PT, R4, UR9, RZ ;  /* 0x0000000904047c10 */ /* 0x000fca000fffe0ff */
[----:B------:R2:W-:Y:S02]  /*42330*/  STL.U8 [R1+0x201], R4 ;  /* 0x0002010401007387 */ /* 0x0005e40000100000 */
.L_x_371:
[----:B---3--:R-:W-:-:S04]  /*42340*/  ISETP.NE.AND P5, PT, R14, UR31, PT ;  /* 0x0000001f0e007c0c */ /* 0x008fc8000bfa5270 */
[----:B------:R-:W-:Y:S01]  /*42350*/  P2R R6, PR, RZ, 0x20 ;  /* 0x00000020ff067803 */ /* 0x000fe20000000000 */
[----:B------:R-:W-:Y:S08]  /*42360*/  @P0 BRA `(.L_x_372) ;  /* 0x0000000000100947 */ /* 0x000ff00003800000 */
[----:B--2---:R-:W2:Y:S02]  /*42370*/  LDL.U8 R4, [R1+0x202] ;  /* 0x0002020001047983 */ /* 0x004ea40000100000 */
[----:B--2---:R-:W-:-:S04]  /*42380*/  LOP3.LUT R4, RZ, R4, RZ, 0x33, !PT ;  /* 0x00000004ff047212 */ /* 0x004fc800078e33ff */
[----:B------:R-:W-:-:S05]  /*42390*/  IADD3 R4, PT, PT, R4, UR9, RZ ;  /* 0x0000000904047c10 */ /* 0x000fca000fffe0ff */
[----:B------:R3:W-:Y:S02]  /*423a0*/  STL.U8 [R1+0x202], R4 ;  /* 0x0002020401007387 */ /* 0x0007e40000100000 */
.L_x_372:
[----:B----4-:R-:W-:Y:S01]  /*423b0*/  ISETP.NE.AND P0, PT, R14, UR32, PT ;  /* 0x000000200e007c0c */ /* 0x010fe2000bf05270 */
[----:B------:R-:W-:-:S12]  /*423c0*/  @P1 BRA `(.L_x_373) ;  /* 0x0000000000101947 */ /* 0x000fd80003800000 */
[----:B--23--:R-:W2:Y:S02]  /*423d0*/  LDL.U8 R4, [R1+0x203] ;  /* 0x0002030001047983 */ /* 0x00cea40000100000 */
[----:B--2---:R-:W-:-:S04]  /*423e0*/  LOP3.LUT R4, RZ, R4, RZ, 0x33, !PT ;  /* 0x00000004ff047212 */ /* 0x004fc800078e33ff */
[----:B------:R-:W-:-:S05]  /*423f0*/  IADD3 R4, PT, PT, R4, UR9, RZ ;  /* 0x0000000904047c10 */ /* 0x000fca000fffe0ff */
[----:B------:R4:W-:Y:S02]  /*42400*/  STL.U8 [R1+0x203], R4 ;  /* 0x0002030401007387 */ /* 0x0009e40000100000 */
.L_x_373:
[----:B0-----:R-:W-:Y:S01]  /*42410*/  ISETP.NE.AND P1, PT, R14, UR33, PT ;  /* 0x000000210e007c0c */ /* 0x001fe2000bf25270 */
[----:B------:R-:W-:-:S12]  /*42420*/  @P2 BRA `(.L_x_374) ;  /* 0x0000000000102947 */ /* 0x000fd80003800000 */
[----:B--234-:R-:W2:Y:S02]  /*42430*/  LDL.U8 R4, [R1+0x204] ;  /* 0x0002040001047983 */ /* 0x01cea40000100000 */
[----:B--2---:R-:W-:-:S04]  /*42440*/  LOP3.LUT R4, RZ, R4, RZ, 0x33, !PT ;  /* 0x00000004ff047212 */ /* 0x004fc800078e33ff */
[----:B------:R-:W-:-:S05]  /*42450*/  IADD3 R4, PT, PT, R4, UR9, RZ ;  /* 0x0000000904047c10 */ /* 0x000fca000fffe0ff */
[----:B------:R0:W-:Y:S02]  /*42460*/  STL.U8 [R1+0x204], R4 ;  /* 0x0002040401007387 */ /* 0x0001e40000100000 */
.L_x_374:
[----:B-1----:R-:W-:Y:S01]  /*42470*/  ISETP.NE.AND P2, PT, R14, UR34, PT ;  /* 0x000000220e007c0c */ /* 0x002fe2000bf45270 */
[----:B------:R-:W-:-:S12]  /*42480*/  @P3 BRA `(.L_x_375) ;  /* 0x0000000000103947 */ /* 0x000fd80003800000 */
[----:B0-234-:R-:W2:Y:S02]  /*42490*/  LDL.U8 R4, [R1+0x205] ;  /* 0x0002050001047983 */ /* 0x01dea40000100000 */
[----:B--2---:R-:W-:-:S04]  /*424a0*/  LOP3.LUT R4, RZ, R4, RZ, 0x33, !PT ;  /* 0x00000004ff047212 */ /* 0x004fc800078e33ff */
[----:B------:R-:W-:-:S05]  /*424b0*/  IADD3 R4, PT, PT, R4, UR9, RZ ;  /* 0x0000000904047c10 */ /* 0x000fca000fffe0ff */
[----:B------:R1:W-:Y:S02]  /*424c0*/  STL.U8 [R1+0x205], R4 ;  /* 0x0002050401007387 */ /* 0x0003e40000100000 */
.L_x_375:
[----:B------:R-:W-:Y:S01]  /*424d0*/  ISETP.NE.AND P3, PT, R14, UR35, PT ;  /* 0x000000230e007c0c */ /* 0x000fe2000bf65270 */
[----:B------:R-:W-:-:S12]  /*424e0*/  @P4 BRA `(.L_x_376) ;  /* 0x0000000000104947 */ /* 0x000fd80003800000 */
[----:B01234-:R-:W2:Y:S02]  /*424f0*/  LDL.U8 R4, [R1+0x206] ;  /* 0x0002060001047983 */ /* 0x01fea40000100000 */
[----:B--2---:R-:W-:-:S05]  /*42500*/  LOP3.LUT R4, RZ, R4, RZ, 0x33, !PT ;  /* 0x00000004ff047212 */ /* 0x004fca00078e33ff */
[----:B------:R-:W-:-:S05]  /*42510*/  VIADD R4, R4, UR9 ;  /* 0x0000000904047c36 */ /* 0x000fca0008000000 */
[----:B------:R0:W-:Y:S02]  /*42520*/  STL.U8 [R1+0x206], R4 ;  /* 0x0002060401007387 */ /* 0x0001e40000100000 */
.L_x_376:
[----:B------:R-:W-:Y:S02]  /*42530*/  ISETP.NE.AND P5, PT, R5, RZ, PT ;  /* 0x000000ff0500720c */ /* 0x000fe40003fa5270 */
[----:B------:R-:W-:-:S11]  /*42540*/  ISETP.NE.AND P4, PT, R14, UR36, PT ;  /* 0x000000240e007c0c */ /* 0x000fd6000bf85270 */
[----:B------:R-:W-:Y:S05]  /*42550*/  @P5 BRA `(.L_x_377) ;  /* 0x0000000000105947 */ /* 0x000fea0003800000 */
[----:B01234-:R-:W2:Y:S02]  /*42560*/  LDL.U8 R4, [R1+0x207] ;  /* 0x0002070001047983 */ /* 0x01fea40000100000 */
[----:B--2---:R-:W-:-:S04]  /*42570*/  LOP3.LUT R4, RZ, R4, RZ, 0x33, !PT ;  /* 0x00000004ff047212 */ /* 0x004fc800078e33ff */
[----:B------:R-:W-:-:S05]  /*42580*/  IADD3 R4, PT, PT, R4, UR9, RZ ;  /* 0x0000000904047c10 */ /* 0x000fca000fffe0ff */
[----:B------:R0:W-:Y:S02]  /*42590*/  STL.U8 [R1+0x207], R4 ;  /* 0x0002070401007387 */ /* 0x0001e40000100000 */
.L_x_377:
[----:B------:R-:W-:Y:S01]  /*425a0*/  ISETP.NE.AND P5, PT, R14, UR37, PT ;  /* 0x000000250e007c0c */ /* 0x000fe2000bfa5270 */
[----:B------:R-:W-:-:S12]  /*425b0*/  @P6 BRA `(.L_x_378) ;  /* 0x0000000000106947 */ /* 0x000fd80003800000 */
[----:B01234-:R-:W2:Y:S02]  /*425c0*/  LDL.U8 R4, [R1+0x208] ;  /* 0x0002080001047983 */ /* 0x01fea40000100000 */
[----:B--2---:R-:W-:-:S04]  /*425d0*/  LOP3.LUT R4, RZ, R4, RZ, 0x33, !PT ;  /* 0x00000004ff047212 */ /* 0x004fc800078e33ff */
[----:B------:R-:W-:-:S05]  /*425e0*/  IADD3 R4, PT, PT, R4, UR9, RZ ;  /* 0x0000000904047c10 */ /* 0x000fca000fffe0ff */
[----:B------:R0:W-:Y:S02]  /*425f0*/  STL.U8 [R1+0x208], R4 ;  /* 0x0002080401007387 */ /* 0x0001e40000100000 */
.L_x_378:
[----:B------:R-:W-:-:S13]  /*42600*/  ISETP.NE.AND P6, PT, R6, RZ, PT ;  /* 0x000000ff0600720c */ /* 0x000fda0003fc5270 */
[----:B------:R-:W-:Y:S05]  /*42610*/  @P6 BRA `(.L_x_379) ;  /* 0x0000000000106947 */ /* 0x000fea0003800000 */
[----:B01234-:R-:W2:Y:S02]  /*42620*/  LDL.U8 R4, [R1+0x209] ;  /* 0x0002090001047983 */ /* 0x01fea40000100000 */
[----:B--2---:R-:W-:-:S04]  /*42630*/  LOP3.LUT R4, RZ, R4, RZ, 0x33, !PT ;  /* 0x00000004ff047212 */ /* 0x004fc800078e33ff */
[----:B------:R-:W-:-:S05]  /*42640*/  IADD3 R4, PT, PT, R4, UR9, RZ ;  /* 0x0000000904047c10 */ /* 0x000fca000fffe0ff */
[----:B------:R0:W-:Y:S02]  /*42650*/  STL.U8 [R1+0x209], R4 ;  /* 0x0002090401007387 */ /* 0x0001e40000100000 */
.L_x_379:
[----:B------:R-:W-:Y:S05]  /*42660*/  @P0 BRA `(.L_x_380) ;  /* 0x0000000000100947 */ /* 0x000fea0003800000 */
[----:B01234-:R-:W2:Y:S02]  /*42670*/  LDL.U8 R4, [R1+0x20a] ;  /* 0x00020a0001047983 */ /* 0x01fea40000100000 */
[----:B--2---:R-:W-:-:S04]  /*42680*/  LOP3.LUT R4, RZ, R4, RZ, 0x33, !PT ;  /* 0x00000004ff047212 */ /* 0x004fc800078e33ff */
[----:B------:R-:W-:-:S05]  /*42690*/  IADD3 R4, PT, PT, R4, UR9, RZ ;  /* 0x0000000904047c10 */ /* 0x000fca000fffe0ff */
[----:B------:R0:W-:Y:S02]  /*426a0*/  STL.U8 [R1+0x20a], R4 ;  /* 0x00020a0401007387 */ /* 0x0001e40000100000 */
.L_x_380:
[----:B------:R-:W-:Y:S05]  /*426b0*/  @P1 BRA `(.L_x_381) ;  /* 0x0000000000101947 */ /* 0x000fea0003800000 */
[----:B01234-:R-:W2:Y:S02]  /*426c0*/  LDL.U8 R4, [R1+0x20b] ;  /* 0x00020b0001047983 */ /* 0x01fea40000100000 */
[----:B--2---:R-:W-:-:S04]  /*426d0*/  LOP3.LUT R4, RZ, R4, RZ, 0x33, !PT ;  /* 0x00000004ff047212 */ /* 0x004fc800078e33ff */
[----:B------:R-:W-:-:S05]  /*426e0*/  IADD3 R4, PT, PT, R4, UR9, RZ ;  /* 0x0000000904047c10 */ /* 0x000fca000fffe0ff */
[----:B------:R0:W-:Y:S02]  /*426f0*/  STL.U8 [R1+0x20b], R4 ;  /* 0x00020b0401007387 */ /* 0x0001e40000100000 */
.L_x_381:
[----:B------:R-:W-:Y:S05]  /*42700*/  @P2 BRA `(.L_x_382) ;  /* 0x0000000000102947 */ /* 0x000fea0003800000 */
[----:B01234-:R-:W2:Y:S02]  /*42710*/  LDL.U8 R4, [R1+0x20c] ;  /* 0x00020c0001047983 */ /* 0x01fea40000100000 */
[----:B--2---:R-:W-:-:S04]  /*42720*/  LOP3.LUT R4, RZ, R4, RZ, 0x33, !PT ;  /* 0x00000004ff047212 */ /* 0x004fc800078e33ff */
[----:B------:R-:W-:-:S05]  /*42730*/  IADD3 R4, PT, PT, R4, UR9, RZ ;  /* 0x0000000904047c10 */ /* 0x000fca000fffe0ff */
[----:B------:R0:W-:Y:S02]  /*42740*/  STL.U8 [R1+0x20c], R4 ;  /* 0x00020c0401007387 */ /* 0x0001e40000100000 */
.L_x_382:
[----:B------:R-:W-:Y:S05]  /*42750*/  @P3 BRA `(.L_x_383) ;  /* 0x0000000000103947 */ /* 0x000fea0003800000 */
[----:B01234-:R-:W2:Y:S02]  /*42760*/  LDL.U8 R4, [R1+0x20d] ;  /* 0x00020d0001047983 */ /* 0x01fea40000100000 */
[----:B--2---:R-:W-:-:S04]  /*42770*/  LOP3.LUT R4, RZ, R4, RZ, 0x33, !PT ;  /* 0x00000004ff047212 */ /* 0x004fc800078e33ff */
[----:B------:R-:W-:-:S05]  /*42780*/  IADD3 R4, PT, PT, R4, UR9, RZ ;  /* 0x0000000904047c10 */ /* 0x000fca000fffe0ff */
[----:B------:R0:W-:Y:S02]  /*42790*/  STL.U8 [R1+0x20d], R4 ;  /* 0x00020d0401007387 */ /* 0x0001e40000100000 */
.L_x_383:
[----:B------:R-:W-:Y:S05]  /*427a0*/  @P4 BRA `(.L_x_384) ;  /* 0x0000000000104947 */ /* 0x000fea0003800000 */
[----:B01234-:R-:W2:Y:S02]  /*427b0*/  LDL.U8 R4, [R1+0x20e] ;  /* 0x00020e0001047983 */ /* 0x01fea40000100000 */
[----:B--2---:R-:W-:-:S04]  /*427c0*/  LOP3.LUT R4, RZ, R4, RZ, 0x33, !PT ;  /* 0x00000004ff047212 */ /* 0x004fc800078e33ff */
[----:B------:R-:W-:-:S05]  /*427d0*/  IADD3 R4, PT, PT, R4, UR9, RZ ;  /* 0x0000000904047c10 */ /* 0x000fca000fffe0ff */
[----:B------:R0:W-:Y:S02]  /*427e0*/  STL.U8 [R1+0x20e], R4 ;  /* 0x00020e0401007387 */ /* 0x0001e40000100000 */
.L_x_384:
[----:B------:R-:W-:Y:S05]  /*427f0*/  @P5 BRA `(.L_x_353) ;  /* 0x0000000000105947 */ /* 0x000fea0003800000 */
[----:B01234-:R-:W2:Y:S02]  /*42800*/  LDL.U8 R4, [R1+0x20f] ;  /* 0x00020f0001047983 */ /* 0x01fea40000100000 */
[----:B--2---:R-:W-:-:S04]  /*42810*/  LOP3.LUT R4, RZ, R4, RZ, 0x33, !PT ;  /* 0x00000004ff047212 */ /* 0x004fc800078e33ff */
[----:B------:R-:W-:-:S05]  /*42820*/  IADD3 R4, PT, PT, R4, UR9, RZ ;  /* 0x0000000904047c10 */ /* 0x000fca000fffe0ff */
[----:B------:R0:W-:Y:S02]  /*42830*/  STL.U8 [R1+0x20f], R4 ;  /* 0x00020f0401007387 */ /* 0x0001e40000100000 */
.L_x_353:
[----:B------:R-:W-:Y:S05]  /*42840*/  BSYNC.RECONVERGENT B0 ;  /* 0x0000000000007941 */ /* 0x000fea0003800200 */
.L_x_352:
[----:B------:R-:W-:-:S04]  /*42850*/  IADD3 R14, PT, PT, R14, 0x1, RZ ;  /* 0x000000010e0e7810 */ /* 0x000fc80007ffe0ff */
[----:B------:R-:W-:-:S13]  /*42860*/  ISETP.NE.AND P0, PT, R14, UR13, PT ;  /* 0x0000000d0e007c0c */ /* 0x000fda000bf05270 */
[----:B------:R-:W-:Y:S05]  /*42870*/  @P0 BRA `(.L_x_385) ;  /* 0xffffffd800500947 */ /* 0x000fea000383ffff */
.L_x_351:
[----:B------:R-:W-:Y:S01]  /*42880*/  UISETP.LT.U32.AND UP0, UPT, UR12, 0x1, UPT ;  /* 0x000000010c00788c */ /* 0x000fe2000bf01070 */
[----:B------:R-:W-:-:S03]  /*42890*/  UMOV UR8, URZ ;  /* 0x000000ff00087c82 */ /* 0x000fc60008000000 */
[----:B------:R-:W-:-:S04]  /*428a0*/  USEL UR23, UR12, 0x1, !UP0 ;  /* 0x000000010c177887 */ /* 0x000fc8000c000000 */
[----:B------:R-:W-:Y:S02]  /*428b0*/  ULOP3.LUT UR24, UR23, 0x3, URZ, 0xc0, !UPT ;  /* 0x0000000317187892 */ /* 0x000fe4000f8ec0ff */
[----:B------:R-:W-:-:S12]  /*428c0*/  ULOP3.LUT UR25, UR23, 0xfffffffc, URZ, 0xc0, !UPT ;  /* 0xfffffffc17197892 */ /* 0x000fd8000f8ec0ff */
.L_x_390:
[----:B------:R-:W-:Y:S02]  /*428d0*/  UIADD3 UR9, UPT, UPT, UR22, UR8, URZ ;  /* 0x0000000816097290 */ /* 0x000fe4000fffe0ff */
[----:B------:R-:W-:-:S09]  /*428e0*/  ULEA UR21, UR8, UR18, 0x2 ;  /* 0x0000001208157291 */ /* 0x000fd2000f8e10ff */
[----:B-----5:R-:W5:Y:S01]  /*428f0*/  LDL.U8 R16, [UR21+0x3] ;  /* 0x00000315ff107983 */ /* 0x020f620008100000 */
[----:B0-----:R-:W0:Y:S02]  /*42900*/  LDCU.U8 UR9, c[0x3][UR9] ;  /* 0x00c00000090977ac */ /* 0x001e240008000000 */
[----:B0-----:R-:W-:-:S09]  /*42910*/  ULEA UR9, UR9, UR19, 0x5 ;  /* 0x0000001309097291 */ /* 0x001fd2000f8e28ff */
[----:B------:R-:W5:Y:S04]  /*42920*/  LDL R15, [UR9+0xc] ;  /* 0x00000c09ff0f7983 */ /* 0x000f680008100800 */
[----:B------:R-:W5:Y:S01]  /*42930*/  LDL R18, [UR9+0x1c] ;  /* 0x00001c09ff127983 */ /* 0x000f620008100800 */
[----:B------:R-:W-:Y:S01]  /*42940*/  UISETP.GE.U32.AND UP2, UPT, UR12, 0x4, UPT ;  /* 0x000000040c00788c */ /* 0x000fe2000bf46070 */
[----:B-1234-:R-:W-:Y:S01]  /*42950*/  MOV R4, UR8 ;  /* 0x0000000800047c02 */ /* 0x01efe20008000f00 */
[----:B------:R-:W-:Y:S01]  /*42960*/  HFMA2 R7, -RZ, RZ, 0, 0 ;  /* 0x00000000ff077431 */ /* 0x000fe200000001ff */
[----:B------:R-:W-:Y:S01]  /*42970*/  UIADD3 UR8, UPT, UPT, UR8, 0x1, URZ ;  /* 0x0000000108087890 */ /* 0x000fe2000fffe0ff */
[----:B------:R-:W-:Y:S01]  /*42980*/  MOV R6, 0xffffffff ;  /* 0xffffffff00067802 */ /* 0x000fe20000000f00 */
[----:B------:R-:W-:-:S02]  /*42990*/  IMAD.MOV.U32 R5, RZ, RZ, -0x1 ;  /* 0xffffffffff057424 */ /* 0x000fc400078e00ff */
[----:B------:R-:W-:Y:S02]  /*429a0*/  UISETP.NE.AND UP0, UPT, UR8, 0x10, UPT ;  /* 0x000000100800788c */ /* 0x000fe4000bf05270 */
[----:B------:R-:W-:Y:S09]  /*429b0*/  BRA.U !UP2, `(.L_x_386) ;  /* 0x000000010abc7547 */ /* 0x000ff2000b800000 */
[----:B------:R-:W-:Y:S02]  /*429c0*/  MOV R6, 0xffffffff ;  /* 0xffffffff00067802 */ /* 0x000fe40000000f00 */
[----:B------:R-:W-:-:S07]  /*429d0*/  MOV R7, RZ ;  /* 0x000000ff00077202 */ /* 0x000fce0000000f00 */
.L_x_387:
[----:B------:R-:W-:-:S04]  /*429e0*/  IADD3 R8, PT, PT, R7, UR15, RZ ;  /* 0x0000000f07087c10 */ /* 0x000fc8000fffe0ff */
[----:B------:R-:W0:Y:S08]  /*429f0*/  LDC.U8 R9, c[0x3][R8] ;  /* 0x00c0000008097b82 */ /* 0x000e300000000000 */
[----:B------:R-:W1:Y:S08]  /*42a00*/  LDC.U8 R11, c[0x3][R8+0x1] ;  /* 0x00c00040080b7b82 */ /* 0x000e700000000000 */
[----:B------:R-:W2:Y:S08]  /*42a10*/  LDC.U8 R13, c[0x3][R8+0x2] ;  /* 0x00c00080080d7b82 */ /* 0x000eb00000000000 */
[----:B------:R3:W4:Y:S01]  /*42a20*/  LDC.U8 R14, c[0x3][R8+0x3] ;  /* 0x00c000c0080e7b82 */ /* 0x0007220000000000 */
[----:B0-----:R-:W-:-:S05]  /*42a30*/  IADD3 R10, PT, PT, -R9, 0x40, RZ ;  /* 0x00000040090a7810 */ /* 0x001fca0007ffe1ff */
[----:B-----5:R-:W-:Y:S01]  /*42a40*/  IMAD R17, R15, R10, 0x20 ;  /* 0x000000200f117424 */ /* 0x020fe200078e020a */
[----:B-1----:R-:W-:-:S03]  /*42a50*/  IADD3 R12, PT, PT, -R11, 0x40, RZ ;  /* 0x000000400b0c7810 */ /* 0x002fc60007ffe1ff */
[----:B------:R-:W-:Y:S02]  /*42a60*/  IMAD R9, R18, R9, R17 ;  /* 0x0000000912097224 */ /* 0x000fe400078e0211 */
[----:B------:R-:W-:-:S03]  /*42a70*/  IMAD R19, R15, R12, 0x20 ;  /* 0x000000200f137424 */ /* 0x000fc600078e020c */
[----:B------:R-:W-:Y:S02]  /*42a80*/  SHF.R.U32.HI R9, RZ, 0x6, R9 ;  /* 0x00000006ff097819 */ /* 0x000fe40000011609 */
[----:B--2---:R-:W-:Y:S01]  /*42a90*/  IADD3 R10, PT, PT, -R13, 0x40, RZ ;  /* 0x000000400d0a7810 */ /* 0x004fe20007ffe1ff */
[----:B------:R-:W-:Y:S01]  /*42aa0*/  IMAD R11, R18, R11, R19 ;  /* 0x0000000b120b7224 */ /* 0x000fe200078e0213 */
[----:B------:R-:W-:-:S03]  /*42ab0*/  IADD3 R9, PT, PT, R16, -R9, RZ ;  /* 0x8000000910097210 */ /* 0x000fc60007ffe0ff */
[----:B------:R-:W-:Y:S01]  /*42ac0*/  IMAD R10, R15, R10, 0x20 ;  /* 0x000000200f0a7424 */ /* 0x000fe200078e020a */
[----:B------:R-:W-:Y:S01]  /*42ad0*/  SHF.R.U32.HI R11, RZ, 0x6, R11 ;  /* 0x00000006ff0b7819 */ /* 0x000fe2000001160b */
[----:B---3--:R-:W-:Y:S01]  /*42ae0*/  IMAD R8, R9, R9, RZ ;  /* 0x0000000909087224 */ /* 0x008fe200078e02ff */
[----:B----4-:R-:W-:Y:S01]  /*42af0*/  IADD3 R12, PT, PT, -R14, 0x40, RZ ;  /* 0x000000400e0c7810 */ /* 0x010fe20007ffe1ff */
[----:B------:R-:W-:Y:S01]  /*42b00*/  IMAD R13, R18, R13, R10 ;  /* 0x0000000d120d7224 */ /* 0x000fe200078e020a */
[----:B------:R-:W-:Y:S02]  /*42b10*/  IADD3 R11, PT, PT, R16, -R11, RZ ;  /* 0x8000000b100b7210 */ /* 0x000fe40007ffe0ff */
[C---:B------:R-:W-:Y:S01]  /*42b20*/  VIMNMX.U32 R9, PT, PT, R8.reuse, R5, PT ;  /* 0x0000000508097248 */ /* 0x040fe20003fe0000 */
[----:B------:R-:W-:Y:S01]  /*42b30*/  IMAD R17, R15, R12, 0x20 ;  /* 0x000000200f117424 */ /* 0x000fe200078e020c */
[----:B------:R-:W-:Y:S01]  /*42b40*/  SHF.R.U32.HI R13, RZ, 0x6, R13 ;  /* 0x00000006ff0d7819 */ /* 0x000fe2000001160d */
[----:B------:R-:W-:Y:S01]  /*42b50*/  IMAD R10, R11, R11, RZ ;  /* 0x0000000b0b0a7224 */ /* 0x000fe200078e02ff */
[----:B------:R-:W-:Y:S01]  /*42b60*/  ISETP.GE.U32.AND P0, PT, R8, R5, PT ;  /* 0x000000050800720c */ /* 0x000fe20003f06070 */
[----:B------:R-:W-:Y:S01]  /*42b70*/  IMAD R14, R18, R14, R17 ;  /* 0x0000000e120e7224 */ /* 0x000fe200078e0211 */
[----:B------:R-:W-:-:S02]  /*42b80*/  IADD3 R13, PT, PT, R16, -R13, RZ ;  /* 0x8000000d100d7210 */ /* 0x000fc40007ffe0ff */
[----:B------:R-:W-:Y:S02]  /*42b90*/  VIMNMX.U32 R11, PT, PT, R9, R10, PT ;  /* 0x0000000a090b7248 */ /* 0x000fe40003fe0000 */
[----:B------:R-:W-:Y:S01]  /*42ba0*/  SHF.R.U32.HI R14, RZ, 0x6, R14 ;  /* 0x00000006ff0e7819 */ /* 0x000fe2000001160e */
[----:B------:R-:W-:Y:S01]  /*42bb0*/  IMAD R12, R13, R13, RZ ;  /* 0x0000000d0d0c7224 */ /* 0x000fe200078e02ff */
[----:B------:R-:W-:Y:S02]  /*42bc0*/  ISETP.GE.U32.AND P1, PT, R10, R9, PT ;  /* 0x000000090a00720c */ /* 0x000fe40003f26070 */
[----:B------:R-:W-:Y:S02]  /*42bd0*/  IADD3 R14, PT, PT, R16, -R14, RZ ;  /* 0x8000000e100e7210 */ /* 0x000fe40007ffe0ff */
[----:B------:R-:W-:Y:S02]  /*42be0*/  ISETP.GE.U32.AND P2, PT, R12, R11, PT ;  /* 0x0000000b0c00720c */ /* 0x000fe40003f46070 */
[----:B------:R-:W-:Y:S01]  /*42bf0*/  VIMNMX.U32 R11, PT, PT, R11, R12, PT ;  /* 0x0000000c0b0b7248 */ /* 0x000fe20003fe0000 */
[----:B------:R-:W-:Y:S01]  /*42c00*/  IMAD R14, R14, R14, RZ ;  /* 0x0000000e0e0e7224 */ /* 0x000fe200078e02ff */
[----:B------:R-:W-:-:S04]  /*42c10*/  SEL R6, R7, R6, !P0 ;  /* 0x0000000607067207 */ /* 0x000fc80004000000 */
[----:B------:R-:W-:Y:S02]  /*42c20*/  ISETP.GE.U32.AND P3, PT, R14, R11, PT ;  /* 0x0000000b0e00720c */ /* 0x000fe40003f66070 */
[----:B------:R-:W-:Y:S02]  /*42c30*/  @!P1 IADD3 R6, PT, PT, R7, 0x1, RZ ;  /* 0x0000000107069810 */ /* 0x000fe40007ffe0ff */
[----:B------:R-:W-:Y:S02]  /*42c40*/  VIMNMX.U32 R5, PT, PT, R11, R14, PT ;  /* 0x0000000e0b057248 */ /* 0x000fe40003fe0000 */
[----:B------:R-:W-:-:S07]  /*42c50*/  @!P2 IADD3 R6, PT, PT, R7, 0x2, RZ ;  /* 0x000000020706a810 */ /* 0x000fce0007ffe0ff */
[C---:B------:R-:W-:Y:S02]  /*42c60*/  @!P3 IADD3 R6, PT, PT, R7.reuse, 0x3, RZ ;  /* 0x000000030706b810 */ /* 0x040fe40007ffe0ff */
[----:B------:R-:W-:-:S04]  /*42c70*/  IADD3 R7, PT, PT, R7, 0x4, RZ ;  /* 0x0000000407077810 */ /* 0x000fc80007ffe0ff */
[----:B------:R-:W-:-:S13]  /*42c80*/  ISETP.NE.AND P0, PT, R7, UR25, PT ;  /* 0x0000001907007c0c */ /* 0x000fda000bf05270 */
[----:B------:R-:W-:Y:S05]  /*42c90*/  @P0 BRA `(.L_x_387) ;  /* 0xfffffffc00500947 */ /* 0x000fea000383ffff */
[----:B------:R-:W-:-:S07]  /*42ca0*/  MOV R7, UR25 ;  /* 0x0000001900077c02 */ /* 0x000fce0008000f00 */
.L_x_386:
[----:B------:R-:W-:-:S09]  /*42cb0*/  UISETP.NE.AND UP2, UPT, UR24, URZ, UPT ;  /* 0x000000ff1800728c */ /* 0x000fd2000bf45270 */
[----:B------:R-:W-:Y:S05]  /*42cc0*/  BRA.U !UP2, `(.L_x_388) ;  /* 0x000000010a947547 */ /* 0x000fea000b800000 */
[----:B------:R-:W-:Y:S02]  /*42cd0*/  UISETP.NE.AND UP2, UPT, UR24, 0x1, UPT ;  /* 0x000000011800788c */ /* 0x000fe4000bf45270 */
[----:B------:R-:W-:-:S07]  /*42ce0*/  ULOP3.LUT UP3, URZ, UR23, 0x1, URZ, 0xc0, !UPT ;  /* 0x0000000117ff7892 */ /* 0x000fce000f86c0ff */
[----:B------:R-:W-:Y:S05]  /*42cf0*/  BRA.U !UP2, `(.L_x_389) ;  /* 0x000000010a587547 */ /* 0x000fea000b800000 */
[----:B------:R-:W-:-:S04]  /*42d00*/  IADD3 R8, PT, PT, R7, UR15, RZ ;  /* 0x0000000f07087c10 */ /* 0x000fc8000fffe0ff */
[----:B------:R-:W0:Y:S08]  /*42d10*/  LDC.U8 R9, c[0x3][R8] ;  /* 0x00c0000008097b82 */ /* 0x000e300000000000 */
[----:B------:R-:W1:Y:S01]  /*42d20*/  LDC.U8 R11, c[0x3][R8+0x1] ;  /* 0x00c00040080b7b82 */ /* 0x000e620000000000 */
[----:B0-----:R-:W-:-:S05]  /*42d30*/  IADD3 R10, PT, PT, -R9, 0x40, RZ ;  /* 0x00000040090a7810 */ /* 0x001fca0007ffe1ff */
[----:B-----5:R-:W-:Y:S01]  /*42d40*/  IMAD R10, R15, R10, 0x20 ;  /* 0x000000200f0a7424 */ /* 0x020fe200078e020a */
[----:B-1----:R-:W-:-:S03]  /*42d50*/  IADD3 R12, PT, PT, -R11, 0x40, RZ ;  /* 0x000000400b0c7810 */ /* 0x002fc60007ffe1ff */
[----:B------:R-:W-:Y:S02]  /*42d60*/  IMAD R9, R18, R9, R10 ;  /* 0x0000000912097224 */ /* 0x000fe400078e020a */
[----:B------:R-:W-:-:S03]  /*42d70*/  IMAD R12, R15, R12, 0x20 ;  /* 0x000000200f0c7424 */ /* 0x000fc600078e020c */
[----:B------:R-:W-:Y:S01]  /*42d80*/  SHF.R.U32.HI R9, RZ, 0x6, R9 ;  /* 0x00000006ff097819 */ /* 0x000fe20000011609 */
[----:B------:R-:W-:-:S04]  /*42d90*/  IMAD R11, R18, R11, R12 ;  /* 0x0000000b120b7224 */ /* 0x000fc800078e020c */
[----:B------:R-:W-:Y:S01]  /*42da0*/  IMAD.IADD R9, R16, 0x1, -R9 ;  /* 0x0000000110097824 */ /* 0x000fe200078e0a09 */
[----:B------:R-:W-:-:S03]  /*42db0*/  SHF.R.U32.HI R11, RZ, 0x6, R11 ;  /* 0x00000006ff0b7819 */ /* 0x000fc6000001160b */
[----:B------:R-:W-:Y:S01]  /*42dc0*/  IMAD R8, R9, R9, RZ ;  /* 0x0000000909087224 */ /* 0x000fe200078e02ff */
[----:B------:R-:W-:-:S04]  /*42dd0*/  IADD3 R11, PT, PT, R16, -R11, RZ ;  /* 0x8000000b100b7210 */ /* 0x000fc80007ffe0ff */
[----:B------:R-:W-:Y:S02]  /*42de0*/  VIMNMX.U32 R9, PT, PT, R5, R8, PT ;  /* 0x0000000805097248 */ /* 0x000fe40003fe0000 */
[----:B------:R-:W-:Y:S01]  /*42df0*/  ISETP.GE.U32.AND P0, PT, R8, R5, PT ;  /* 0x000000050800720c */ /* 0x000fe20003f06070 */
[----:B------:R-:W-:-:S03]  /*42e00*/  IMAD R10, R11, R11, RZ ;  /* 0x0000000b0b0a7224 */ /* 0x000fc600078e02ff */
[----:B------:R-:W-:Y:S02]  /*42e10*/  SEL R6, R7, R6, !P0 ;  /* 0x0000000607067207 */ /* 0x000fe40004000000 */
[----:B------:R-:W-:Y:S02]  /*42e20*/  ISETP.GE.U32.AND P1, PT, R10, R9, PT ;  /* 0x000000090a00720c */ /* 0x000fe40003f26070 */
[----:B------:R-:W-:-:S11]  /*42e30*/  VIMNMX.U32 R5, PT, PT, R9, R10, PT ;  /* 0x0000000a09057248 */ /* 0x000fd60003fe0000 */
[C---:B------:R-:W-:Y:S02]  /*42e40*/  @!P1 IADD3 R6, PT, PT, R7.reuse, 0x1, RZ ;  /* 0x0000000107069810 */ /* 0x040fe40007ffe0ff */
[----:B------:R-:W-:-:S07]  /*42e50*/  IADD3 R7, PT, PT, R7, 0x2, RZ ;  /* 0x0000000207077810 */ /* 0x000fce0007ffe0ff */
.L_x_389:
[----:B------:R-:W-:Y:S05]  /*42e60*/  BRA.U !UP3, `(.L_x_388) ;  /* 0x000000010b2c7547 */ /* 0x000fea000b800000 */
[----:B------:R-:W-:-:S06]  /*42e70*/  IADD3 R8, PT, PT, R7, UR15, RZ ;  /* 0x0000000f07087c10 */ /* 0x000fcc000fffe0ff */
[----:B------:R-:W0:Y:S02]  /*42e80*/  LDC.U8 R8, c[0x3][R8] ;  /* 0x00c0000008087b82 */ /* 0x000e240000000000 */
[----:B0-----:R-:W-:-:S05]  /*42e90*/  IADD3 R9, PT, PT, -R8, 0x40, RZ ;  /* 0x0000004008097810 */ /* 0x001fca0007ffe1ff */
[----:B-----5:R-:W-:-:S04]  /*42ea0*/  IMAD R9, R15, R9, 0x20 ;  /* 0x000000200f097424 */ /* 0x020fc800078e0209 */
[----:B------:R-:W-:-:S05]  /*42eb0*/  IMAD R9, R18, R8, R9 ;  /* 0x0000000812097224 */ /* 0x000fca00078e0209 */
[----:B------:R-:W-:-:S04]  /*42ec0*/  SHF.R.U32.HI R9, RZ, 0x6, R9 ;  /* 0x00000006ff097819 */ /* 0x000fc80000011609 */
[----:B------:R-:W-:-:S05]  /*42ed0*/  IADD3 R9, PT, PT, R16, -R9, RZ ;  /* 0x8000000910097210 */ /* 0x000fca0007ffe0ff */
[----:B------:R-:W-:-:S05]  /*42ee0*/  IMAD R10, R9, R9, RZ ;  /* 0x00000009090a7224 */ /* 0x000fca00078e02ff */
[----:B------:R-:W-:Y:S02]  /*42ef0*/  ISETP.GE.U32.AND P0, PT, R10, R5, PT ;  /* 0x000000050a00720c */ /* 0x000fe40003f06070 */
[----:B------:R-:W-:Y:S02]  /*42f00*/  VIMNMX.U32 R5, PT, PT, R5, R10, PT ;  /* 0x0000000a05057248 */ /* 0x000fe40003fe0000 */
[----:B------:R-:W-:-:S09]  /*42f10*/  SEL R6, R7, R6, !P0 ;  /* 0x0000000607067207 */ /* 0x000fd20004000000 */
.L_x_388:
[----:B------:R-:W-:Y:S02]  /*42f20*/  IADD3 R7, PT, PT, R1, R4, RZ ;  /* 0x0000000401077210 */ /* 0x000fe40007ffe0ff */
[----:B------:R-:W-:-:S03]  /*42f30*/  IADD3 R24, PT, PT, R5, R24, RZ ;  /* 0x0000001805187210 */ /* 0x000fc60007ffe0ff */
[----:B------:R0:W-:Y:S01]  /*42f40*/  STL.U8 [R7+0x210], R6 ;  /* 0x0002100607007387 */ /* 0x0001e20000100000 */
[----:B------:R-:W-:Y:S05]  /*42f50*/  BRA.U UP0, `(.L_x_390) ;  /* 0xfffffff9005c7547 */ /* 0x000fea000b83ffff */
[----:B------:R-:W-:Y:S01]  /*42f60*/  UISETP.NE.AND UP0, UPT, UR13, URZ, UPT ;  /* 0x000000ff0d00728c */ /* 0x000fe2000bf05270 */
[----:B------:R-:W-:-:S08]  /*42f70*/  UMOV UR8, URZ ;  /* 0x000000ff00087c82 */ /* 0x000fd00008000000 */
[----:B------:R-:W-:Y:S05]  /*42f80*/  BRA.U !UP0, `(.L_x_391) ;  /* 0x0000005d08347547 */ /* 0x000fea000b800000 */
[----:B------:R1:W5:Y:S01]  /*42f90*/  LDL.U8 R4, [R1+0x210] ;  /* 0x0002100001047983 */ /* 0x0003620000100000 */
[----:B------:R-:W-:Y:S01]  /*42fa0*/  HFMA2 R5, -RZ, RZ, 0, 0 ;  /* 0x00000000ff057431 */ /* 0x000fe200000001ff */
[----:B------:R-:W-:-:S12]  /*42fb0*/  USHF.R.U32.HI UR21, URZ, 0x1, UR12 ;  /* 0x00000001ff157899 */ /* 0x000fd8000801160c */
.L_x_410:
[----:B-----5:R-:W-:Y:S01]  /*42fc0*/  LOP3.LUT R17, R4, 0xff, RZ, 0xc0, !PT ;  /* 0x000000ff04117812 */ /* 0x020fe200078ec0ff */
[----:B------:R-:W-:Y:S03]  /*42fd0*/  BSSY.RECONVERGENT B0, `(.L_x_392) ;  /* 0x000024e000007945 */ /* 0x000fe60003800200 */
[----:B------:R-:W-:-:S13]  /*42fe0*/  LOP3.LUT P0, RZ, R17, UR21, RZ, 0xc0, !PT ;  /* 0x0000001511ff7c12 */ /* 0x000fda000f80c0ff */
[----:B--2---:R-:W-:Y:S05]  /*42ff0*/  @!P0 BRA `(.L_x_393) ;  /* 0x00000024002c8947 */ /* 0x004fea0003800000 */
[----:B0-----:R-:W-:-:S05]  /*43000*/  LEA R6, R5, UR10, 0x5 ;  /* 0x0000000a05067c11 */ /* 0x001fca000f8e28ff */
[----:B------:R-:W2:Y:S04]  /*43010*/  LDL R9, [R6+0x1c] ;  /* 0x00001c0006097983 */ /* 0x000ea80000100800 */
[----:B------:R-:W3:Y:S01]  /*43020*/  LDL R7, [R6+0xc] ;  /* 0x00000c0006077983 */ /* 0x000ee20000100800 */
[----:B------:R-:W0:Y:S02]  /*43030*/  LDCU UR8, c[0x3][UR11+0x24] ;  /* 0x00c004800b0877ac */ /* 0x000e240008000800 */
[----:B0-----:R-:W-:Y:S01]  /*43040*/  UISETP.NE.AND UP0, UPT, UR8, 0x2, UPT ;  /* 0x000000020800788c */ /* 0x001fe2000bf05270 */
[----:B--2---:R0:W-:Y:S04]  /*43050*/  STL [R6+0xc], R9 ;  /* 0x00000c0906007387 */ /* 0x0041e80000100800 */
[----:B---3--:R0:W-:Y:S04]  /*43060*/  STL [R6+0x1c], R7 ;  /* 0x00001c0706007387 */ /* 0x0081e80000100800 */
[----:B------:R-:W-:Y:S05]  /*43070*/  BRA.U UP0, `(.L_x_394) ;  /* 0x0000001d00887547 */ /* 0x000fea000b800000 */
[----:B------:R-:W2:Y:S01]  /*43080*/  LDCU UR23, c[0x3][UR11] ;  /* 0x00c000000b1777ac */ /* 0x000ea20008000800 */
[----:B------:R3:W-:Y:S01]  /*43090*/  STL.128 [R1], RZ ;  /* 0x000000ff01007387 */ /* 0x0007e20000100c00 */
[----:B0-----:R-:W-:Y:S01]  /*430a0*/  HFMA2 R6, -RZ, RZ, 0, 0 ;  /* 0x00000000ff067431 */ /* 0x001fe200000001ff */
[----:B------:R-:W-:Y:S02]  /*430b0*/  UISETP.GE.U32.AND UP2, UPT, UR13, 0x4, UPT ;  /* 0x000000040d00788c */ /* 0x000fe4000bf46070 */
[----:B------:R3:W-:Y:S01]  /*430c0*/  STL.64 [R1+0x10], RZ ;  /* 0x000010ff01007387 */ /* 0x0007e20000100a00 */
[----:B------:R-:W-:Y:S01]  /*430d0*/  UISETP.LT.U32.AND UP0, UPT, UR13, 0x1, UPT ;  /* 0x000000010d00788c */ /* 0x000fe2000bf01070 */
[----:B------:R-:W-:-:S03]  /*430e0*/  UMOV UR8, 0x1 ;  /* 0x0000000100087882 */ /* 0x000fc60000000000 */
[----:B------:R-:W-:-:S04]  /*430f0*/  USEL UR9, UR13, 0x1, !UP0 ;  /* 0x000000010d097887 */ /* 0x000fc8000c000000 */
[----:B------:R-:W-:Y:S02]  /*43100*/  ULOP3.LUT UR22, UR9, 0x3, URZ, 0xc0, !UPT ;  /* 0x0000000309167892 */ /* 0x000fe4000f8ec0ff */
[----:B--2---:R-:W-:-:S04]  /*43110*/  UISETP.GE.U32.AND UP0, UPT, UR23, 0x4, UPT ;  /* 0x000000041700788c */ /* 0x004fc8000bf06070 */
[----:B------:R-:W-:Y:S02]  /*43120*/  USEL UR8, UR8, 0x2, !UP0 ;  /* 0x0000000208087887 */ /* 0x000fe4000c000000 */
[----:B------:R-:W-:Y:S01]  /*43130*/  UISETP.NE.AND UP0, UPT, UR22, URZ, UPT ;  /* 0x000000ff1600728c */ /* 0x000fe2000bf05270 */
[----:B---3--:R-:W-:Y:S10]  /*43140*/  BRA.U !UP2, `(.L_x_395) ;  /* 0x000000010aa47547 */ /* 0x008ff4000b800000 */
[----:B------:R-:W-:Y:S01]  /*43150*/  ULOP3.LUT UR15, UR9, 0xfffffffc, URZ, 0xc0, !UPT ;  /* 0xfffffffc090f7892 */ /* 0x000fe2000f8ec0ff */
[----:B------:R-:W-:-:S05]  /*43160*/  MOV R7, RZ ;  /* 0x000000ff00077202 */ /* 0x000fca0000000f00 */
[----:B------:R-:W-:-:S07]  /*43170*/  MOV R6, UR15 ;  /* 0x0000000f00067c02 */ /* 0x000fce0008000f00 */
.L_x_396:
[C---:B------:R-:W-:Y:S02]  /*43180*/  LEA R8, R7.reuse, UR10, 0x5 ;  /* 0x0000000a07087c11 */ /* 0x040fe4000f8e28ff */
[----:B------:R-:W-:-:S03]  /*43190*/  SHF.L.U32 R10, R7, 0x1, RZ ;  /* 0x00000001070a7819 */ /* 0x000fc600000006ff */
[----:B------:R-:W2:Y:S01]  /*431a0*/  LDL R9, [R8+0x10] ;  /* 0x0000100008097983 */ /* 0x000ea20000100800 */
[----:B---3--:R-:W-:-:S03]  /*431b0*/  LEA R11, R10, R1, 0x2 ;  /* 0x000000010a0b7211 */ /* 0x008fc600078e10ff */
[----:B------:R-:W3:Y:S04]  /*431c0*/  LDL R10, [R8] ;  /* 0x00000000080a7983 */ /* 0x000ee80000100800 */
[----:B------:R-:W4:Y:S04]  /*431d0*/  LDL.64 R12, [R11] ;  /* 0x000000000b0c7983 */ /* 0x000f280000100a00 */
[----:B------:R-:W5:Y:S01]  /*431e0*/  LDL.64 R18, [R11+0x8] ;  /* 0x000008000b127983 */ /* 0x000f620000100a00 */
[----:B--2---:R-:W-:Y:S02]  /*431f0*/  LOP3.LUT R14, R9, 0x1, RZ, 0xc0, !PT ;  /* 0x00000001090e7812 */ /* 0x004fe400078ec0ff */
[----:B---3--:R-:W-:-:S03]  /*43200*/  LOP3.LUT R9, R10, 0x1, RZ, 0xc0, !PT ;  /* 0x000000010a097812 */ /* 0x008fc600078ec0ff */
[----:B----4-:R-:W-:Y:S01]  /*43210*/  IMAD.IADD R13, R13, 0x1, R14 ;  /* 0x000000010d0d7824 */ /* 0x010fe200078e020e */
        /* <DEDUP_REMOVED lines=8> */
[----:B------:R-:W-:Y:S02]  /*432a0*/  IADD3 R14, PT, PT, R9, R18, RZ ;  /* 0x00000012090e7210 */ /* 0x000fe40007ffe0ff */
[----:B------:R-:W2:Y:S04]  /*432b0*/  LDL.64 R18, [R11+0x18] ;  /* 0x000018000b127983 */ /* 0x000ea80000100a00 */
[----:B------:R0:W-:Y:S04]  /*432c0*/  STL.64 [R11+0x8], R14 ;  /* 0x0000080e0b007387 */ /* 0x0001e80000100a00 */
[----:B------:R-:W3:Y:S04]  /*432d0*/  LDL R9, [R8+0x50] ;  /* 0x0000500008097983 */ /* 0x000ee80000100800 */
[----:B------:R-:W5:Y:S01]  /*432e0*/  LDL R10, [R8+0x40] ;  /* 0x00004000080a7983 */ /* 0x000f620000100800 */
[----:B---3--:R-:W-:-:S02]  /*432f0*/  LOP3.LUT R16, R9, 0x1, RZ, 0xc0, !PT ;  /* 0x0000000109107812 */ /* 0x008fc400078ec0ff */
[----:B-----5:R-:W-:Y:S02]  /*43300*/  LOP3.LUT R9, R10, 0x1, RZ, 0xc0, !PT ;  /* 0x000000010a097812 */ /* 0x020fe400078ec0ff */
[----:B----4-:R-:W-:Y:S02]  /*43310*/  IADD3 R13, PT, PT, R13, R16, RZ ;  /* 0x000000100d0d7210 */ /* 0x010fe40007ffe0ff */
[----:B------:R-:W-:-:S05]  /*43320*/  IADD3 R12, PT, PT, R9, R12, RZ ;  /* 0x0000000c090c7210 */ /* 0x000fca0007ffe0ff */
[----:B------:R3:W-:Y:S04]  /*43330*/  STL.64 [R11+0x10], R12 ;  /* 0x0000100c0b007387 */ /* 0x0007e80000100a00 */
[----:B------:R-:W0:Y:S04]  /*43340*/  LDL R10, [R8+0x60] ;  /* 0x00006000080a7983 */ /* 0x000e280000100800 */
[----:B------:R-:W4:Y:S01]  /*43350*/  LDL R9, [R8+0x70] ;  /* 0x0000700008097983 */ /* 0x000f220000100800 */
[----:B------:R-:W-:-:S04]  /*43360*/  IADD3 R7, PT, PT, R7, 0x4, RZ ;  /* 0x0000000407077810 */ /* 0x000fc80007ffe0ff */
[----:B------:R-:W-:Y:S02]  /*43370*/  ISETP.NE.AND P0, PT, R7, R6, PT ;  /* 0x000000060700720c */ /* 0x000fe40003f05270 */
[----:B0-----:R-:W-:Y:S02]  /*43380*/  LOP3.LUT R15, R10, 0x1, RZ, 0xc0, !PT ;  /* 0x000000010a0f7812 */ /* 0x001fe400078ec0ff */
[----:B----4-:R-:W-:Y:S02]  /*43390*/  LOP3.LUT R10, R9, 0x1, RZ, 0xc0, !PT ;  /* 0x00000001090a7812 */ /* 0x010fe400078ec0ff */
[----:B--2---:R-:W-:Y:S02]  /*433a0*/  IADD3 R14, PT, PT, R15, R18, RZ ;  /* 0x000000120f0e7210 */ /* 0x004fe40007ffe0ff */
[----:B------:R-:W-:-:S05]  /*433b0*/  IADD3 R15, PT, PT, R10, R19, RZ ;  /* 0x000000130a0f7210 */ /* 0x000fca0007ffe0ff */
[----:B------:R3:W-:Y:S01]  /*433c0*/  STL.64 [R11+0x18], R14 ;  /* 0x0000180e0b007387 */ /* 0x0007e20000100a00 */
[----:B------:R-:W-:Y:S05]  /*433d0*/  @P0 BRA `(.L_x_396) ;  /* 0xfffffffc00680947 */ /* 0x000fea000383ffff */
.L_x_395:
[----:B------:R-:W-:Y:S05]  /*433e0*/  BRA.U !UP0, `(.L_x_397) ;  /* 0x00000001088c7547 */ /* 0x000fea000b800000 */
[C---:B------:R-:W-:Y:S02]  /*433f0*/  LEA R7, R6.reuse, UR10, 0x5 ;  /* 0x0000000a06077c11 */ /* 0x040fe4000f8e28ff */
[----:B---3--:R-:W-:-:S03]  /*43400*/  SHF.L.U32 R14, R6, 0x1, RZ ;  /* 0x00000001060e7819 */ /* 0x008fc600000006ff */
        /* <DEDUP_REMOVED lines=12> */
[----:B------:R-:W2:Y:S04]  /*434d0*/  LDL R8, [R7+0x20] ;  /* 0x0000200007087983 */ /* 0x000ea80000100800 */
[----:B0-----:R-:W-:Y:S02]  /*434e0*/  IMAD R10, R6, 0x4, R1 ;  /* 0x00000004060a7824 */ /* 0x001fe400078e0201 */
        /* <DEDUP_REMOVED lines=19> */
.L_x_397:
[----:B------:R-:W-:Y:S01]  /*43620*/  UISETP.GE.U32.AND UP0, UPT, UR13, 0x4, UPT ;  /* 0x000000040d00788c */ /* 0x000fe2000bf06070 */
[----:B------:R-:W-:Y:S01]  /*43630*/  MOV R6, RZ ;  /* 0x000000ff00067202 */ /* 0x000fe20000000f00 */
[----:B------:R-:W-:-:S07]  /*43640*/  UISETP.NE.AND UP2, UPT, UR22, URZ, UPT ;  /* 0x000000ff1600728c */ /* 0x000fce000bf45270 */
[----:B------:R-:W-:Y:S05]  /*43650*/  BRA.U !UP0, `(.L_x_398) ;  /* 0x0000000108a47547 */ /* 0x000fea000b800000 */
[----:B------:R-:W-:Y:S01]  /*43660*/  ULOP3.LUT UR15, UR9, 0xfffffffc, URZ, 0xc0, !UPT ;  /* 0xfffffffc090f7892 */ /* 0x000fe2000f8ec0ff */
[----:B------:R-:W-:-:S05]  /*43670*/  HFMA2 R7, -RZ, RZ, 0, 0 ;  /* 0x00000000ff077431 */ /* 0x000fca00000001ff */
[----:B------:R-:W-:-:S07]  /*43680*/  MOV R6, UR15 ;  /* 0x0000000f00067c02 */ /* 0x000fce0008000f00 */
.L_x_399:
[C---:B------:R-:W-:Y:S02]  /*43690*/  LEA R8, R7.reuse, UR10, 0x5 ;  /* 0x0000000a07087c11 */ /* 0x040fe4000f8e28ff */
[----:B0-2-4-:R-:W-:-:S03]  /*436a0*/  SHF.L.U32 R10, R7, 0x1, RZ ;  /* 0x00000001070a7819 */ /* 0x015fc600000006ff */
[----:B------:R-:W2:Y:S01]  /*436b0*/  LDL R9, [R8+0x14] ;  /* 0x0000140008097983 */ /* 0x000ea20000100800 */
[----:B---3--:R-:W-:-:S03]  /*436c0*/  LEA R11, R10, R1, 0x2 ;  /* 0x000000010a0b7211 */ /* 0x008fc600078e10ff */
        /* <DEDUP_REMOVED lines=12> */
[----:B---3--:R-:W-:-:S03]  /*43790*/  LOP3.LUT R9, R10, 0x1, RZ, 0xc0, !PT ;  /* 0x000000010a097812 */ /* 0x008fc600078ec0ff */
[----:B-----5:R-:W-:Y:S01]  /*437a0*/  IMAD.IADD R15, R14, 0x1, R19 ;  /* 0x000000010e0f7824 */ /* 0x020fe200078e0213 */
        /* <DEDUP_REMOVED lines=20> */
.L_x_398:
[----:B------:R-:W-:Y:S05]  /*438f0*/  BRA.U !UP2, `(.L_x_400) ;  /* 0x000000010a9c7547 */ /* 0x000fea000b800000 */
[C---:B------:R-:W-:Y:S02]  /*43900*/  SHF.L.U32 R8, R6.reuse, 0x1, RZ ;  /* 0x0000000106087819 */ /* 0x040fe400000006ff */
[----:B------:R-:W-:Y:S02]  /*43910*/  LEA R7, R6, UR10, 0x5 ;  /* 0x0000000a06077c11 */ /* 0x000fe4000f8e28ff */
[----:B0-2-4-:R-:W-:-:S03]  /*43920*/  LEA R10, R8, R1, 0x2 ;  /* 0x00000001080a7211 */ /* 0x015fc600078e10ff */
[----:B------:R-:W2:Y:S04]  /*43930*/  LDL R8, [R7+0x14] ;  /* 0x0000140007087983 */ /* 0x000ea80000100800 */
[----:B------:R-:W4:Y:S04]  /*43940*/  LDL R9, [R7+0x4] ;  /* 0x0000040007097983 */ /* 0x000f280000100800 */
[----:B---3--:R-:W3:Y:S01]  /*43950*/  LDL.64 R12, [R10] ;  /* 0x000000000a0c7983 */ /* 0x008ee20000100a00 */
[----:B------:R-:W-:Y:S01]  /*43960*/  UISETP.NE.AND UP0, UPT, UR22, 0x1, UPT ;  /* 0x000000011600788c */ /* 0x000fe2000bf05270 */
[----:B--2---:R-:W-:-:S02]  /*43970*/  LOP3.LUT R8, R8, 0x1, RZ, 0xc0, !PT ;  /* 0x0000000108087812 */ /* 0x004fc400078ec0ff */
[----:B----4-:R-:W-:Y:S02]  /*43980*/  LOP3.LUT R9, R9, 0x1, RZ, 0xc0, !PT ;  /* 0x0000000109097812 */ /* 0x010fe400078ec0ff */
[----:B---3--:R-:W-:Y:S02]  /*43990*/  IADD3 R13, PT, PT, R13, R8, RZ ;  /* 0x000000080d0d7210 */ /* 0x008fe40007ffe0ff */
[----:B------:R-:W-:-:S05]  /*439a0*/  IADD3 R12, PT, PT, R9, R12, RZ ;  /* 0x0000000c090c7210 */ /* 0x000fca0007ffe0ff */
[----:B------:R0:W-:Y:S01]  /*439b0*/  STL.64 [R10], R12 ;  /* 0x0000000c0a007387 */ /* 0x0001e20000100a00 */
[----:B------:R-:W-:Y:S05]  /*439c0*/  BRA.U !UP0, `(.L_x_400) ;  /* 0x0000000108687547 */ /* 0x000fea000b800000 */
[----:B------:R-:W-:-:S04]  /*439d0*/  IADD3 R9, PT, PT, R6, 0x1, RZ ;  /* 0x0000000106097810 */ /* 0x000fc80007ffe0ff */
[C---:B------:R-:W-:Y:S02]  /*439e0*/  LEA R8, R9.reuse, R22, 0x5 ;  /* 0x0000001609087211 */ /* 0x040fe400078e28ff */
[----:B0-----:R-:W-:Y:S02]  /*439f0*/  SHF.L.U32 R10, R9, 0x1, RZ ;  /* 0x00000001090a7819 */ /* 0x001fe400000006ff */
[----:B------:R-:W2:Y:S03]  /*43a00*/  LDL R9, [R7+0x24] ;  /* 0x0000240007097983 */ /* 0x000ea60000100800 */
[----:B------:R-:W-:Y:S01]  /*43a10*/  IMAD R10, R10, 0x4, R1 ;  /* 0x000000040a0a7824 */ /* 0x000fe200078e0201 */
        /* <DEDUP_REMOVED lines=21> */
.L_x_400:
[----:B------:R-:W-:Y:S01]  /*43b70*/  UISETP.GE.U32.AND UP0, UPT, UR13, 0x4, UPT ;  /* 0x000000040d00788c */ /* 0x000fe2000bf06070 */
[----:B0-----:R-:W-:Y:S01]  /*43b80*/  MOV R6, RZ ;  /* 0x000000ff00067202 */ /* 0x001fe20000000f00 */
[----:B------:R-:W-:-:S07]  /*43b90*/  UISETP.NE.AND UP2, UPT, UR22, URZ, UPT ;  /* 0x000000ff1600728c */ /* 0x000fce000bf45270 */
[----:B------:R-:W-:Y:S05]  /*43ba0*/  BRA.U !UP0, `(.L_x_401) ;  /* 0x0000000108a47547 */ /* 0x000fea000b800000 */
[----:B------:R-:W-:Y:S01]  /*43bb0*/  ULOP3.LUT UR15, UR9, 0xfffffffc, URZ, 0xc0, !UPT ;  /* 0xfffffffc090f7892 */ /* 0x000fe2000f8ec0ff */
[----:B------:R-:W-:-:S05]  /*43bc0*/  HFMA2 R7, -RZ, RZ, 0, 0 ;  /* 0x00000000ff077431 */ /* 0x000fca00000001ff */
[----:B------:R-:W-:-:S07]  /*43bd0*/  MOV R6, UR15 ;  /* 0x0000000f00067c02 */ /* 0x000fce0008000f00 */
.L_x_402:
[C---:B------:R-:W-:Y:S02]  /*43be0*/  LEA R8, R7.reuse, UR10, 0x5 ;  /* 0x0000000a07087c11 */ /* 0x040fe4000f8e28ff */
[----:B--2-4-:R-:W-:-:S03]  /*43bf0*/  SHF.L.U32 R10, R7, 0x1, RZ ;  /* 0x00000001070a7819 */ /* 0x014fc600000006ff */
[----:B------:R-:W2:Y:S01]  /*43c00*/  LDL R9, [R8+0x18] ;  /* 0x0000180008097983 */ /* 0x000ea20000100800 */
[----:B---3--:R-:W-:-:S03]  /*43c10*/  LEA R11, R10, R1, 0x2 ;  /* 0x000000010a0b7211 */ /* 0x008fc600078e10ff */
[----:B------:R-:W3:Y:S04]  /*43c20*/  LDL R10, [R8+0x8] ;  /* 0x00000800080a7983 */ /* 0x000ee80000100800 */
        /* <DEDUP_REMOVED lines=33> */
.L_x_401:
[----:B------:R-:W-:Y:S05]  /*43e40*/  BRA.U !UP2, `(.L_x_403) ;  /* 0x000000010a9c7547 */ /* 0x000fea000b800000 */
[C---:B------:R-:W-:Y:S02]  /*43e50*/  SHF.L.U32 R8, R6.reuse, 0x1, RZ ;  /* 0x0000000106087819 */ /* 0x040fe400000006ff */
[----:B------:R-:W-:Y:S02]  /*43e60*/  LEA R7, R6, UR10, 0x5 ;  /* 0x0000000a06077c11 */ /* 0x000fe4000f8e28ff */
[----:B--2-4-:R-:W-:-:S03]  /*43e70*/  LEA R10, R8, R1, 0x2 ;  /* 0x00000001080a7211 */ /* 0x014fc600078e10ff */
        /* <DEDUP_REMOVED lines=10> */
[----:B------:R-:W-:-:S05]  /*43f20*/  IADD3 R8, PT, PT, R6, 0x1, RZ ;  /* 0x0000000106087810 */ /* 0x000fca0007ffe0ff */
[C---:B------:R-:W-:Y:S01]  /*43f30*/  IMAD R9, R8.reuse, 0x20, R23 ;  /* 0x0000002008097824 */ /* 0x040fe200078e0217 */
        /* <DEDUP_REMOVED lines=24> */
.L_x_403:
[----:B------:R-:W-:-:S09]  /*440c0*/  UISETP.GE.U32.AND UP0, UPT, UR23, 0x4, UPT ;  /* 0x000000041700788c */ /* 0x000fd2000bf06070 */
        /* <DEDUP_REMOVED lines=8> */
.L_x_406:
[C---:B0-----:R-:W-:Y:S01]  /*44150*/  LEA R8, R7.reuse, UR10, 0x5 ;  /* 0x0000000a07087c11 */ /* 0x041fe2000f8e28ff */
[----:B--2-4-:R-:W-:-:S04]  /*44160*/  IMAD.SHL.U32 R10, R7, 0x2, RZ ;  /* 0x00000002070a7824 */ /* 0x014fc800078e00ff */
        /* <DEDUP_REMOVED lines=36> */
.L_x_405:
[----:B------:R-:W-:Y:S05]  /*443b0*/  BRA.U !UP2, `(.L_x_404) ;  /* 0x000000010a9c7547 */ /* 0x000fea000b800000 */
[C---:B------:R-:W-:Y:S02]  /*443c0*/  LEA R7, R6.reuse, UR10, 0x5 ;  /* 0x0000000a06077c11 */ /* 0x040fe4000f8e28ff */
[----:B0-----:R-:W-:-:S03]  /*443d0*/  SHF.L.U32 R8, R6, 0x1, RZ ;  /* 0x0000000106087819 */ /* 0x001fc600000006ff */
[----:B------:R-:W5:Y:S01]  /*443e0*/  LDL R9, [R7+0xc] ;  /* 0x00000c0007097983 */ /* 0x000f620000100800 */
[----:B--2-4-:R-:W-:-:S03]  /*443f0*/  LEA R10, R8, R1, 0x2 ;  /* 0x00000001080a7211 */ /* 0x014fc600078e10ff */
[----:B------:R-:W2:Y:S04]  /*44400*/  LDL R8, [R7+0x1c] ;  /* 0x00001c0007087983 */ /* 0x000ea80000100800 */
[----:B---3--:R-:W3:Y:S01]  /*44410*/  LDL.64 R12, [R10] ;  /* 0x000000000a0c7983 */ /* 0x008ee20000100a00 */
[----:B------:R-:W-:Y:S01]  /*44420*/  UISETP.NE.AND UP0, UPT, UR22, 0x1, UPT ;  /* 0x000000011600788c */ /* 0x000fe2000bf05270 */
[----:B-----5:R-:W-:Y:S02]  /*44430*/  LOP3.LUT R9, R9, 0x1, RZ, 0xc0, !PT ;  /* 0x0000000109097812 */ /* 0x020fe400078ec0ff */
[----:B--2---:R-:W-:-:S04]  /*44440*/  LOP3.LUT R8, R8, 0x1, RZ, 0xc0, !PT ;  /* 0x0000000108087812 */ /* 0x004fc800078ec0ff */
[----:B---3--:R-:W-:Y:S01]  /*44450*/  IADD3 R13, PT, PT, R13, R8, RZ ;  /* 0x000000080d0d7210 */ /* 0x008fe20007ffe0ff */
[----:B------:R-:W-:-:S05]  /*44460*/  IMAD.IADD R12, R9, 0x1, R12 ;  /* 0x00000001090c7824 */ /* 0x000fca00078e020c */
[----:B------:R0:W-:Y:S01]  /*44470*/  STL.64 [R10], R12 ;  /* 0x0000000c0a007387 */ /* 0x0001e20000100a00 */
[----:B------:R-:W-:Y:S05]  /*44480*/  BRA.U !UP0, `(.L_x_404) ;  /* 0x0000000108687547 */ /* 0x000fea000b800000 */
[----:B------:R-:W-:-:S04]  /*44490*/  IADD3 R8, PT, PT, R6, 0x1, RZ ;  /* 0x0000000106087810 */ /* 0x000fc80007ffe0ff */
        /* <DEDUP_REMOVED lines=25> */
.L_x_404:
        /* <DEDUP_REMOVED lines=9> */
[----:B------:R-:W-:-:S05]  /*446c0*/  IMAD.MOV.U32 R7, RZ, RZ, RZ ;  /* 0x000000ffff077224 */ /* 0x000fca00078e00ff */
[----:B------:R-:W-:-:S07]  /*446d0*/  MOV R6, UR15 ;  /* 0x0000000f00067c02 */ /* 0x000fce0008000f00 */
.L_x_408:
[----:B0-----:R-:W-:-:S05]  /*446e0*/  LEA R8, R7, R1, 0x2 ;  /* 0x0000000107087211 */ /* 0x001fca00078e10ff */
[----:B---3--:R-:W3:Y:S04]  /*446f0*/  LDL.64 R14, [R8] ;  /* 0x00000000080e7983 */ /* 0x008ee80000100a00 */
[----:B--2-4-:R-:W2:Y:S04]  /*44700*/  LDL.64 R12, [R8+0x10] ;  /* 0x00001000080c7983 */ /* 0x014ea80000100a00 */
[----:B------:R-:W4:Y:S04]  /*44710*/  LDL.64 R10, [R8+0x8] ;  /* 0x00000800080a7983 */ /* 0x000f280000100a00 */
[----:B------:R-:W5:Y:S04]  /*44720*/  LDL.64 R18, [R8+0x18] ;  /* 0x0000180008127983 */ /* 0x000f680000100a00 */
[----:B------:R-:W5:Y:S04]  /*44730*/  LDL.64 R28, [R8+0x20] ;  /* 0x00002000081c7983 */ /* 0x000f680000100a00 */
[----:B------:R-:W5:Y:S04]  /*44740*/  LDL.64 R30, [R8+0x28] ;  /* 0x00002800081e7983 */ /* 0x000f680000100a00 */
[----:B------:R-:W5:Y:S04]  /*44750*/  LDL.64 R32, [R8+0x30] ;  /* 0x0000300008207983 */ /* 0x000f680000100a00 */
[----:B------:R-:W5:Y:S01]  /*44760*/  LDL.64 R34, [R8+0x38] ;  /* 0x0000380008227983 */ /* 0x000f620000100a00 */
[----:B------:R-:W-:-:S02]  /*44770*/  IADD3 R7, PT, PT, R7, 0x10, RZ ;  /* 0x0000001007077810 */ /* 0x000fc40007ffe0ff */
[----:B---3--:R-:W-:Y:S02]  /*44780*/  ISETP.GT.U32.AND P0, PT, R14, UR8, PT ;  /* 0x000000080e007c0c */ /* 0x008fe4000bf04070 */
[----:B------:R-:W-:Y:S02]  /*44790*/  ISETP.GT.U32.AND P1, PT, R15, UR8, PT ;  /* 0x000000080f007c0c */ /* 0x000fe4000bf24070 */
[----:B--2---:R-:W-:Y:S02]  /*447a0*/  ISETP.GT.U32.AND P5, PT, R13, UR8, PT ;  /* 0x000000080d007c0c */ /* 0x004fe4000bfa4070 */
        /* <DEDUP_REMOVED lines=30> */
[----:B--2---:R-:W-:Y:S02]  /*44990*/  SEL R14, RZ, 0x1, !P2 ;  /* 0x00000001ff0e7807 */ /* 0x004fe40005000000 */
        /* <DEDUP_REMOVED lines=8> */
.L_x_407:
[----:B------:R-:W-:Y:S05]  /*44a20*/  BRA.U !UP2, `(.L_x_394) ;  /* 0x000000050a1c7547 */ /* 0x000fea000b800000 */
[----:B------:R-:W-:Y:S02]  /*44a30*/  UISETP.GE.U32.AND UP0, UPT, UR22, 0x8, UPT ;  /* 0x000000081600788c */ /* 0x000fe4000bf06070 */
[----:B------:R-:W-:-:S04]  /*44a40*/  ULOP3.LUT UR9, UR9, 0x6, URZ, 0xc0, !UPT ;  /* 0x0000000609097892 */ /* 0x000fc8000f8ec0ff */
[----:B------:R-:W-:-:S03]  /*44a50*/  UISETP.NE.AND UP2, UPT, UR9, URZ, UPT ;  /* 0x000000ff0900728c */ /* 0x000fc6000bf45270 */
[----:B------:R-:W-:Y:S08]  /*44a60*/  BRA.U !UP0, `(.L_x_409) ;  /* 0x0000000108887547 */ /* 0x000ff0000b800000 */
[----:B------:R-:W-:-:S05]  /*44a70*/  LEA R7, R6, R1, 0x2 ;  /* 0x0000000106077211 */ /* 0x000fca00078e10ff */
[----:B0-2-4-:R-:W2:Y:S04]  /*44a80*/  LDL R10, [R7] ;  /* 0x00000000070a7983 */ /* 0x015ea80000100800 */
[----:B------:R-:W4:Y:S04]  /*44a90*/  LDL R8, [R7+0x4] ;  /* 0x0000040007087983 */ /* 0x000f280000100800 */
[----:B------:R-:W5:Y:S04]  /*44aa0*/  LDL R9, [R7+0x8] ;  /* 0x0000080007097983 */ /* 0x000f680000100800 */
[----:B---3--:R-:W3:Y:S04]  /*44ab0*/  LDL R11, [R7+0xc] ;  /* 0x00000c00070b7983 */ /* 0x008ee80000100800 */
[----:B------:R-:W3:Y:S04]  /*44ac0*/  LDL R13, [R7+0x10] ;  /* 0x00001000070d7983 */ /* 0x000ee80000100800 */
[----:B------:R-:W3:Y:S04]  /*44ad0*/  LDL R14, [R7+0x14] ;  /* 0x00001400070e7983 */ /* 0x000ee80000100800 */
[----:B------:R-:W3:Y:S04]  /*44ae0*/  LDL R15, [R7+0x18] ;  /* 0x00001800070f7983 */ /* 0x000ee80000100800 */
[----:B------:R-:W3:Y:S01]  /*44af0*/  LDL R16, [R7+0x1c] ;  /* 0x00001c0007107983 */ /* 0x000ee20000100800 */
[----:B------:R-:W-:-:S02]  /*44b00*/  IADD3 R6, PT, PT, R6, 0x8, RZ ;  /* 0x0000000806067810 */ /* 0x000fc40007ffe0ff */
[----:B--2---:R-:W-:Y:S02]  /*44b10*/  ISETP.GT.U32.AND P0, PT, R10, UR8, PT ;  /* 0x000000080a007c0c */ /* 0x004fe4000bf04070 */
[----:B----4-:R-:W-:Y:S02]  /*44b20*/  ISETP.GT.U32.AND P1, PT, R8, UR8, PT ;  /* 0x0000000808007c0c */ /* 0x010fe4000bf24070 */
[----:B------:R-:W-:Y:S02]  /*44b30*/  SEL R8, RZ, 0x1, !P0 ;  /* 0x00000001ff087807 */ /* 0x000fe40004000000 */
[----:B-----5:R-:W-:Y:S02]  /*44b40*/  ISETP.GT.U32.AND P2, PT, R9, UR8, PT ;  /* 0x0000000809007c0c */ /* 0x020fe4000bf44070 */
[----:B------:R-:W-:Y:S01]  /*44b50*/  SEL R10, RZ, 0x1, !P1 ;  /* 0x00000001ff0a7807 */ /* 0x000fe20004800000 */
[----:B------:R0:W-:Y:S01]  /*44b60*/  STL [R7+0x1e0], R8 ;  /* 0x0001e00807007387 */ /* 0x0001e20000100800 */
[----:B------:R-:W-:-:S02]  /*44b70*/  SEL R12, RZ, 0x1, !P2 ;  /* 0x00000001ff0c7807 */ /* 0x000fc40005000000 */
[----:B---3--:R-:W-:Y:S01]  /*44b80*/  ISETP.GT.U32.AND P0, PT, R11, UR8, PT ;  /* 0x000000080b007c0c */ /* 0x008fe2000bf04070 */
        /* <DEDUP_REMOVED lines=12> */
[----:B--2---:R-:W-:Y:S01]  /*44c50*/  SEL R10, RZ, 0x1, !P4 ;  /* 0x00000001ff0a7807 */ /* 0x004fe20006000000 */
[----:B------:R3:W-:Y:S04]  /*44c60*/  STL [R7+0x1f0], R16 ;  /* 0x0001f01007007387 */ /* 0x0007e80000100800 */
[----:B------:R3:W-:Y:S04]  /*44c70*/  STL [R7+0x1f8], R8 ;  /* 0x0001f80807007387 */ /* 0x0007e80000100800 */
[----:B------:R3:W-:Y:S02]  /*44c80*/  STL [R7+0x1fc], R10 ;  /* 0x0001fc0a07007387 */ /* 0x0007e40000100800 */
.L_x_409:
[----:B------:R-:W-:Y:S05]  /*44c90*/  BRA.U !UP2, `(.L_x_394) ;  /* 0x000000010a807547 */ /* 0x000fea000b800000 */
[----:B------:R-:W-:-:S06]  /*44ca0*/  UISETP.GE.U32.AND UP0, UPT, UR9, 0x4, UPT ;  /* 0x000000040900788c */ /* 0x000fcc000bf06070 */
[----:B------:R-:W-:-:S13]  /*44cb0*/  PLOP3.LUT P5, PT, PT, PT, UP0, 0x80, 0x8 ;  /* 0x000000000008781c */ /* 0x000fda0003faf008 */
[----:B---3--:R-:W-:-:S05]  /*44cc0*/  @P5 LEA R14, R6, R1, 0x2 ;  /* 0x00000001060e5211 */ /* 0x008fca00078e10ff */
[----:B0-2-4-:R-:W2:Y:S04]  /*44cd0*/  @P5 LDL R10, [R14] ;  /* 0x000000000e0a5983 */ /* 0x015ea80000100800 */
        /* <DEDUP_REMOVED lines=28> */
.L_x_394:
[----:B------:R-:W5:Y:S01]  /*44ea0*/  LDCU.U8 UR8, c[0x3][UR14+0x1] ;  /* 0x00c000200e0877ac */ /* 0x000f620008000000 */
[----:B------:R-:W1:Y:S01]  /*44eb0*/  LDCU.U8 UR9, c[0x3][UR14+0x2] ;  /* 0x00c000400e0977ac */ /* 0x000e620008000000 */
[----:B------:R-:W2:Y:S01]  /*44ec0*/  LDCU.U8 UR15, c[0x3][UR14+0x3] ;  /* 0x00c000600e0f77ac */ /* 0x000ea20008000000 */
[----:B------:R-:W4:Y:S01]  /*44ed0*/  LDCU.U8 UR23, c[0x3][UR14+0x6] ;  /* 0x00c000c00e1777ac */ /* 0x000f220008000000 */
[----:B------:R-:W3:Y:S01]  /*44ee0*/  LDCU.U8 UR22, c[0x3][UR14+0x5] ;  /* 0x00c000a00e1677ac */ /* 0x000ee20008000000 */
[C---:B-----5:R-:W-:Y:S01]  /*44ef0*/  ISETP.NE.AND P2, PT, R5.reuse, UR8, PT ;  /* 0x0000000805007c0c */ /* 0x060fe2000bf45270 */
[----:B------:R-:W5:Y:S01]  /*44f00*/  LDCU.U8 UR8, c[0x3][UR14+0x4] ;  /* 0x00c000800e0877ac */ /* 0x000f620008000000 */
[C---:B-1----:R-:W-:Y:S01]  /*44f10*/  ISETP.NE.AND P0, PT, R5.reuse, UR9, PT ;  /* 0x0000000905007c0c */ /* 0x042fe2000bf05270 */
[----:B------:R-:W1:Y:S01]  /*44f20*/  LDCU.U8 UR24, c[0x3][UR14+0x7] ;  /* 0x00c000e00e1877ac */ /* 0x000e620008000000 */
[----:B--2---:R-:W-:-:S09]  /*44f30*/  ISETP.NE.AND P1, PT, R5, UR15, PT ;  /* 0x0000000f05007c0c */ /* 0x004fd2000bf25270 */
[----:B0-----:R-:W2:Y:S01]  /*44f40*/  @!P2 LDL.U8 R6, [R1+0x211] ;  /* 0x000211000106a983 */ /* 0x001ea20000100000 */
[C---:B----4-:R-:W-:Y:S02]  /*44f50*/  ISETP.NE.AND P5, PT, R5.reuse, UR23, PT ;  /* 0x0000001705007c0c */ /* 0x050fe4000bfa5270 */
[C---:B---3--:R-:W-:Y:S01]  /*44f60*/  ISETP.NE.AND P4, PT, R5.reuse, UR22, PT ;  /* 0x0000001605007c0c */ /* 0x048fe2000bf85270 */
[----:B------:R-:W3:Y:S01]  /*44f70*/  @!P0 LDL.U8 R7, [R1+0x212] ;  /* 0x0002120001078983 */ /* 0x000ee20000100000 */
[----:B-----5:R-:W-:-:S03]  /*44f80*/  ISETP.NE.AND P3, PT, R5, UR8, PT ;  /* 0x0000000805007c0c */ /* 0x020fc6000bf65270 */
[----:B------:R-:W4:Y:S01]  /*44f90*/  @!P1 LDL.U8 R8, [R1+0x213] ;  /* 0x0002130001089983 */ /* 0x000f220000100000 */
[----:B-1----:R-:W-:-:S05]  /*44fa0*/  ISETP.NE.AND P6, PT, R5, UR24, PT ;  /* 0x0000001805007c0c */ /* 0x002fca000bfc5270 */
[----:B------:R-:W5:Y:S04]  /*44fb0*/  @!P5 LDL.U8 R13, [R1+0x216] ;  /* 0x00021600010dd983 */ /* 0x000f680000100000 */
[----:B------:R-:W5:Y:S04]  /*44fc0*/  @!P4 LDL.U8 R12, [R1+0x215] ;  /* 0x00021500010cc983 */ /* 0x000f680000100000 */
[----:B------:R-:W5:Y:S04]  /*44fd0*/  @!P3 LDL.U8 R11, [R1+0x214] ;  /* 0x00021400010bb983 */ /* 0x000f680000100000 */
[----:B------:R-:W5:Y:S01]  /*44fe0*/  @!P6 LDL.U8 R14, [R1+0x217] ;  /* 0x00021700010ee983 */ /* 0x000f620000100000 */
[----:B------:R-:W0:Y:S01]  /*44ff0*/  LDCU.U8 UR8, c[0x3][UR14+0x8] ;  /* 0x00c001000e0877ac */ /* 0x000e220008000000 */
[----:B------:R-:W1:Y:S01]  /*45000*/  LDCU.U8 UR9, c[0x3][UR14+0x9] ;  /* 0x00c001200e0977ac */ /* 0x000e620008000000 */
[----:B------:R-:W1:Y:S01]  /*45010*/  LDCU.U8 UR15, c[0x3][UR14+0xa] ;  /* 0x00c001400e0f77ac */ /* 0x000e620008000000 */
[----:B------:R-:W1:Y:S01]  /*45020*/  LDCU.U8 UR22, c[0x3][UR14+0xb] ;  /* 0x00c001600e1677ac */ /* 0x000e620008000000 */
[----:B------:R-:W1:Y:S01]  /*45030*/  LDCU.U8 UR23, c[0x3][UR14+0xd] ;  /* 0x00c001a00e1777ac */ /* 0x000e620008000000 */
[----:B------:R-:W1:Y:S01]  /*45040*/  LDCU.U8 UR24, c[0x3][UR14+0xe] ;  /* 0x00c001c00e1877ac */ /* 0x000e620008000000 */
[----:B--2---:R-:W-:-:S04]  /*45050*/  @!P2 LOP3.LUT R6, RZ, R6, RZ, 0x33, !PT ;  /* 0x00000006ff06a212 */ /* 0x004fc800078e33ff */
[----:B------:R-:W-:-:S05]  /*45060*/  @!P2 IADD3 R6, PT, PT, R6, UR12, RZ ;  /* 0x0000000c0606ac10 */ /* 0x000fca000fffe0ff */
[----:B------:R2:W-:Y:S01]  /*45070*/  @!P2 STL.U8 [R1+0x211], R6 ;  /* 0x000211060100a387 */ /* 0x0005e20000100000 */
[----:B0-----:R-:W-:Y:S01]  /*45080*/  ISETP.NE.AND P2, PT, R5, UR8, PT ;  /* 0x0000000805007c0c */ /* 0x001fe2000bf45270 */
[----:B------:R-:W0:Y:S01]  /*45090*/  LDCU.U8 UR8, c[0x3][UR14+0xc] ;  /* 0x00c001800e0877ac */ /* 0x000e220008000000 */
[----:B---3--:R-:W-:Y:S02]  /*450a0*/  @!P0 LOP3.LUT R7, RZ, R7, RZ, 0x33, !PT ;  /* 0x00000007ff078212 */ /* 0x008fe400078e33ff */
[----:B----4-:R-:W-:Y:S02]  /*450b0*/  @!P1 LOP3.LUT R9, RZ, R8, RZ, 0x33, !PT ;  /* 0x00000008ff099212 */ /* 0x010fe400078e33ff */
[----:B------:R-:W-:Y:S02]  /*450c0*/  @!P0 IADD3 R8, PT, PT, R7, UR12, RZ ;  /* 0x0000000c07088c10 */ /* 0x000fe4000fffe0ff */
[----:B------:R-:W-:Y:S02]  /*450d0*/  @!P1 IADD3 R10, PT, PT, R9, UR12, RZ ;  /* 0x0000000c090a9c10 */ /* 0x000fe4000fffe0ff */
[----:B-----5:R-:W-:-:S02]  /*450e0*/  @!P5 LOP3.LUT R13, RZ, R13, RZ, 0x33, !PT ;  /* 0x0000000dff0dd212 */ /* 0x020fc400078e33ff */
[----:B------:R-:W-:Y:S01]  /*450f0*/  @!P3 LOP3.LUT R11, RZ, R11, RZ, 0x33, !PT ;  /* 0x0000000bff0bb212 */ /* 0x000fe200078e33ff */
[----:B------:R-:W3:Y:S01]  /*45100*/  @!P2 LDL.U8 R7, [R1+0x218] ;  /* 0x000218000107a983 */ /* 0x000ee20000100000 */
[----:B------:R-:W-:Y:S02]  /*45110*/  @!P4 LOP3.LUT R12, RZ, R12, RZ, 0x33, !PT ;  /* 0x0000000cff0cc212 */ /* 0x000fe400078e33ff */
[----:B------:R-:W-:Y:S01]  /*45120*/  @!P6 LOP3.LUT R14, RZ, R14, RZ, 0x33, !PT ;  /* 0x0000000eff0ee212 */ /* 0x000fe200078e33ff */
[----:B------:R4:W-:Y:S01]  /*45130*/  @!P0 STL.U8 [R1+0x212], R8 ;  /* 0x0002120801008387 */ /* 0x0009e20000100000 */
[----:B-1----:R-:W-:Y:S02]  /*45140*/  ISETP.NE.AND P0, PT, R5, UR9, PT ;  /* 0x0000000905007c0c */ /* 0x002fe4000bf05270 */
[----:B--2---:R-:W-:Y:S01]  /*45150*/  @!P3 IADD3 R6, PT, PT, R11, UR12, RZ ;  /* 0x0000000c0b06bc10 */ /* 0x004fe2000fffe0ff */
[----:B------:R1:W-:Y:S01]  /*45160*/  @!P1 STL.U8 [R1+0x213], R10 ;  /* 0x0002130a01009387 */ /* 0x0003e20000100000 */
[----:B------:R-:W-:-:S02]  /*45170*/  @!P4 IADD3 R12, PT, PT, R12, UR12, RZ ;  /* 0x0000000c0c0ccc10 */ /* 0x000fc4000fffe0ff */
[----:B------:R-:W-:Y:S02]  /*45180*/  @!P6 IADD3 R14, PT, PT, R14, UR12, RZ ;  /* 0x0000000c0e0eec10 */ /* 0x000fe4000fffe0ff */
[----:B------:R-:W-:Y:S01]  /*45190*/  ISETP.NE.AND P1, PT, R5, UR15, PT ;  /* 0x0000000f05007c0c */ /* 0x000fe2000bf25270 */
[----:B----4-:R-:W-:Y:S01]  /*451a0*/  @!P5 VIADD R8, R13, UR12 ;  /* 0x0000000c0d08dc36 */ /* 0x010fe20008000000 */
[----:B------:R-:W-:Y:S01]  /*451b0*/  @!P3 STL.U8 [R1+0x214], R6 ;  /* 0x000214060100b387 */ /* 0x000fe20000100000 */
[----:B------:R-:W-:-:S03]  /*451c0*/  ISETP.NE.AND P3, PT, R5, UR24, PT ;  /* 0x0000001805007c0c */ /* 0x000fc6000bf65270 */
[----:B------:R-:W-:Y:S01]  /*451d0*/  @!P4 STL.U8 [R1+0x215], R12 ;  /* 0x0002150c0100c387 */ /* 0x000fe20000100000 */
[----:B------:R-:W-:-:S03]  /*451e0*/  ISETP.NE.AND P4, PT, R5, UR23, PT ;  /* 0x0000001705007c0c */ /* 0x000fc6000bf85270 */
[----:B------:R2:W-:Y:S01]  /*451f0*/  @!P5 STL.U8 [R1+0x216], R8 ;  /* 0x000216080100d387 */ /* 0x0005e20000100000 */
[----:B0-----:R-:W-:-:S03]  /*45200*/  ISETP.NE.AND P5, PT, R5, UR8, PT ;  /* 0x0000000805007c0c */ /* 0x001fc6000bfa5270 */
[----:B------:R-:W-:Y:S01]  /*45210*/  @!P6 STL.U8 [R1+0x217], R14 ;  /* 0x0002170e0100e387 */ /* 0x000fe20000100000 */
[----:B------:R-:W-:-:S03]  /*45220*/  ISETP.NE.AND P6, PT, R5, UR22, PT ;  /* 0x0000001605007c0c */ /* 0x000fc6000bfc5270 */
[----:B------:R-:W4:Y:S04]  /*45230*/  @!P0 LDL.U8 R9, [R1+0x219] ;  /* 0x0002190001098983 */ /* 0x000f280000100000 */
[----:B-1----:R-:W5:Y:S04]  /*45240*/  @!P1 LDL.U8 R10, [R1+0x21a] ;  /* 0x00021a00010a9983 */ /* 0x002f680000100000 */
[----:B------:R-:W5:Y:S04]  /*45250*/  @!P5 LDL.U8 R13, [R1+0x21c] ;  /* 0x00021c00010dd983 */ /* 0x000f680000100000 */
[----:B------:R-:W5:Y:S04]  /*45260*/  @!P6 LDL.U8 R11, [R1+0x21b] ;  /* 0x00021b00010be983 */ /* 0x000f680000100000 */
[----:B------:R-:W5:Y:S04]  /*45270*/  @!P4 LDL.U8 R15, [R1+0x21d] ;  /* 0x00021d00010fc983 */ /* 0x000f680000100000 */
[----:B------:R-:W5:Y:S01]  /*45280*/  @!P3 LDL.U8 R16, [R1+0x21e] ;  /* 0x00021e000110b983 */ /* 0x000f620000100000 */
[----:B------:R-:W0:Y:S01]  /*45290*/  LDCU.U8 UR8, c[0x3][UR14] ;  /* 0x00c000000e0877ac */ /* 0x000e220008000000 */
[----:B---3--:R-:W-:-:S04]  /*452a0*/  @!P2 LOP3.LUT R7, RZ, R7, RZ, 0x33, !PT ;  /* 0x00000007ff07a212 */ /* 0x008fc800078e33ff */
[----:B--2---:R-:W-:-:S05]  /*452b0*/  @!P2 IADD3 R8, PT, PT, R7, UR12, RZ ;  /* 0x0000000c0708ac10 */ /* 0x004fca000fffe0ff */
[----:B------:R1:W-:Y:S01]  /*452c0*/  @!P2 STL.U8 [R1+0x218], R8 ;  /* 0x000218080100a387 */ /* 0x0003e20000100000 */
[----:B0-----:R-:W-:Y:S01]  /*452d0*/  ISETP.NE.AND P2, PT, R5, UR8, PT ;  /* 0x0000000805007c0c */ /* 0x001fe2000bf45270 */
[----:B------:R-:W0:Y:S01]  /*452e0*/  LDCU.U8 UR8, c[0x3][UR14+0xf] ;  /* 0x00c001e00e0877ac */ /* 0x000e220008000000 */
[----:B----4-:R-:W-:Y:S02]  /*452f0*/  @!P0 LOP3.LUT R9, RZ, R9, RZ, 0x33, !PT ;  /* 0x00000009ff098212 */ /* 0x010fe400078e33ff */
[----:B-----5:R-:W-:Y:S02]  /*45300*/  @!P1 LOP3.LUT R6, RZ, R10, RZ, 0x33, !PT ;  /* 0x0000000aff069212 */ /* 0x020fe400078e33ff */
[----:B------:R-:W-:Y:S02]  /*45310*/  @!P0 IADD3 R10, PT, PT, R9, UR12, RZ ;  /* 0x0000000c090a8c10 */ /* 0x000fe4000fffe0ff */
[----:B------:R-:W-:-:S05]  /*45320*/  @!P1 IADD3 R12, PT, PT, R6, UR12, RZ ;  /* 0x0000000c060c9c10 */ /* 0x000fca000fffe0ff */
[----:B------:R-:W-:Y:S02]  /*45330*/  @!P2 LOP3.LUT R6, RZ, R17, RZ, 0x33, !PT ;  /* 0x00000011ff06a212 */ /* 0x000fe400078e33ff */
[----:B------:R-:W-:Y:S02]  /*45340*/  @!P6 LOP3.LUT R11, RZ, R11, RZ, 0x33, !PT ;  /* 0x0000000bff0be212 */ /* 0x000fe400078e33ff */
[----:B------:R-:W-:Y:S02]  /*45350*/  @!P5 LOP3.LUT R13, RZ, R13, RZ, 0x33, !PT ;  /* 0x0000000dff0dd212 */ /* 0x000fe400078e33ff */
[----:B------:R-:W-:Y:S01]  /*45360*/  @!P4 LOP3.LUT R15, RZ, R15, RZ, 0x33, !PT ;  /* 0x0000000fff0fc212 */ /* 0x000fe200078e33ff */
[----:B------:R2:W-:Y:S01]  /*45370*/  @!P0 STL.U8 [R1+0x219], R10 ;  /* 0x0002190a01008387 */ /* 0x0005e20000100000 */
[----:B------:R-:W-:Y:S02]  /*45380*/  @!P3 LOP3.LUT R7, RZ, R16, RZ, 0x33, !PT ;  /* 0x00000010ff07b212 */ /* 0x000fe400078e33ff */
[----:B-1----:R-:W-:-:S02]  /*45390*/  @!P6 IADD3 R8, PT, PT, R11, UR12, RZ ;  /* 0x0000000c0b08ec10 */ /* 0x002fc4000fffe0ff */
[----:B------:R-:W-:Y:S02]  /*453a0*/  @!P5 IADD3 R14, PT, PT, R13, UR12, RZ ;  /* 0x0000000c0d0edc10 */ /* 0x000fe4000fffe0ff */
[----:B------:R-:W-:Y:S02]  /*453b0*/  @!P4 IADD3 R16, PT, PT, R15, UR12, RZ ;  /* 0x0000000c0f10cc10 */ /* 0x000fe4000fffe0ff */
[----:B--2---:R-:W-:Y:S02]  /*453c0*/  @!P3 IADD3 R10, PT, PT, R7, UR12, RZ ;  /* 0x0000000c070abc10 */ /* 0x004fe4000fffe0ff */
[----:B------:R-:W-:Y:S01]  /*453d0*/  @!P2 IADD3 R6, PT, PT, R6, UR12, RZ ;  /* 0x0000000c0606ac10 */ /* 0x000fe2000fffe0ff */
[----:B------:R2:W-:Y:S04]  /*453e0*/  @!P1 STL.U8 [R1+0x21a], R12 ;  /* 0x00021a0c01009387 */ /* 0x0005e80000100000 */
[----:B------:R2:W-:Y:S04]  /*453f0*/  @!P6 STL.U8 [R1+0x21b], R8 ;  /* 0x00021b080100e387 */ /* 0x0005e80000100000 */
[----:B------:R2:W-:Y:S04]  /*45400*/  @!P5 STL.U8 [R1+0x21c], R14 ;  /* 0x00021c0e0100d387 */ /* 0x0005e80000100000 */
[----:B------:R2:W-:Y:S04]  /*45410*/  @!P4 STL.U8 [R1+0x21d], R16 ;  /* 0x00021d100100c387 */ /* 0x0005e80000100000 */
[----:B------:R2:W-:Y:S04]  /*45420*/  @!P3 STL.U8 [R1+0x21e], R10 ;  /* 0x00021e0a0100b387 */ /* 0x0005e80000100000 */
[----:B------:R2:W-:Y:S01]  /*45430*/  @!P2 STL.U8 [R1+0x210], R6 ;  /* 0x000210060100a387 */ /* 0x0005e20000100000 */
[----:B0-----:R-:W-:-:S02]  /*45440*/  ISETP.NE.AND P0, PT, R5, UR8, PT ;  /* 0x0000000805007c0c */ /* 0x001fc4000bf05270 */
[----:B------:R-:W-:-:S11]  /*45450*/  @!P2 PRMT R4, R6, 0x7610, R4 ;  /* 0x000076100604a816 */ /* 0x000fd60000000004 */
[----:B--2---:R-:W-:Y:S05]  /*45460*/  @P0 BRA `(.L_x_393) ;  /* 0x0000000000100947 */ /* 0x004fea0003800000 */
[----:B------:R-:W2:Y:S02]  /*45470*/  LDL.U8 R6, [R1+0x21f] ;  /* 0x00021f0001067983 */ /* 0x000ea40000100000 */
[----:B--2---:R-:W-:-:S04]  /*45480*/  LOP3.LUT R6, RZ, R6, RZ, 0x33, !PT ;  /* 0x00000006ff067212 */ /* 0x004fc800078e33ff */
[----:B------:R-:W-:-:S05]  /*45490*/  IADD3 R6, PT, PT, R6, UR12, RZ ;  /* 0x0000000c06067c10 */ /* 0x000fca000fffe0ff */
[----:B------:R2:W-:Y:S02]  /*454a0*/  STL.U8 [R1+0x21f], R6 ;  /* 0x00021f0601007387 */ /* 0x0005e40000100000 */
.L_x_393:
[----:B------:R-:W-:Y:S05]  /*454b0*/  BSYNC.RECONVERGENT B0 ;  /* 0x0000000000007941 */ /* 0x000fea0003800200 */
.L_x_392:
[----:B------:R-:W-:-:S04]  /*454c0*/  IADD3 R5, PT, PT, R5, 0x1, RZ ;  /* 0x0000000105057810 */ /* 0x000fc80007ffe0ff */
[----:B------:R-:W-:-:S13]  /*454d0*/  ISETP.NE.AND P0, PT, R5, UR13, PT ;  /* 0x0000000d05007c0c */ /* 0x000fda000bf05270 */
[----:B------:R-:W-:Y:S05]  /*454e0*/  @P0 BRA `(.L_x_410) ;  /* 0xffffffd800b40947 */ /* 0x000fea000383ffff */
[----:B------:R-:W-:Y:S01]  /*454f0*/  UMOV UR8, UR13 ;  /* 0x0000000d00087c82 */ /* 0x000fe20008000000 */
[----:B------:R-:W-:Y:S05]  /*45500*/  BRA `(.L_x_391) ;  /* 0x0000003400d47947 */ /* 0x000fea0003800000 */
.L_x_346:
        /* <DEDUP_REMOVED lines=11> */
.L_x_415:
[----:B------:R-:W-:Y:S01]  /*455c0*/  UISETP.NE.AND UP2, UPT, UR9, URZ, UPT ;  /* 0x000000ff0900728c */ /* 0x000fe2000bf45270 */
[----:B------:R-:W-:Y:S01]  /*455d0*/  IMAD.MOV.U32 R18, RZ, RZ, 0xff ;  /* 0x000000ffff127424 */ /* 0x000fe200078e00ff */
[----:B------:R-:W-:-:S07]  /*455e0*/  MOV R5, 0xffffffff ;  /* 0xffffffff00057802 */ /* 0x000fce0000000f00 */
[----:B-----5:R-:W-:Y:S05]  /*455f0*/  BRA.U !UP2, `(.L_x_411) ;  /* 0x0000000d0a387547 */ /* 0x020fea000b800000 */
[C---:B------:R-:W-:Y:S02]  /*45600*/  IADD3 R16, PT, PT, R4.reuse, UR8, RZ ;  /* 0x0000000804107c10 */ /* 0x040fe4000fffe0ff */
[----:B------:R-:W-:Y:S02]  /*45610*/  LEA R25, R4, UR18, 0x2 ;  /* 0x0000001204197c11 */ /* 0x000fe4000f8e10ff */
[----:B------:R-:W0:Y:S04]  /*45620*/  LDC.U8 R5, c[0x3][R16] ;  /* 0x00c0000010057b82 */ /* 0x000e280000000000 */
[----:B------:R-:W4:Y:S01]  /*45630*/  LDL R25, [R25] ;  /* 0x0000000019197983 */ /* 0x000f220000100800 */
[----:B0-----:R-:W-:-:S05]  /*45640*/  LEA R28, R5, UR19, 0x5 ;  /* 0x00000013051c7c11 */ /* 0x001fca000f8e28ff */
[----:B------:R0:W5:Y:S04]  /*45650*/  LDL.128 R12, [R28] ;  /* 0x000000001c0c7983 */ /* 0x0001680000100c00 */
[----:B------:R0:W5:Y:S01]  /*45660*/  LDL.128 R8, [R28+0x10] ;  /* 0x000010001c087983 */ /* 0x0001620000100c00 */
[----:B------:R-:W-:Y:S01]  /*45670*/  HFMA2 R19, -RZ, RZ, 0, 0 ;  /* 0x00000000ff137431 */ /* 0x000fe200000001ff */
[----:B------:R-:W-:Y:S02]  /*45680*/  MOV R18, 0xffffffff ;  /* 0xffffffff00127802 */ /* 0x000fe40000000f00 */
[----:B------:R-:W-:Y:S02]  /*45690*/  MOV R5, 0xffffffff ;  /* 0xffffffff00057802 */ /* 0x000fe40000000f00 */
[----:B----4-:R-:W-:-:S02]  /*456a0*/  PRMT R6, R25, 0x7770, RZ ;  /* 0x0000777019067816 */ /* 0x010fc400000000ff */
[C---:B------:R-:W-:Y:S02]  /*456b0*/  PRMT R7, R25.reuse, 0x7771, RZ ;  /* 0x0000777119077816 */ /* 0x040fe400000000ff */
[C---:B------:R-:W-:Y:S02]  /*456c0*/  PRMT R16, R25.reuse, 0x7772, RZ ;  /* 0x0000777219107816 */ /* 0x040fe400000000ff */
[----:B------:R-:W-:Y:S01]  /*456d0*/  PRMT R17, R25, 0x7773, RZ ;  /* 0x0000777319117816 */ /* 0x000fe200000000ff */
[----:B0-----:R-:W-:Y:S06]  /*456e0*/  BRA.U !UP0, `(.L_x_412) ;  /* 0x0000000508ac7547 */ /* 0x001fec000b800000 */
[----:B------:R-:W-:Y:S02]  /*456f0*/  MOV R18, 0xffffffff ;  /* 0xffffffff00127802 */ /* 0x000fe40000000f00 */
[----:B------:R-:W-:-:S07]  /*45700*/  MOV R19, RZ ;  /* 0x000000ff00137202 */ /* 0x000fce0000000f00 */
.L_x_413:
[----:B------:R-:W-:-:S04]  /*45710*/  IADD3 R28, PT, PT, R19, UR14, RZ ;  /* 0x0000000e131c7c10 */ /* 0x000fc8000fffe0ff */
[----:B------:R-:W0:Y:S08]  /*45720*/  LDC.U8 R29, c[0x3][R28] ;  /* 0x00c000001c1d7b82 */ /* 0x000e300000000000 */
[----:B------:R-:W1:Y:S01]  /*45730*/  LDC.U8 R34, c[0x3][R28+0x1] ;  /* 0x00c000401c227b82 */ /* 0x000e620000000000 */
[----:B0-----:R-:W-:Y:S01]  /*45740*/  IADD3 R30, PT, PT, -R29, 0x40, RZ ;  /* 0x000000401d1e7810 */ /* 0x001fe20007ffe1ff */
[----:B-----5:R-:W-:-:S02]  /*45750*/  IMAD R31, R9, R29, 0x20 ;  /* 0x00000020091f7424 */ /* 0x020fc400078e021d */
[-C--:B------:R-:W-:Y:S02]  /*45760*/  IMAD R37, R10, R29.reuse, 0x20 ;  /* 0x000000200a257424 */ /* 0x080fe400078e021d */
[-C--:B------:R-:W-:Y:S02]  /*45770*/  IMAD R25, R12, R30.reuse, 0x20 ;  /* 0x000000200c197424 */ /* 0x080fe400078e021e */
[----:B------:R-:W-:Y:S01]  /*45780*/  IMAD R31, R13, R30, R31 ;  /* 0x0000001e0d1f7224 */ /* 0x000fe200078e021f */
[----:B-1----:R-:W-:Y:S01]  /*45790*/  IADD3 R35, PT, PT, -R34, 0x40, RZ ;  /* 0x0000004022237810 */ /* 0x002fe20007ffe1ff */
[-C--:B------:R-:W-:Y:S02]  /*457a0*/  IMAD R25, R8, R29.reuse, R25 ;  /* 0x0000001d08197224 */ /* 0x080fe400078e0219 */
[----:B------:R-:W-:Y:S01]  /*457b0*/  IMAD R36, R11, R29, 0x20 ;  /* 0x000000200b247424 */ /* 0x000fe200078e021d */
[----:B------:R-:W-:Y:S01]  /*457c0*/  SHF.R.U32.HI R32, RZ, 0x6, R31 ;  /* 0x00000006ff207819 */ /* 0x000fe2000001161f */
[----:B------:R-:W-:Y:S01]  /*457d0*/  IMAD R38, R9, R34, 0x20 ;  /* 0x0000002009267424 */ /* 0x000fe200078e0222 */
[----:B------:R-:W-:-:S02]  /*457e0*/  SHF.R.U32.HI R25, RZ, 0x6, R25 ;  /* 0x00000006ff197819 */ /* 0x000fc40000011619 */
[----:B------:R-:W-:Y:S02]  /*457f0*/  IADD3 R32, PT, PT, R7, -R32, RZ ;  /* 0x8000002007207210 */ /* 0x000fe40007ffe0ff */
[----:B------:R-:W-:Y:S02]  /*45800*/  IADD3 R31, PT, PT, R6, -R25, RZ ;  /* 0x80000019061f7210 */ /* 0x000fe40007ffe0ff */
[----:B------:R0:W1:Y:S03]  /*45810*/  LDC.U8 R25, c[0x3][R28+0x2] ;  /* 0x00c000801c197b82 */ /* 0x0000660000000000 */
[----:B------:R-:W-:Y:S02]  /*45820*/  IMAD R33, R31, R31, RZ ;  /* 0x0000001f1f217224 */ /* 0x000fe400078e02ff */
[----:B------:R-:W-:Y:S02]  /*45830*/  IMAD R31, R14, R30, R37 ;  /* 0x0000001e0e1f7224 */ /* 0x000fe400078e0225 */
[----:B------:R-:W-:Y:S01]  /*45840*/  IMAD R32, R32, R32, R33 ;  /* 0x0000002020207224 */ /* 0x000fe200078e0221 */
[----:B0-----:R-:W0:Y:S01]  /*45850*/  LDC.U8 R28, c[0x3][R28+0x3] ;  /* 0x00c000c01c1c7b82 */ /* 0x001e220000000000 */
[----:B------:R-:W-:Y:S01]  /*45860*/  IMAD R33, R12, R35, 0x20 ;  /* 0x000000200c217424 */ /* 0x000fe200078e0223 */
[----:B------:R-:W-:Y:S01]  /*45870*/  SHF.R.U32.HI R31, RZ, 0x6, R31 ;  /* 0x00000006ff1f7819 */ /* 0x000fe2000001161f */
[----:B------:R-:W-:-:S02]  /*45880*/  IMAD R37, R10, R34, 0x20 ;  /* 0x000000200a257424 */ /* 0x000fc400078e0222 */
[----:B------:R-:W-:Y:S01]  /*45890*/  IMAD R29, R8, R34, R33 ;  /* 0x00000022081d7224 */ /* 0x000fe200078e0221 */
[----:B------:R-:W-:Y:S01]  /*458a0*/  IADD3 R31, PT, PT, R16, -R31, RZ ;  /* 0x8000001f101f7210 */ /* 0x000fe20007ffe0ff */
[----:B------:R-:W-:Y:S02]  /*458b0*/  IMAD R33, R13, R35, R38 ;  /* 0x000000230d217224 */ /* 0x000fe400078e0226 */
[----:B------:R-:W-:Y:S01]  /*458c0*/  IMAD R30, R15, R30, R36 ;  /* 0x0000001e0f1e7224 */ /* 0x000fe200078e0224 */
[----:B------:R-:W-:Y:S01]  /*458d0*/  SHF.R.U32.HI R29, RZ, 0x6, R29 ;  /* 0x00000006ff1d7819 */ /* 0x000fe2000001161d */
[----:B------:R-:W-:Y:S01]  /*458e0*/  IMAD R31, R31, R31, R32 ;  /* 0x0000001f1f1f7224 */ /* 0x000fe200078e0220 */
[----:B------:R-:W-:Y:S01]  /*458f0*/  SHF.R.U32.HI R32, RZ, 0x6, R33 ;  /* 0x00000006ff207819 */ /* 0x000fe20000011621 */
[----:B------:R-:W-:Y:S01]  /*45900*/  IMAD R36, R14, R35, R37 ;  /* 0x000000230e247224 */ /* 0x000fe200078e0225 */
[----:B------:R-:W-:Y:S01]  /*45910*/  IADD3 R33, PT, PT, R6, -R29, RZ ;  /* 0x8000001d06217210 */ /* 0x000fe20007ffe0ff */
[----:B------:R-:W-:Y:S01]  /*45920*/  IMAD R34, R11, R34, 0x20 ;  /* 0x000000200b227424 */ /* 0x000fe200078e0222 */
[----:B-1----:R-:W-:Y:S01]  /*45930*/  IADD3 R37, PT, PT, -R25, 0x40, RZ ;  /* 0x0000004019257810 */ /* 0x002fe20007ffe1ff */
[----:B------:R-:W-:Y:S01]  /*45940*/  IMAD R38, R9, R25, 0x20 ;  /* 0x0000002009267424 */ /* 0x000fe200078e0219 */
[----:B------:R-:W-:Y:S01]  /*45950*/  IADD3 R32, PT, PT, R7, -R32, RZ ;  /* 0x8000002007207210 */ /* 0x000fe20007ffe0ff */
[----:B------:R-:W-:Y:S01]  /*45960*/  IMAD R33, R33, R33, RZ ;  /* 0x0000002121217224 */ /* 0x000fe200078e02ff */
[----:B------:R-:W-:Y:S01]  /*45970*/  SHF.R.U32.HI R29, RZ, 0x6, R36 ;  /* 0x00000006ff1d7819 */ /* 0x000fe20000011624 */
[----:B------:R-:W-:Y:S01]  /*45980*/  IMAD R36, R12, R37, 0x20 ;  /* 0x000000200c247424 */ /* 0x000fe200078e0225 */
[----:B------:R-:W-:Y:S01]  /*45990*/  SHF.R.U32.HI R30, RZ, 0x6, R30 ;  /* 0x00000006ff1e7819 */ /* 0x000fe2000001161e */
[----:B------:R-:W-:-:S02]  /*459a0*/  IMAD R32, R32, R32, R33 ;  /* 0x0000002020207224 */ /* 0x000fc400078e0221 */
[----:B------:R-:W-:Y:S01]  /*459b0*/  IMAD R33, R8, R25, R36 ;  /* 0x0000001908217224 */ /* 0x000fe200078e0224 */
[----:B------:R-:W-:Y:S01]  /*459c0*/  IADD3 R30, PT, PT, R17, -R30, RZ ;  /* 0x8000001e111e7210 */ /* 0x000fe20007ffe0ff */
[----:B------:R-:W-:Y:S02]  /*459d0*/  IMAD.IADD R29, R16, 0x1, -R29 ;  /* 0x00000001101d7824 */ /* 0x000fe400078e0a1d */
[----:B------:R-:W-:Y:S01]  /*459e0*/  IMAD R35, R15, R35, R34 ;  /* 0x000000230f237224 */ /* 0x000fe200078e0222 */
[----:B------:R-:W-:Y:S01]  /*459f0*/  SHF.R.U32.HI R33, RZ, 0x6, R33 ;  /* 0x00000006ff217819 */ /* 0x000fe20000011621 */
[----:B------:R-:W-:Y:S02]  /*45a00*/  IMAD R29, R29, R29, R32 ;  /* 0x0000001d1d1d7224 */ /* 0x000fe400078e0220 */
[----:B------:R-:W-:Y:S01]  /*45a10*/  IMAD R36, R10, R25, 0x20 ;  /* 0x000000200a247424 */ /* 0x000fe200078e0219 */
[----:B------:R-:W-:Y:S01]  /*45a20*/  SHF.R.U32.HI R32, RZ, 0x6, R35 ;  /* 0x00000006ff207819 */ /* 0x000fe20000011623 */
[----:B------:R-:W-:Y:S01]  /*45a30*/  IMAD R34, R13, R37, R38 ;  /* 0x000000250d227224 */ /* 0x000fe200078e0226 */
[----:B------:R-:W-:Y:S01]  /*45a40*/  IADD3 R35, PT, PT, R6, -R33, RZ ;  /* 0x8000002106237210 */ /* 0x000fe20007ffe0ff */
[----:B------:R-:W-:Y:S01]  /*45a50*/  IMAD R33, R14, R37, R36 ;  /* 0x000000250e217224 */ /* 0x000fe200078e0224 */
[----:B------:R-:W-:Y:S01]  /*45a60*/  IADD3 R32, PT, PT, R17, -R32, RZ ;  /* 0x8000002011207210 */ /* 0x000fe20007ffe0ff */
[----:B------:R-:W-:Y:S01]  /*45a70*/  IMAD R30, R30, R30, R31 ;  /* 0x0000001e1e1e7224 */ /* 0x000fe200078e021f */
[----:B0-----:R-:W-:Y:S01]  /*45a80*/  IADD3 R36, PT, PT, -R28, 0x40, RZ ;  /* 0x000000401c247810 */ /* 0x001fe20007ffe1ff */
[----:B------:R-:W-:Y:S01]  /*45a90*/  IMAD R38, R11, R25, 0x20 ;  /* 0x000000200b267424 */ /* 0x000fe200078e0219 */
[----:B------:R-:W-:Y:S01]  /*45aa0*/  SHF.R.U32.HI R34, RZ, 0x6, R34 ;  /* 0x00000006ff227819 */ /* 0x000fe20000011622 */
[----:B------:R-:W-:Y:S01]  /*45ab0*/  IMAD R32, R32, R32, R29 ;  /* 0x0000002020207224 */ /* 0x000fe200078e021d */
[----:B------:R-:W-:Y:S01]  /*45ac0*/  SHF.R.U32.HI R33, RZ, 0x6, R33 ;  /* 0x00000006ff217819 */ /* 0x000fe20000011621 */
[----:B------:R-:W-:Y:S01]  /*45ad0*/  IMAD R29, R12, R36, 0x20 ;  /* 0x000000200c1d7424 */ /* 0x000fe200078e0224 */
[----:B------:R-:W-:Y:S01]  /*45ae0*/  IADD3 R34, PT, PT, R7, -R34, RZ ;  /* 0x8000002207227210 */ /* 0x000fe20007ffe0ff */
[----:B------:R-:W-:Y:S01]  /*45af0*/  IMAD R35, R35, R35, RZ ;  /* 0x0000002323237224 */ /* 0x000fe200078e02ff */
[----:B------:R-:W-:Y:S01]  /*45b00*/  IADD3 R33, PT, PT, R16, -R33, RZ ;  /* 0x8000002110217210 */ /* 0x000fe20007ffe0ff */
[-C--:B------:R-:W-:Y:S01]  /*45b10*/  IMAD R31, R9, R28.reuse, 0x20 ;  /* 0x00000020091f7424 */ /* 0x080fe200078e021c */
[----:B------:R-:W-:Y:S01]  /*45b20*/  ISETP.GE.U32.AND P0, PT, R30, R5, PT ;  /* 0x000000051e00720c */ /* 0x000fe20003f06070 */
[----:B------:R-:W-:-:S02]  /*45b30*/  IMAD R25, R8, R28, R29 ;  /* 0x0000001c08197224 */ /* 0x000fc400078e021d */
[----:B------:R-:W-:Y:S01]  /*45b40*/  IMAD R34, R34, R34, R35 ;  /* 0x0000002222227224 */ /* 0x000fe200078e0223 */
[----:B------:R-:W-:Y:S01]  /*45b50*/  SEL R18, R19, R18, !P0 ;  /* 0x0000001213127207 */ /* 0x000fe20004000000 */
[----:B------:R-:W-:Y:S01]  /*45b60*/  IMAD R29, R13, R36, R31 ;  /* 0x000000240d1d7224 */ /* 0x000fe200078e021f */
[----:B------:R-:W-:Y:S01]  /*45b70*/  SHF.R.U32.HI R25, RZ, 0x6, R25 ;  /* 0x00000006ff197819 */ /* 0x000fe20000011619 */
[-C--:B------:R-:W-:Y:S02]  /*45b80*/  IMAD R35, R10, R28.reuse, 0x20 ;  /* 0x000000200a237424 */ /* 0x080fe400078e021c */
[----:B------:R-:W-:Y:S01]  /*45b90*/  IMAD R37, R15, R37, R38 ;  /* 0x000000250f257224 */ /* 0x000fe200078e0226 */
[----:B------:R-:W-:Y:S01]  /*45ba0*/  IADD3 R25, PT, PT, R6, -R25, RZ ;  /* 0x8000001906197210 */ /* 0x000fe20007ffe0ff */
[----:B------:R-:W-:Y:S01]  /*45bb0*/  IMAD R33, R33, R33, R34 ;  /* 0x0000002121217224 */ /* 0x000fe200078e0222 */
[----:B------:R-:W-:Y:S01]  /*45bc0*/  SHF.R.U32.HI R34, RZ, 0x6, R29 ;  /* 0x00000006ff227819 */ /* 0x000fe2000001161d */
[----:B------:R-:W-:-:S02]  /*45bd0*/  IMAD R28, R11, R28, 0x20 ;  /* 0x000000200b1c7424 */ /* 0x000fc400078e021c */
[----:B------:R-:W-:Y:S01]  /*45be0*/  IMAD R31, R14, R36, R35 ;  /* 0x000000240e1f7224 */ /* 0x000fe200078e0223 */
[----:B------:R-:W-:Y:S01]  /*45bf0*/  IADD3 R34, PT, PT, R7, -R34, RZ ;  /* 0x8000002207227210 */ /* 0x000fe20007ffe0ff */
[----:B------:R-:W-:Y:S01]  /*45c00*/  IMAD R36, R15, R36, R28 ;  /* 0x000000240f247224 */ /* 0x000fe200078e021c */
[----:B------:R-:W-:Y:S01]  /*45c10*/  SHF.R.U32.HI R28, RZ, 0x6, R37 ;  /* 0x00000006ff1c7819 */ /* 0x000fe20000011625 */
[----:B------:R-:W-:Y:S01]  /*45c20*/  IMAD R25, R25, R25, RZ ;  /* 0x0000001919197224 */ /* 0x000fe200078e02ff */
[----:B------:R-:W-:Y:S02]  /*45c30*/  SHF.R.U32.HI R31, RZ, 0x6, R31 ;  /* 0x00000006ff1f7819 */ /* 0x000fe4000001161f */
[----:B------:R-:W-:Y:S01]  /*45c40*/  IADD3 R28, PT, PT, R17, -R28, RZ ;  /* 0x8000001c111c7210 */ /* 0x000fe20007ffe0ff */
[----:B------:R-:W-:Y:S01]  /*45c50*/  IMAD R34, R34, R34, R25 ;  /* 0x0000002222227224 */ /* 0x000fe200078e0219 */
[----:B------:R-:W-:Y:S02]  /*45c60*/  SHF.R.U32.HI R36, RZ, 0x6, R36 ;  /* 0x00000006ff247819 */ /* 0x000fe40000011624 */
[----:B------:R-:W-:Y:S01]  /*45c70*/  IADD3 R31, PT, PT, R16, -R31, RZ ;  /* 0x8000001f101f7210 */ /* 0x000fe20007ffe0ff */
[----:B------:R-:W-:Y:S01]  /*45c80*/  IMAD R33, R28, R28, R33 ;  /* 0x0000001c1c217224 */ /* 0x000fe200078e0221 */
[----:B------:R-:W-:-:S02]  /*45c90*/  VIMNMX.U32 R25, PT, PT, R30, R5, PT ;  /* 0x000000051e197248 */ /* 0x000fc40003fe0000 */
[----:B------:R-:W-:Y:S01]  /*45ca0*/  IADD3 R36, PT, PT, R17, -R36, RZ ;  /* 0x8000002411247210 */ /* 0x000fe20007ffe0ff */
[----:B------:R-:W-:Y:S01]  /*45cb0*/  IMAD R31, R31, R31, R34 ;  /* 0x0000001f1f1f7224 */ /* 0x000fe200078e0222 */
[----:B------:R-:W-:Y:S02]  /*45cc0*/  VIMNMX.U32 R28, PT, PT, R25, R32, PT ;  /* 0x00000020191c7248 */ /* 0x000fe40003fe0000 */
[----:B------:R-:W-:Y:S01]  /*45cd0*/  ISETP.GE.U32.AND P1, PT, R32, R25, PT ;  /* 0x000000192000720c */ /* 0x000fe20003f26070 */
[----:B------:R-:W-:Y:S01]  /*45ce0*/  IMAD R31, R36, R36, R31 ;  /* 0x00000024241f7224 */ /* 0x000fe200078e021f */
[----:B------:R-:W-:Y:S02]  /*45cf0*/  ISETP.GE.U32.AND P2, PT, R33, R28, PT ;  /* 0x0000001c2100720c */ /* 0x000fe40003f46070 */
[----:B------:R-:W-:-:S04]  /*45d00*/  VIMNMX.U32 R28, PT, PT, R28, R33, PT ;  /* 0x000000211c1c7248 */ /* 0x000fc80003fe0000 */
[----:B------:R-:W-:Y:S02]  /*45d10*/  ISETP.GE.U32.AND P3, PT, R31, R28, PT ;  /* 0x0000001c1f00720c */ /* 0x000fe40003f66070 */
[----:B------:R-:W-:-:S03]  /*45d20*/  VIMNMX.U32 R5, PT, PT, R28, R31, PT ;  /* 0x0000001f1c057248 */ /* 0x000fc60003fe0000 */
[C---:B------:R-:W-:Y:S02]  /*45d30*/  @!P1 IADD3 R18, PT, PT, R19.reuse, 0x1, RZ ;  /* 0x0000000113129810 */ /* 0x040fe40007ffe0ff */
[----:B------:R-:W-:-:S06]  /*45d40*/  @!P2 IADD3 R18, PT, PT, R19, 0x2, RZ ;  /* 0x000000021312a810 */ /* 0x000fcc0007ffe0ff */
[C---:B------:R-:W-:Y:S01]  /*45d50*/  @!P3 IADD3 R18, PT, PT, R19.reuse, 0x3, RZ ;  /* 0x000000031312b810 */ /* 0x040fe20007ffe0ff */
[----:B------:R-:W-:-:S05]  /*45d60*/  VIADD R19, R19, 0x4 ;  /* 0x0000000413137836 */ /* 0x000fca0000000000 */
[----:B------:R-:W-:-:S13]  /*45d70*/  ISETP.NE.AND P0, PT, R19, UR22, PT ;  /* 0x0000001613007c0c */ /* 0x000fda000bf05270 */
[----:B------:R-:W-:Y:S05]  /*45d80*/  @P0 BRA `(.L_x_413) ;  /* 0xfffffff800600947 */ /* 0x000fea000383ffff */
[----:B------:R-:W-:-:S07]  /*45d90*/  MOV R19, UR22 ;  /* 0x0000001600137c02 */ /* 0x000fce0008000f00 */
.L_x_412:
        /* <DEDUP_REMOVED lines=14> */
[----:B------:R-:W-:Y:S02]  /*45e80*/  IMAD R30, R8, R28, R31 ;  /* 0x0000001c081e7224 */ /* 0x000fe400078e021f */
[-C--:B------:R-:W-:Y:S01]  /*45e90*/  IMAD R37, R9, R33.reuse, 0x20 ;  /* 0x0000002009257424 */ /* 0x080fe200078e0221 */
[----:B------:R-:W-:Y:S01]  /*45ea0*/  SHF.R.U32.HI R32, RZ, 0x6, R32 ;  /* 0x00000006ff207819 */ /* 0x000fe20000011620 */
[----:B------:R-:W-:Y:S01]  /*45eb0*/  IMAD R35, R12, R34, 0x20 ;  /* 0x000000200c237424 */ /* 0x000fe200078e0222 */
[----:B------:R-:W-:Y:S01]  /*45ec0*/  SHF.R.U32.HI R31, RZ, 0x6, R30 ;  /* 0x00000006ff1f7819 */ /* 0x000fe2000001161e */
[----:B------:R-:W-:Y:S01]  /*45ed0*/  IMAD R30, R10, R28, 0x20 ;  /* 0x000000200a1e7424 */ /* 0x000fe200078e021c */
[----:B------:R-:W-:Y:S01]  /*45ee0*/  IADD3 R32, PT, PT, R7, -R32, RZ ;  /* 0x8000002007207210 */ /* 0x000fe20007ffe0ff */
[----:B------:R-:W-:Y:S01]  /*45ef0*/  IMAD R28, R8, R33, R35 ;  /* 0x00000021081c7224 */ /* 0x000fe200078e0223 */
[----:B------:R-:W-:Y:S01]  /*45f00*/  IADD3 R31, PT, PT, R6, -R31, RZ ;  /* 0x8000001f061f7210 */ /* 0x000fe20007ffe0ff */
[----:B------:R-:W-:-:S02]  /*45f10*/  IMAD R25, R14, R29, R30 ;  /* 0x0000001d0e197224 */ /* 0x000fc400078e021e */
[----:B------:R-:W-:Y:S02]  /*45f20*/  IMAD R35, R10, R33, 0x20 ;  /* 0x000000200a237424 */ /* 0x000fe400078e0221 */
[----:B------:R-:W-:Y:S01]  /*45f30*/  IMAD R31, R31, R31, RZ ;  /* 0x0000001f1f1f7224 */ /* 0x000fe200078e02ff */
[----:B------:R-:W-:Y:S01]  /*45f40*/  SHF.R.U32.HI R25, RZ, 0x6, R25 ;  /* 0x00000006ff197819 */ /* 0x000fe20000011619 */
[----:B------:R-:W-:Y:S02]  /*45f50*/  IMAD R30, R13, R34, R37 ;  /* 0x000000220d1e7224 */ /* 0x000fe400078e0225 */
[----:B------:R-:W-:Y:S01]  /*45f60*/  IMAD R32, R32, R32, R31 ;  /* 0x0000002020207224 */ /* 0x000fe200078e021f */
[----:B------:R-:W-:Y:S01]  /*45f70*/  SHF.R.U32.HI R31, RZ, 0x6, R28 ;  /* 0x00000006ff1f7819 */ /* 0x000fe2000001161c */
[----:B------:R-:W-:Y:S01]  /*45f80*/  IMAD R33, R11, R33, 0x20 ;  /* 0x000000200b217424 */ /* 0x000fe200078e0221 */
[----:B------:R-:W-:Y:S01]  /*45f90*/  SHF.R.U32.HI R30, RZ, 0x6, R30 ;  /* 0x00000006ff1e7819 */ /* 0x000fe2000001161e */
[----:B------:R-:W-:Y:S01]  /*45fa0*/  IMAD R28, R14, R34, R35 ;  /* 0x000000220e1c7224 */ /* 0x000fe200078e0223 */
[----:B------:R-:W-:Y:S01]  /*45fb0*/  IADD3 R31, PT, PT, R6, -R31, RZ ;  /* 0x8000001f061f7210 */ /* 0x000fe20007ffe0ff */
[----:B------:R-:W-:Y:S01]  /*45fc0*/  IMAD R29, R15, R29, R36 ;  /* 0x0000001d0f1d7224 */ /* 0x000fe200078e0224 */
[----:B------:R-:W-:Y:S01]  /*45fd0*/  IADD3 R30, PT, PT, R7, -R30, RZ ;  /* 0x8000001e071e7210 */ /* 0x000fe20007ffe0ff */
[----:B------:R-:W-:Y:S01]  /*45fe0*/  IMAD R34, R15, R34, R33 ;  /* 0x000000220f227224 */ /* 0x000fe200078e0221 */
[----:B------:R-:W-:Y:S01]  /*45ff0*/  IADD3 R25, PT, PT, R16, -R25, RZ ;  /* 0x8000001910197210 */ /* 0x000fe20007ffe0ff */
[----:B------:R-:W-:Y:S01]  /*46000*/  IMAD R33, R31, R31, RZ ;  /* 0x0000001f1f217224 */ /* 0x000fe200078e02ff */
[----:B------:R-:W-:-:S02]  /*46010*/  SHF.R.U32.HI R31, RZ, 0x6, R28 ;  /* 0x00000006ff1f7819 */ /* 0x000fc4000001161c */
[----:B------:R-:W-:Y:S01]  /*46020*/  SHF.R.U32.HI R28, RZ, 0x6, R29 ;  /* 0x00000006ff1c7819 */ /* 0x000fe2000001161d */
[----:B------:R-:W-:Y:S01]  /*46030*/  IMAD R30, R30, R30, R33 ;  /* 0x0000001e1e1e7224 */ /* 0x000fe200078e0221 */
[----:B------:R-:W-:Y:S01]  /*46040*/  IADD3 R31, PT, PT, R16, -R31, RZ ;  /* 0x8000001f101f7210 */ /* 0x000fe20007ffe0ff */
[----:B------:R-:W-:Y:S01]  /*46050*/  IMAD R25, R25, R25, R32 ;  /* 0x0000001919197224 */ /* 0x000fe200078e0220 */
[----:B------:R-:W-:Y:S02]  /*46060*/  SHF.R.U32.HI R34, RZ, 0x6, R34 ;  /* 0x00000006ff227819 */ /* 0x000fe40000011622 */
[----:B------:R-:W-:Y:S01]  /*46070*/  IADD3 R28, PT, PT, R17, -R28, RZ ;  /* 0x8000001c111c7210 */ /* 0x000fe20007ffe0ff */
[----:B------:R-:W-:Y:S01]  /*46080*/  IMAD R31, R31, R31, R30 ;  /* 0x0000001f1f1f7224 */ /* 0x000fe200078e021e */
[----:B------:R-:W-:-:S03]  /*46090*/  IADD3 R34, PT, PT, R17, -R34, RZ ;  /* 0x8000002211227210 */ /* 0x000fc60007ffe0ff */
[----:B------:R-:W-:Y:S02]  /*460a0*/  IMAD R28, R28, R28, R25 ;  /* 0x0000001c1c1c7224 */ /* 0x000fe400078e0219 */
[----:B------:R-:W-:-:S03]  /*460b0*/  IMAD R34, R34, R34, R31 ;  /* 0x0000002222227224 */ /* 0x000fc600078e021f */
[----:B------:R-:W-:Y:S02]  /*460c0*/  VIMNMX.U32 R25, PT, PT, R5, R28, PT ;  /* 0x0000001c05197248 */ /* 0x000fe40003fe0000 */
[----:B------:R-:W-:Y:S02]  /*460d0*/  ISETP.GE.U32.AND P0, PT, R28, R5, PT ;  /* 0x000000051c00720c */ /* 0x000fe40003f06070 */
[----:B------:R-:W-:Y:S02]  /*460e0*/  ISETP.GE.U32.AND P1, PT, R34, R25, PT ;  /* 0x000000192200720c */ /* 0x000fe40003f26070 */
[----:B------:R-:W-:Y:S02]  /*460f0*/  SEL R18, R19, R18, !P0 ;  /* 0x0000001213127207 */ /* 0x000fe40004000000 */
[----:B------:R-:W-:-:S09]  /*46100*/  VIMNMX.U32 R5, PT, PT, R25, R34, PT ;  /* 0x0000002219057248 */ /* 0x000fd20003fe0000 */
[C---:B------:R-:W-:Y:S02]  /*46110*/  @!P1 IADD3 R18, PT, PT, R19.reuse, 0x1, RZ ;  /* 0x0000000113129810 */ /* 0x040fe40007ffe0ff */
[----:B------:R-:W-:-:S07]  /*46120*/  IADD3 R19, PT, PT, R19, 0x2, RZ ;  /* 0x0000000213137810 */ /* 0x000fce0007ffe0ff */
.L_x_414:
[----:B------:R-:W-:Y:S05]  /*46130*/  BRA.U !UP3, `(.L_x_411) ;  /* 0x000000010b687547 */ /* 0x000fea000b800000 */
[----:B------:R-:W-:-:S06]  /*46140*/  IADD3 R25, PT, PT, R19, UR14, RZ ;  /* 0x0000000e13197c10 */ /* 0x000fcc000fffe0ff */
[----:B------:R-:W0:Y:S02]  /*46150*/  LDC.U8 R25, c[0x3][R25] ;  /* 0x00c0000019197b82 */ /* 0x000e240000000000 */
[----:B0-----:R-:W-:Y:S01]  /*46160*/  IADD3 R28, PT, PT, -R25, 0x40, RZ ;  /* 0x00000040191c7810 */ /* 0x001fe20007ffe1ff */
[-C--:B-----5:R-:W-:Y:S02]  /*46170*/  IMAD R9, R9, R25.reuse, 0x20 ;  /* 0x0000002009097424 */ /* 0x0a0fe400078e0219 */
[-C--:B------:R-:W-:Y:S02]  /*46180*/  IMAD R29, R10, R25.reuse, 0x20 ;  /* 0x000000200a1d7424 */ /* 0x080fe400078e0219 */
[-C--:B------:R-:W-:Y:S02]  /*46190*/  IMAD R12, R12, R28.reuse, 0x20 ;  /* 0x000000200c0c7424 */ /* 0x080fe400078e021c */
[----:B------:R-:W-:Y:S02]  /*461a0*/  IMAD R13, R13, R28, R9 ;  /* 0x0000001c0d0d7224 */ /* 0x000fe400078e0209 */
[----:B------:R-:W-:-:S02]  /*461b0*/  IMAD R8, R8, R25, R12 ;  /* 0x0000001908087224 */ /* 0x000fc400078e020c */
[----:B------:R-:W-:Y:S02]  /*461c0*/  IMAD R11, R11, R25, 0x20 ;  /* 0x000000200b0b7424 */ /* 0x000fe400078e0219 */
[-C--:B------:R-:W-:Y:S01]  /*461d0*/  IMAD R14, R14, R28.reuse, R29 ;  /* 0x0000001c0e0e7224 */ /* 0x080fe200078e021d */
[----:B------:R-:W-:Y:S01]  /*461e0*/  SHF.R.U32.HI R9, RZ, 0x6, R8 ;  /* 0x00000006ff097819 */ /* 0x000fe20000011608 */
[----:B------:R-:W-:-:S04]  /*461f0*/  IMAD R15, R15, R28, R11 ;  /* 0x0000001c0f0f7224 */ /* 0x000fc800078e020b */
[----:B------:R-:W-:Y:S01]  /*46200*/  IMAD.IADD R8, R6, 0x1, -R9 ;  /* 0x0000000106087824 */ /* 0x000fe200078e0a09 */
[----:B------:R-:W-:Y:S02]  /*46210*/  SHF.R.U32.HI R6, RZ, 0x6, R13 ;  /* 0x00000006ff067819 */ /* 0x000fe4000001160d */
[----:B------:R-:W-:Y:S01]  /*46220*/  SHF.R.U32.HI R9, RZ, 0x6, R14 ;  /* 0x00000006ff097819 */ /* 0x000fe2000001160e */
[----:B------:R-:W-:Y:S01]  /*46230*/  IMAD R8, R8, R8, RZ ;  /* 0x0000000808087224 */ /* 0x000fe200078e02ff */
[----:B------:R-:W-:Y:S02]  /*46240*/  IADD3 R7, PT, PT, R7, -R6, RZ ;  /* 0x8000000607077210 */ /* 0x000fe40007ffe0ff */
[----:B------:R-:W-:Y:S02]  /*46250*/  IADD3 R9, PT, PT, R16, -R9, RZ ;  /* 0x8000000910097210 */ /* 0x000fe40007ffe0ff */
[----:B------:R-:W-:Y:S01]  /*46260*/  SHF.R.U32.HI R6, RZ, 0x6, R15 ;  /* 0x00000006ff067819 */ /* 0x000fe2000001160f */
[----:B------:R-:W-:-:S03]  /*46270*/  IMAD R8, R7, R7, R8 ;  /* 0x0000000707087224 */ /* 0x000fc600078e0208 */
[----:B------:R-:W-:Y:S01]  /*46280*/  IADD3 R6, PT, PT, R17, -R6, RZ ;  /* 0x8000000611067210 */ /* 0x000fe20007ffe0ff */
[----:B------:R-:W-:-:S04]  /*46290*/  IMAD R9, R9, R9, R8 ;  /* 0x0000000909097224 */ /* 0x000fc800078e0208 */
[----:B------:R-:W-:-:S05]  /*462a0*/  IMAD R6, R6, R6, R9 ;  /* 0x0000000606067224 */ /* 0x000fca00078e0209 */
[----:B------:R-:W-:Y:S02]  /*462b0*/  ISETP.GE.U32.AND P0, PT, R6, R5, PT ;  /* 0x000000050600720c */ /* 0x000fe40003f06070 */
[----:B------:R-:W-:Y:S02]  /*462c0*/  VIMNMX.U32 R5, PT, PT, R5, R6, PT ;  /* 0x0000000605057248 */ /* 0x000fe40003fe0000 */
[----:B------:R-:W-:-:S09]  /*462d0*/  SEL R18, R19, R18, !P0 ;  /* 0x0000001213127207 */ /* 0x000fd20004000000 */
.L_x_411:
[----:B----4-:R-:W-:Y:S02]  /*462e0*/  IADD3 R7, PT, PT, R1, R4, RZ ;  /* 0x0000000401077210 */ /* 0x010fe40007ffe0ff */
[----:B------:R-:W-:Y:S02]  /*462f0*/  IADD3 R4, PT, PT, R4, 0x1, RZ ;  /* 0x0000000104047810 */ /* 0x000fe40007ffe0ff */
[----:B------:R-:W-:Y:S01]  /*46300*/  IADD3 R24, PT, PT, R5, R24, RZ ;  /* 0x0000001805187210 */ /* 0x000fe20007ffe0ff */
[----:B------:R0:W-:Y:S01]  /*46310*/  STL.U8 [R7+0x200], R18 ;  /* 0x0002001207007387 */ /* 0x0001e20000100000 */
[----:B------:R-:W-:-:S03]  /*46320*/  ISETP.NE.AND P0, PT, R4, 0x10, PT ;  /* 0x000000100400780c */ /* 0x000fc60003f05270 */
[----:B------:R0:W-:Y:S10]  /*46330*/  STL.U8 [R7+0x210], R18 ;  /* 0x0002101207007387 */ /* 0x0001f40000100000 */
[----:B0-----:R-:W-:Y:S05]  /*46340*/  @P0 BRA `(.L_x_415) ;  /* 0xfffffff0009c0947 */ /* 0x001fea000383ffff */
[----:B------:R-:W-:Y:S01]  /*46350*/  UISETP.NE.AND UP0, UPT, UR15, URZ, UPT ;  /* 0x000000ff0f00728c */ /* 0x000fe2000bf05270 */
[----:B------:R-:W-:-:S08]  /*46360*/  UMOV UR8, URZ ;  /* 0x000000ff00087c82 */ /* 0x000fd00008000000 */
[----:B------:R-:W-:Y:S05]  /*46370*/  BRA.U !UP0, `(.L_x_391) ;  /* 0x0000002908387547 */ /* 0x000fea000b800000 */
[----:B------:R-:W-:Y:S01]  /*46380*/  UMOV UR8, 0xe1c ;  /* 0x00000e1c00087882 */ /* 0x000fe20000000000 */
[----:B------:R-:W-:Y:S01]  /*46390*/  UMOV UR13, 0x21c ;  /* 0x0000021c000d7882 */ /* 0x000fe20000000000 */
[----:B------:R-:W-:Y:S01]  /*463a0*/  UIMAD UR8, UR12, 0xc0, UR8 ;  /* 0x000000c00c0878a4 */ /* 0x000fe2000f8e0208 */
[----:B-----5:R-:W-:Y:S01]  /*463b0*/  HFMA2 R14, -RZ, RZ, 0, 0 ;  /* 0x00000000ff0e7431 */ /* 0x020fe200000001ff */
[----:B------:R-:W-:Y:S02]  /*463c0*/  UIMAD UR14, UR5, 0x10, UR13 ;  /* 0x00000010050e78a4 */ /* 0x000fe4000f8e020d */
[----:B------:R-:W-:Y:S02]  /*463d0*/  UIMAD UR13, UR5, 0x3, UR8 ;  /* 0x00000003050d78a4 */ /* 0x000fe4000f8e0208 */
[----:B------:R-:W-:Y:S02]  /*463e0*/  USHF.R.U32.HI UR35, URZ, 0x1, UR9 ;  /* 0x00000001ff237899 */ /* 0x000fe40008011609 */
[----:B------:R-:W-:-:S12]  /*463f0*/  ULEA UR8, UR12, UR14, 0xa ;  /* 0x0000000e0c087291 */ /* 0x000fd8000f8e50ff */
.L_x_449:
        /* <DEDUP_REMOVED lines=12> */
[----:B------:R-:W5:Y:S04]  /*464c0*/  LDL R15, [R4+0x8] ;  /* 0x00000800040f7983 */ /* 0x000f680000100800 */
        /* <DEDUP_REMOVED lines=8> */
[----:B------:R0:W-:Y:S04]  /*46550*/  STL [R4+0x18], R15 ;  /* 0x0000180f04007387 */ /* 0x0001e80000100800 */
[----:B------:R0:W-:Y:S04]  /*46560*/  STL [R4+0xc], R17 ;  /* 0x00000c1104007387 */ /* 0x0001e80000100800 */
[----:B------:R0:W-:Y:S01]  /*46570*/  STL [R4+0x1c], R13 ;  /* 0x00001c0d04007387 */ /* 0x0001e20000100800 */
[----:B------:R-:W-:Y:S05]  /*46580*/  BRA.U UP0, `(.L_x_418) ;  /* 0x0000001d00887547 */ /* 0x000fea000b800000 */
[----:B------:R-:W1:Y:S01]  /*46590*/  LDCU UR23, c[0x3][UR11] ;  /* 0x00c000000b1777ac */ /* 0x000e620008000800 */
[----:B------:R2:W-:Y:S01]  /*465a0*/  STL.128 [R1], RZ ;  /* 0x000000ff01007387 */ /* 0x0005e20000100c00 */
[----:B0-----:R-:W-:Y:S01]  /*465b0*/  HFMA2 R4, -RZ, RZ, 0, 0 ;  /* 0x00000000ff047431 */ /* 0x001fe200000001ff */
[----:B------:R-:W-:Y:S02]  /*465c0*/  UISETP.LT.U32.AND UP0, UPT, UR15, 0x1, UPT ;  /* 0x000000010f00788c */ /* 0x000fe4000bf01070 */
[----:B------:R2:W-:Y:S01]  /*465d0*/  STL.64 [R1+0x10], RZ ;  /* 0x000010ff01007387 */ /* 0x0005e20000100a00 */
[----:B------:R-:W-:Y:S01]  /*465e0*/  UMOV UR12, 0x1 ;  /* 0x00000001000c7882 */ /* 0x000fe20000000000 */
[----:B------:R-:W-:-:S04]  /*465f0*/  USEL UR14, UR15, 0x1, !UP0 ;  /* 0x000000010f0e7887 */ /* 0x000fc8000c000000 */
[----:B------:R-:W-:-:S04]  /*46600*/  ULOP3.LUT UR22, UR14, 0x3, URZ, 0xc0, !UPT ;  /* 0x000000030e167892 */ /* 0x000fc8000f8ec0ff */
[----:B------:R-:W-:Y:S02]  /*46610*/  UISETP.NE.AND UP2, UPT, UR22, URZ, UPT ;  /* 0x000000ff1600728c */ /* 0x000fe4000bf45270 */
[----:B-1----:R-:W-:-:S04]  /*46620*/  UISETP.GE.U32.AND UP0, UPT, UR23, 0x4, UPT ;  /* 0x000000041700788c */ /* 0x002fc8000bf06070 */
[----:B------:R-:W-:Y:S02]  /*46630*/  USEL UR12, UR12, 0x2, !UP0 ;  /* 0x000000020c0c7887 */ /* 0x000fe4000c000000 */
[----:B------:R-:W-:-:S09]  /*46640*/  UISETP.GE.U32.AND UP0, UPT, UR15, 0x4, UPT ;  /* 0x000000040f00788c */ /* 0x000fd2000bf06070 */
[----:B--2---:R-:W-:Y:S05]  /*46650*/  BRA.U !UP0, `(.L_x_419) ;  /* 0x0000000108a47547 */ /* 0x004fea000b800000 */
[----:B------:R-:W-:Y:S01]  /*46660*/  ULOP3.LUT UR21, UR14, 0xfffffffc, URZ, 0xc0, !UPT ;  /* 0xfffffffc0e157892 */ /* 0x000fe2000f8ec0ff */
[----:B------:R-:W-:-:S05]  /*46670*/  MOV R5, RZ ;  /* 0x000000ff00057202 */ /* 0x000fca0000000f00 */
[----:B------:R-:W-:-:S07]  /*46680*/  MOV R4, UR21 ;  /* 0x0000001500047c02 */ /* 0x000fce0008000f00 */
.L_x_420:
[C---:B------:R-:W-:Y:S02]  /*46690*/  LEA R6, R5.reuse, UR10, 0x5 ;  /* 0x0000000a05067c11 */ /* 0x040fe4000f8e28ff */
[----:B------:R-:W-:-:S03]  /*466a0*/  SHF.L.U32 R8, R5, 0x1, RZ ;  /* 0x0000000105087819 */ /* 0x000fc600000006ff */
[----:B------:R-:W2:Y:S02]  /*466b0*/  LDL R7, [R6+0x10] ;  /* 0x0000100006077983 */ /* 0x000ea40000100800 */
[----:B-1----:R-:W-:Y:S02]  /*466c0*/  IMAD R9, R8, 0x4, R1 ;  /* 0x0000000408097824 */ /* 0x002fe400078e0201 */
[----:B------:R-:W3:Y:S04]  /*466d0*/  LDL R8, [R6] ;  /* 0x0000000006087983 */ /* 0x000ee80000100800 */
        /* <DEDUP_REMOVED lines=33> */
.L_x_419:
        /* <DEDUP_REMOVED lines=14> */
[----:B------:R-:W-:Y:S01]  /*469d0*/  VIADD R4, R12, 0x2 ;  /* 0x000000020c047836 */ /* 0x000fe20000000000 */
[----:B------:R-:W2:Y:S04]  /*469e0*/  LDL R6, [R5+0x20] ;  /* 0x0000200005067983 */ /* 0x000ea80000100800 */
[----:B0-----:R-:W-:Y:S02]  /*469f0*/  LEA R8, R4, R1, 0x2 ;  /* 0x0000000104087211 */ /* 0x001fe400078e10ff */
        /* <DEDUP_REMOVED lines=19> */
.L_x_421:
[----:B------:R-:W-:Y:S01]  /*46b30*/  UISETP.GE.U32.AND UP0, UPT, UR15, 0x4, UPT ;  /* 0x000000040f00788c */ /* 0x000fe2000bf06070 */
[----:B------:R-:W-:Y:S01]  /*46b40*/  MOV R4, RZ ;  /* 0x000000ff00047202 */ /* 0x000fe20000000f00 */
[----:B------:R-:W-:-:S07]  /*46b50*/  UISETP.NE.AND UP2, UPT, UR22, URZ, UPT ;  /* 0x000000ff1600728c */ /* 0x000fce000bf45270 */
[----:B------:R-:W-:Y:S05]  /*46b60*/  BRA.U !UP0, `(.L_x_422) ;  /* 0x0000000108a47547 */ /* 0x000fea000b800000 */
[----:B------:R-:W-:Y:S01]  /*46b70*/  ULOP3.LUT UR21, UR14, 0xfffffffc, URZ, 0xc0, !UPT ;  /* 0xfffffffc0e157892 */ /* 0x000fe2000f8ec0ff */
[----:B------:R-:W-:-:S05]  /*46b80*/  HFMA2 R5, -RZ, RZ, 0, 0 ;  /* 0x00000000ff057431 */ /* 0x000fca00000001ff */
[----:B------:R-:W-:-:S07]  /*46b90*/  MOV R4, UR21 ;  /* 0x0000001500047c02 */ /* 0x000fce0008000f00 */
.L_x_423:
        /* <DEDUP_REMOVED lines=38> */
.L_x_422:
        /* <DEDUP_REMOVED lines=16> */
[----:B0-----:R-:W-:Y:S02]  /*46f00*/  IMAD.SHL.U32 R8, R7, 0x2, RZ ;  /* 0x0000000207087824 */ /* 0x001fe400078e00ff */
[----:B------:R-:W2:Y:S03]  /*46f10*/  LDL R7, [R5+0x24] ;  /* 0x0000240005077983 */ /* 0x000ea60000100800 */
[----:B------:R-:W-:Y:S01]  /*46f20*/  LEA R8, R8, R1, 0x2 ;  /* 0x0000000108087211 */ /* 0x000fe200078e10ff */
        /* <DEDUP_REMOVED lines=21> */
.L_x_424:
[----:B------:R-:W-:Y:S01]  /*47080*/  UISETP.GE.U32.AND UP0, UPT, UR15, 0x4, UPT ;  /* 0x000000040f00788c */ /* 0x000fe2000bf06070 */
[----:B0-----:R-:W-:Y:S01]  /*47090*/  MOV R4, RZ ;  /* 0x000000ff00047202 */ /* 0x001fe20000000f00 */
[----:B------:R-:W-:-:S07]  /*470a0*/  UISETP.NE.AND UP2, UPT, UR22, URZ, UPT ;  /* 0x000000ff1600728c */ /* 0x000fce000bf45270 */
[----:B------:R-:W-:Y:S05]  /*470b0*/  BRA.U !UP0, `(.L_x_425) ;  /* 0x0000000108a47547 */ /* 0x000fea000b800000 */
[----:B------:R-:W-:Y:S01]  /*470c0*/  ULOP3.LUT UR21, UR14, 0xfffffffc, URZ, 0xc0, !UPT ;  /* 0xfffffffc0e157892 */ /* 0x000fe2000f8ec0ff */
[----:B------:R-:W-:-:S05]  /*470d0*/  HFMA2 R5, -RZ, RZ, 0, 0 ;  /* 0x00000000ff057431 */ /* 0x000fca00000001ff */
[----:B------:R-:W-:-:S07]  /*470e0*/  MOV R4, UR21 ;  /* 0x0000001500047c02 */ /* 0x000fce0008000f00 */
.L_x_426:
[C---:B------:R-:W-:Y:S02]  /*470f0*/  LEA R6, R5.reuse, UR10, 0x5 ;  /* 0x0000000a05067c11 */ /* 0x040fe4000f8e28ff */
        /* <DEDUP_REMOVED lines=37> */
.L_x_425:
        /* <DEDUP_REMOVED lines=40> */
.L_x_427:
        /* <DEDUP_REMOVED lines=8> */
[----:B------:R-:W-:-:S07]  /*47650*/  IMAD.U32 R4, RZ, RZ, UR14 ;  /* 0x0000000eff047e24 */ /* 0x000fce000f8e00ff */
.L_x_430:
[C---:B0-----:R-:W-:Y:S02]  /*47660*/  LEA R6, R5.reuse, UR10, 0x5 ;  /* 0x0000000a05067c11 */ /* 0x041fe4000f8e28ff */
        /* <DEDUP_REMOVED lines=37> */
.L_x_429:
        /* <DEDUP_REMOVED lines=40> */
.L_x_428:
[----:B------:R-:W-:-:S04]  /*47b40*/  USHF.L.U32 UR14, UR15, 0x1, URZ ;  /* 0x000000010f0e7899 */ /* 0x000fc800080006ff */
[----:B------:R-:W-:-:S09]  /*47b50*/  UISETP.NE.AND UP0, UPT, UR14, URZ, UPT ;  /* 0x000000ff0e00728c */ /* 0x000fd2000bf05270 */
[----:B------:R-:W-:Y:S05]  /*47b60*/  BRA.U !UP0, `(.L_x_418) ;  /* 0x0000000908107547 */ /* 0x000fea000b800000 */
[----:B------:R-:W-:Y:S01]  /*47b70*/  UISETP.GE.U32.AND UP0, UPT, UR14, 0x10, UPT ;  /* 0x000000100e00788c */ /* 0x000fe2000bf06070 */
[----:B------:R-:W-:Y:S01]  /*47b80*/  IMAD.MOV.U32 R4, RZ, RZ, RZ ;  /* 0x000000ffff047224 */ /* 0x000fe200078e00ff */
[----:B------:R-:W-:-:S04]  /*47b90*/  ULOP3.LUT UR22, UR14, 0xe, URZ, 0xc0, !UPT ;  /* 0x0000000e0e167892 */ /* 0x000fc8000f8ec0ff */
[----:B------:R-:W-:-:S03]  /*47ba0*/  UISETP.NE.AND UP2, UPT, UR22, URZ, UPT ;  /* 0x000000ff1600728c */ /* 0x000fc6000bf45270 */
[----:B------:R-:W-:Y:S08]  /*47bb0*/  BRA.U !UP0, `(.L_x_431) ;  /* 0x0000000108dc7547 */ /* 0x000ff0000b800000 */
[----:B------:R-:W-:Y:S01]  /*47bc0*/  ULOP3.LUT UR21, UR14, 0xfffffff0, URZ, 0xc0, !UPT ;  /* 0xfffffff00e157892 */ /* 0x000fe2000f8ec0ff */
[----:B------:R-:W-:-:S05]  /*47bd0*/  MOV R5, RZ ;  /* 0x000000ff00057202 */ /* 0x000fca0000000f00 */
[----:B------:R-:W-:-:S07]  /*47be0*/  MOV R4, UR21 ;  /* 0x0000001500047c02 */ /* 0x000fce0008000f00 */
.L_x_432:
        /* <DEDUP_REMOVED lines=52> */
.L_x_431:
        /* <DEDUP_REMOVED lines=39> */
.L_x_433:
        /* <DEDUP_REMOVED lines=33> */
.L_x_418:
        /* <DEDUP_REMOVED lines=31> */
[----:B------:R2:W-:Y:S04]  /*485a0*/  STL.U8 [R1+0x200], R4 ;  /* 0x0002000401007387 */ /* 0x0005e80000100000 */
[----:B------:R2:W-:Y:S02]  /*485b0*/  STL.U8 [R1+0x210], R4 ;  /* 0x0002100401007387 */ /* 0x0005e40000100000 */
.L_x_434:
[----:B------:R-:W-:Y:S01]  /*485c0*/  ISETP.NE.AND P6, PT, R14, UR27, PT ;  /* 0x0000001b0e007c0c */ /* 0x000fe2000bfc5270 */
[----:B------:R-:W-:-:S12]  /*485d0*/  @P5 BRA `(.L_x_435) ;  /* 0x0000000000145947 */ /* 0x000fd80003800000 */
[----:B--2---:R-:W2:Y:S02]  /*485e0*/  LDL.U8 R4, [R1+0x201] ;  /* 0x0002010001047983 */ /* 0x004ea40000100000 */
[----:B--2---:R-:W-:-:S04]  /*485f0*/  LOP3.LUT R4, RZ, R4, RZ, 0x33, !PT ;  /* 0x00000004ff047212 */ /* 0x004fc800078e33ff */
[----:B------:R-:W-:-:S05]  /*48600*/  IADD3 R4, PT, PT, R4, UR9, RZ ;  /* 0x0000000904047c10 */ /* 0x000fca000fffe0ff */
[----:B------:R2:W-:Y:S04]  /*48610*/  STL.U8 [R1+0x201], R4 ;  /* 0x0002010401007387 */ /* 0x0005e80000100000 */
[----:B------:R2:W-:Y:S02]  /*48620*/  STL.U8 [R1+0x211], R4 ;  /* 0x0002110401007387 */ /* 0x0005e40000100000 */
.L_x_435:
[----:B---3--:R-:W-:-:S04]  /*48630*/  ISETP.NE.AND P5, PT, R14, UR28, PT ;  /* 0x0000001c0e007c0c */ /* 0x008fc8000bfa5270 */
[----:B------:R-:W-:Y:S01]  /*48640*/  P2R R6, PR, RZ, 0x20 ;  /* 0x00000020ff067803 */ /* 0x000fe20000000000 */
[----:B------:R-:W-:Y:S08]  /*48650*/  @P0 BRA `(.L_x_436) ;  /* 0x0000000000140947 */ /* 0x000ff00003800000 */
[----:B--2---:R-:W2:Y:S02]  /*48660*/  LDL.U8 R4, [R1+0x202] ;  /* 0x0002020001047983 */ /* 0x004ea40000100000 */
[----:B--2---:R-:W-:-:S04]  /*48670*/  LOP3.LUT R4, RZ, R4, RZ, 0x33, !PT ;  /* 0x00000004ff047212 */ /* 0x004fc800078e33ff */
[----:B------:R-:W-:-:S05]  /*48680*/  IADD3 R4, PT, PT, R4, UR9, RZ ;  /* 0x0000000904047c10 */ /* 0x000fca000fffe0ff */
[----:B------:R3:W-:Y:S04]  /*48690*/  STL.U8 [R1+0x202], R4 ;  /* 0x0002020401007387 */ /* 0x0007e80000100000 */
[----:B------:R3:W-:Y:S02]  /*486a0*/  STL.U8 [R1+0x212], R4 ;  /* 0x0002120401007387 */ /* 0x0007e40000100000 */
.L_x_436:
[----:B----4-:R-:W-:Y:S01]  /*486b0*/  ISETP.NE.AND P0, PT, R14, UR29, PT ;  /* 0x0000001d0e007c0c */ /* 0x010fe2000bf05270 */
[----:B------:R-:W-:-:S12]  /*486c0*/  @P1 BRA `(.L_x_437) ;  /* 0x0000000000141947 */ /* 0x000fd80003800000 */
[----:B--23--:R-:W2:Y:S02]  /*486d0*/  LDL.U8 R4, [R1+0x203] ;  /* 0x0002030001047983 */ /* 0x00cea40000100000 */
[----:B--2---:R-:W-:-:S04]  /*486e0*/  LOP3.LUT R4, RZ, R4, RZ, 0x33, !PT ;  /* 0x00000004ff047212 */ /* 0x004fc800078e33ff */
[----:B------:R-:W-:-:S05]  /*486f0*/  IADD3 R4, PT, PT, R4, UR9, RZ ;  /* 0x0000000904047c10 */ /* 0x000fca000fffe0ff */
[----:B------:R4:W-:Y:S04]  /*48700*/  STL.U8 [R1+0x203], R4 ;  /* 0x0002030401007387 */ /* 0x0009e80000100000 */
[----:B------:R4:W-:Y:S02]  /*48710*/  STL.U8 [R1+0x213], R4 ;  /* 0x0002130401007387 */ /* 0x0009e40000100000 */
.L_x_437:
[----:B0-----:R-:W-:Y:S01]  /*48720*/  ISETP.NE.AND P1, PT, R14, UR30, PT ;  /* 0x0000001e0e007c0c */ /* 0x001fe2000bf25270 */
[----:B------:R-:W-:-:S12]  /*48730*/  @P2 BRA `(.L_x_438) ;  /* 0x0000000000142947 */ /* 0x000fd80003800000 */
[----:B--234-:R-:W2:Y:S02]  /*48740*/  LDL.U8 R4, [R1+0x204] ;  /* 0x0002040001047983 */ /* 0x01cea40000100000 */
[----:B--2---:R-:W-:-:S05]  /*48750*/  LOP3.LUT R4, RZ, R4, RZ, 0x33, !PT ;  /* 0x00000004ff047212 */ /* 0x004fca00078e33ff */
[----:B------:R-:W-:-:S05]  /*48760*/  VIADD R4, R4, UR9 ;  /* 0x0000000904047c36 */ /* 0x000fca0008000000 */
[----:B------:R0:W-:Y:S04]  /*48770*/  STL.U8 [R1+0x204], R4 ;  /* 0x0002040401007387 */ /* 0x0001e80000100000 */
[----:B------:R0:W-:Y:S02]  /*48780*/  STL.U8 [R1+0x214], R4 ;  /* 0x0002140401007387 */ /* 0x0001e40000100000 */
.L_x_438:
[----:B-1----:R-:W-:Y:S01]  /*48790*/  ISETP.NE.AND P2, PT, R14, UR31, PT ;  /* 0x0000001f0e007c0c */ /* 0x002fe2000bf45270 */
[----:B------:R-:W-:-:S12]  /*487a0*/  @P3 BRA `(.L_x_439) ;  /* 0x0000000000143947 */ /* 0x000fd80003800000 */
[----:B0-234-:R-:W2:Y:S02]  /*487b0*/  LDL.U8 R4, [R1+0x205] ;  /* 0x0002050001047983 */ /* 0x01dea40000100000 */
[----:B--2---:R-:W-:-:S04]  /*487c0*/  LOP3.LUT R4, RZ, R4, RZ, 0x33, !PT ;  /* 0x00000004ff047212 */ /* 0x004fc800078e33ff */
[----:B------:R-:W-:-:S05]  /*487d0*/  IADD3 R4, PT, PT, R4, UR9, RZ ;  /* 0x0000000904047c10 */ /* 0x000fca000fffe0ff */
[----:B------:R1:W-:Y:S04]  /*487e0*/  STL.U8 [R1+0x205], R4 ;  /* 0x0002050401007387 */ /* 0x0003e80000100000 */
[----:B------:R1:W-:Y:S02]  /*487f0*/  STL.U8 [R1+0x215], R4 ;  /* 0x0002150401007387 */ /* 0x0003e40000100000 */
.L_x_439:
[----:B------:R-:W-:Y:S01]  /*48800*/  ISETP.NE.AND P3, PT, R14, UR32, PT ;  /* 0x000000200e007c0c */ /* 0x000fe2000bf65270 */
[----:B------:R-:W-:-:S12]  /*48810*/  @P4 BRA `(.L_x_440) ;  /* 0x0000000000144947 */ /* 0x000fd80003800000 */
[----:B01234-:R-:W2:Y:S02]  /*48820*/  LDL.U8 R4, [R1+0x206] ;  /* 0x0002060001047983 */ /* 0x01fea40000100000 */
[----:B--2---:R-:W-:-:S04]  /*48830*/  LOP3.LUT R4, RZ, R4, RZ, 0x33, !PT ;  /* 0x00000004ff047212 */ /* 0x004fc800078e33ff */
[----:B------:R-:W-:-:S05]  /*48840*/  IADD3 R4, PT, PT, R4, UR9, RZ ;  /* 0x0000000904047c10 */ /* 0x000fca000fffe0ff */
[----:B------:R0:W-:Y:S04]  /*48850*/  STL.U8 [R1+0x206], R4 ;  /* 0x0002060401007387 */ /* 0x0001e80000100000 */
[----:B------:R0:W-:Y:S02]  /*48860*/  STL.U8 [R1+0x216], R4 ;  /* 0x0002160401007387 */ /* 0x0001e40000100000 */
.L_x_440:
[----:B------:R-:W-:Y:S02]  /*48870*/  ISETP.NE.AND P5, PT, R5, RZ, PT ;  /* 0x000000ff0500720c */ /* 0x000fe40003fa5270 */
[----:B------:R-:W-:-:S11]  /*48880*/  ISETP.NE.AND P4, PT, R14, UR33, PT ;  /* 0x000000210e007c0c */ /* 0x000fd6000bf85270 */
[----:B------:R-:W-:Y:S05]  /*48890*/  @P5 BRA `(.L_x_441) ;  /* 0x0000000000145947 */ /* 0x000fea0003800000 */
[----:B01234-:R-:W2:Y:S02]  /*488a0*/  LDL.U8 R4, [R1+0x207] ;  /* 0x0002070001047983 */ /* 0x01fea40000100000 */
[----:B--2---:R-:W-:-:S04]  /*488b0*/  LOP3.LUT R4, RZ, R4, RZ, 0x33, !PT ;  /* 0x00000004ff047212 */ /* 0x004fc800078e33ff */
[----:B------:R-:W-:-:S05]  /*488c0*/  IADD3 R4, PT, PT, R4, UR9, RZ ;  /* 0x0000000904047c10 */ /* 0x000fca000fffe0ff */
[----:B------:R0:W-:Y:S04]  /*488d0*/  STL.U8 [R1+0x207], R4 ;  /* 0x0002070401007387 */ /* 0x0001e80000100000 */
[----:B------:R0:W-:Y:S02]  /*488e0*/  STL.U8 [R1+0x217], R4 ;  /* 0x0002170401007387 */ /* 0x0001e40000100000 */
.L_x_441:
[----:B------:R-:W-:Y:S01]  /*488f0*/  ISETP.NE.AND P5, PT, R14, UR34, PT ;  /* 0x000000220e007c0c */ /* 0x000fe2000bfa5270 */
[----:B------:R-:W-:-:S12]  /*48900*/  @P6 BRA `(.L_x_442) ;  /* 0x0000000000146947 */ /* 0x000fd80003800000 */
[----:B01234-:R-:W2:Y:S02]  /*48910*/  LDL.U8 R4, [R1+0x208] ;  /* 0x0002080001047983 */ /* 0x01fea40000100000 */
[----:B--2---:R-:W-:-:S04]  /*48920*/  LOP3.LUT R4, RZ, R4, RZ, 0x33, !PT ;  /* 0x00000004ff047212 */ /* 0x004fc800078e33ff */
[----:B------:R-:W-:-:S05]  /*48930*/  IADD3 R4, PT, PT, R4, UR9, RZ ;  /* 0x0000000904047c10 */ /* 0x000fca000fffe0ff */
[----:B------:R0:W-:Y:S04]  /*48940*/  STL.U8 [R1+0x208], R4 ;  /* 0x0002080401007387 */ /* 0x0001e80000100000 */
[----:B------:R0:W-:Y:S02]  /*48950*/  STL.U8 [R1+0x218], R4 ;  /* 0x0002180401007387 */ /* 0x0001e40000100000 */
.L_x_442:
[----:B------:R-:W-:-:S13]  /*48960*/  ISETP.NE.AND P6, PT, R6, RZ, PT ;  /* 0x000000ff0600720c */ /* 0x000fda0003fc5270 */
[----:B------:R-:W-:Y:S05]  /*48970*/  @P6 BRA `(.L_x_443) ;  /* 0x0000000000146947 */ /* 0x000fea0003800000 */
[----:B01234-:R-:W2:Y:S02]  /*48980*/  LDL.U8 R4, [R1+0x209] ;  /* 0x0002090001047983 */ /* 0x01fea40000100000 */
[----:B--2---:R-:W-:-:S04]  /*48990*/  LOP3.LUT R4, RZ, R4, RZ, 0x33, !PT ;  /* 0x00000004ff047212 */ /* 0x004fc800078e33ff */
[----:B------:R-:W-:-:S05]  /*489a0*/  IADD3 R4, PT, PT, R4, UR9, RZ ;  /* 0x0000000904047c10 */ /* 0x000fca000fffe0ff */
[----:B------:R0:W-:Y:S04]  /*489b0*/  STL.U8 [R1+0x209], R4 ;  /* 0x0002090401007387 */ /* 0x0001e80000100000 */
[----:B------:R0:W-:Y:S02]  /*489c0*/  STL.U8 [R1+0x219], R4 ;  /* 0x0002190401007387 */ /* 0x0001e40000100000 */
.L_x_443:
[----:B------:R-:W-:Y:S05]  /*489d0*/  @P0 BRA `(.L_x_444) ;  /* 0x0000000000140947 */ /* 0x000fea0003800000 */
[----:B01234-:R-:W2:Y:S02]  /*489e0*/  LDL.U8 R4, [R1+0x20a] ;  /* 0x00020a0001047983 */ /* 0x01fea40000100000 */
[----:B--2---:R-:W-:-:S04]  /*489f0*/  LOP3.LUT R4, RZ, R4, RZ, 0x33, !PT ;  /* 0x00000004ff047212 */ /* 0x004fc800078e33ff */
[----:B------:R-:W-:-:S05]  /*48a00*/  IADD3 R4, PT, PT, R4, UR9, RZ ;  /* 0x0000000904047c10 */ /* 0x000fca000fffe0ff */
[----:B------:R0:W-:Y:S04]  /*48a10*/  STL.U8 [R1+0x20a], R4 ;  /* 0x00020a0401007387 */ /* 0x0001e80000100000 */
[----:B------:R0:W-:Y:S02]  /*48a20*/  STL.U8 [R1+0x21a], R4 ;  /* 0x00021a0401007387 */ /* 0x0001e40000100000 */
.L_x_444:
[----:B------:R-:W-:Y:S05]  /*48a30*/  @P1 BRA `(.L_x_445) ;  /* 0x0000000000141947 */ /* 0x000fea0003800000 */
[----:B01234-:R-:W2:Y:S02]  /*48a40*/  LDL.U8 R4, [R1+0x20b] ;  /* 0x00020b0001047983 */ /* 0x01fea40000100000 */
[----:B--2---:R-:W-:-:S04]  /*48a50*/  LOP3.LUT R4, RZ, R4, RZ, 0x33, !PT ;  /* 0x00000004ff047212 */ /* 0x004fc800078e33ff */
[----:B------:R-:W-:-:S05]  /*48a60*/  IADD3 R4, PT, PT, R4, UR9, RZ ;  /* 0x0000000904047c10 */ /* 0x000fca000fffe0ff */
[----:B------:R0:W-:Y:S04]  /*48a70*/  STL.U8 [R1+0x20b], R4 ;  /* 0x00020b0401007387 */ /* 0x0001e80000100000 */
[----:B------:R0:W-:Y:S02]  /*48a80*/  STL.U8 [R1+0x21b], R4 ;  /* 0x00021b0401007387 */ /* 0x0001e40000100000 */
.L_x_445:
[----:B------:R-:W-:Y:S05]  /*48a90*/  @P2 BRA `(.L_x_446) ;  /* 0x0000000000142947 */ /* 0x000fea0003800000 */
[----:B01234-:R-:W2:Y:S02]  /*48aa0*/  LDL.U8 R4, [R1+0x20c] ;  /* 0x00020c0001047983 */ /* 0x01fea40000100000 */
[----:B--2---:R-:W-:-:S04]  /*48ab0*/  LOP3.LUT R4, RZ, R4, RZ, 0x33, !PT ;  /* 0x00000004ff047212 */ /* 0x004fc800078e33ff */
[----:B------:R-:W-:-:S05]  /*48ac0*/  IADD3 R4, PT, PT, R4, UR9, RZ ;  /* 0x0000000904047c10 */ /* 0x000fca000fffe0ff */
[----:B------:R0:W-:Y:S04]  /*48ad0*/  STL.U8 [R1+0x20c], R4 ;  /* 0x00020c0401007387 */ /* 0x0001e80000100000 */
[----:B------:R0:W-:Y:S02]  /*48ae0*/  STL.U8 [R1+0x21c], R4 ;  /* 0x00021c0401007387 */ /* 0x0001e40000100000 */
.L_x_446:
[----:B------:R-:W-:Y:S05]  /*48af0*/  @P3 BRA `(.L_x_447) ;  /* 0x0000000000143947 */ /* 0x000fea0003800000 */
[----:B01234-:R-:W2:Y:S02]  /*48b00*/  LDL.U8 R4, [R1+0x20d] ;  /* 0x00020d0001047983 */ /* 0x01fea40000100000 */
[----:B--2---:R-:W-:-:S04]  /*48b10*/  LOP3.LUT R4, RZ, R4, RZ, 0x33, !PT ;  /* 0x00000004ff047212 */ /* 0x004fc800078e33ff */
[----:B------:R-:W-:-:S05]  /*48b20*/  IADD3 R4, PT, PT, R4, UR9, RZ ;  /* 0x0000000904047c10 */ /* 0x000fca000fffe0ff */
[----:B------:R0:W-:Y:S04]  /*48b30*/  STL.U8 [R1+0x20d], R4 ;  /* 0x00020d0401007387 */ /* 0x0001e80000100000 */
[----:B------:R0:W-:Y:S02]  /*48b40*/  STL.U8 [R1+0x21d], R4 ;  /* 0x00021d0401007387 */ /* 0x0001e40000100000 */
.L_x_447:
[----:B------:R-:W-:Y:S05]  /*48b50*/  @P4 BRA `(.L_x_448) ;  /* 0x0000000000144947 */ /* 0x000fea0003800000 */
[----:B01234-:R-:W2:Y:S02]  /*48b60*/  LDL.U8 R4, [R1+0x20e] ;  /* 0x00020e0001047983 */ /* 0x01fea40000100000 */
[----:B--2---:R-:W-:-:S04]  /*48b70*/  LOP3.LUT R4, RZ, R4, RZ, 0x33, !PT ;  /* 0x00000004ff047212 */ /* 0x004fc800078e33ff */
[----:B------:R-:W-:-:S05]  /*48b80*/  IADD3 R4, PT, PT, R4, UR9, RZ ;  /* 0x0000000904047c10 */ /* 0x000fca000fffe0ff */
[----:B------:R0:W-:Y:S04]  /*48b90*/  STL.U8 [R1+0x20e], R4 ;  /* 0x00020e0401007387 */ /* 0x0001e80000100000 */
[----:B------:R0:W-:Y:S02]  /*48ba0*/  STL.U8 [R1+0x21e], R4 ;  /* 0x00021e0401007387 */ /* 0x0001e40000100000 */
.L_x_448:
[----:B------:R-:W-:Y:S05]  /*48bb0*/  @P5 BRA `(.L_x_417) ;  /* 0x0000000000145947 */ /* 0x000fea0003800000 */
[----:B01234-:R-:W2:Y:S02]  /*48bc0*/  LDL.U8 R4, [R1+0x20f] ;  /* 0x00020f0001047983 */ /* 0x01fea40000100000 */
[----:B--2---:R-:W-:-:S04]  /*48bd0*/  LOP3.LUT R4, RZ, R4, RZ, 0x33, !PT ;  /* 0x00000004ff047212 */ /* 0x004fc800078e33ff */
[----:B------:R-:W-:-:S05]  /*48be0*/  IADD3 R4, PT, PT, R4, UR9, RZ ;  /* 0x0000000904047c10 */ /* 0x000fca000fffe0ff */
[----:B------:R0:W-:Y:S04]  /*48bf0*/  STL.U8 [R1+0x20f], R4 ;  /* 0x00020f0401007387 */ /* 0x0001e80000100000 */
[----:B------:R0:W-:Y:S02]  /*48c00*/  STL.U8 [R1+0x21f], R4 ;  /* 0x00021f0401007387 */ /* 0x0001e40000100000 */
.L_x_417:
[----:B------:R-:W-:Y:S05]  /*48c10*/  BSYNC.RECONVERGENT B0 ;  /* 0x0000000000007941 */ /* 0x000fea0003800200 */
.L_x_416:
[----:B------:R-:W-:-:S04]  /*48c20*/  IADD3 R14, PT, PT, R14, 0x1, RZ ;  /* 0x000000010e0e7810 */ /* 0x000fc80007ffe0ff */
[----:B------:R-:W-:-:S13]  /*48c30*/  ISETP.NE.AND P0, PT, R14, UR15, PT ;  /* 0x0000000f0e007c0c */ /* 0x000fda000bf05270 */
[----:B------:R-:W-:Y:S05]  /*48c40*/  @P0 BRA `(.L_x_449) ;  /* 0xffffffd400ec0947 */ /* 0x000fea000383ffff */
[----:B------:R-:W-:-:S05]  /*48c50*/  UMOV UR8, UR15 ;  /* 0x0000000f00087c82 */ /* 0x000fca0008000000 */
.L_x_391:
[----:B------:R-:W2:Y:S01]  /*48c60*/  LDL R3, [R1+0x80] ;  /* 0x0000800001037983 */ /* 0x000ea20000100800 */
[----:B------:R-:W-:Y:S01]  /*48c70*/  BSSY.RECONVERGENT B0, `(.L_x_450) ;  /* 0x0000042000007945 */ /* 0x000fe20003800200 */
[----:B--2---:R-:W-:-:S13]  /*48c80*/  ISETP.GE.U32.AND P0, PT, R24, R3, PT ;  /* 0x000000031800720c */ /* 0x004fda0003f06070 */
[----:B------:R-:W-:Y:S05]  /*48c90*/  @P0 BRA `(.L_x_451) ;  /* 0x0000000000fc0947 */ /* 0x000fea0003800000 */
[----:B------:R-:W2:Y:S04]  /*48ca0*/  LDL.128 R52, [R1+0x190] ;  /* 0x0001900001347983 */ /* 0x000ea80000100c00 */
[----:B-----5:R-:W2:Y:S04]  /*48cb0*/  LDL.128 R8, [R1+0x1a0] ;  /* 0x0001a00001087983 */ /* 0x020ea80000100c00 */
[----:B------:R-:W2:Y:S04]  /*48cc0*/  LDL.128 R12, [R1+0x1b0] ;  /* 0x0001b000010c7983 */ /* 0x000ea80000100c00 */
[----:B------:R-:W2:Y:S04]  /*48cd0*/  LDL.128 R16, [R1+0x1c0] ;  /* 0x0001c00001107983 */ /* 0x000ea80000100c00 */
[----:B01-34-:R-:W3:Y:S04]  /*48ce0*/  LDL.128 R4, [R1+0x180] ;  /* 0x0001800001047983 */ /* 0x01bee80000100c00 */
[----:B------:R-:W4:Y:S04]  /*48cf0*/  LDL.128 R28, [R1+0x1d0] ;  /* 0x0001d000011c7983 */ /* 0x000f280000100c00 */
[----:B------:R-:W4:Y:S04]  /*48d00*/  LDL.128 R32, [R1+0x1e0] ;  /* 0x0001e00001207983 */ /* 0x000f280000100c00 */
[----:B------:R-:W4:Y:S04]  /*48d10*/  LDL.64 R22, [R1+0x1f0] ;  /* 0x0001f00001167983 */ /* 0x000f280000100a00 */
[----:B------:R-:W4:Y:S04]  /*48d20*/  LDL.128 R36, [R1+0x200] ;  /* 0x0002000001247983 */ /* 0x000f280000100c00 */
[----:B------:R-:W4:Y:S01]  /*48d30*/  LDL.128 R40, [R1+0x210] ;  /* 0x0002100001287983 */ /* 0x000f220000100c00 */
[----:B------:R-:W-:Y:S01]  /*48d40*/  UPRMT UR9, UR6, 0x7604, UR7 ;  /* 0x0000760406097896 */ /* 0x000fe20008000007 */
[----:B------:R-:W-:-:S05]  /*48d50*/  MOV R58, UR5 ;  /* 0x00000005003a7c02 */ /* 0x000fca0008000f00 */
[----:B------:R-:W-:Y:S01]  /*48d60*/  IMAD.U32 R50, RZ, RZ, UR9 ;  /* 0x00000009ff327e24 */ /* 0x000fe2000f8e00ff */
[----:B------:R-:W-:Y:S04]  /*48d70*/  STL.U8 [R1+0x11e], R58 ;  /* 0x00011e3a01007387 */ /* 0x000fe80000100000 */
[----:B------:R-:W-:Y:S04]  /*48d80*/  STL.U16 [R1+0x11c], R50 ;  /* 0x00011c3201007387 */ /* 0x000fe80000100400 */
[----:B------:R-:W-:Y:S01]  /*48d90*/  STL [R1+0x80], R24 ;  /* 0x0000801801007387 */ /* 0x000fe20000100800 */
[----:B------:R-:W-:-:S02]  /*48da0*/  MOV R3, R24 ;  /* 0x0000001800037202 */ /* 0x000fc40000000f00 */
[----:B--2---:R-:W-:Y:S02]  /*48db0*/  MOV R45, R52 ;  /* 0x00000034002d7202 */ /* 0x004fe40000000f00 */
[----:B------:R-:W-:Y:S02]  /*48dc0*/  MOV R46, R53 ;  /* 0x00000035002e7202 */ /* 0x000fe40000000f00 */
[----:B------:R-:W-:Y:S02]  /*48dd0*/  MOV R47, R54 ;  /* 0x00000036002f7202 */ /* 0x000fe40000000f00 */
[----:B------:R-:W-:Y:S02]  /*48de0*/  MOV R52, R55 ;  /* 0x0000003700347202 */ /* 0x000fe40000000f00 */
[----:B------:R-:W-:Y:S02]  /*48df0*/  MOV R53, R8 ;  /* 0x0000000800357202 */ /* 0x000fe40000000f00 */
[----:B------:R-:W-:-:S02]  /*48e00*/  MOV R54, R9 ;  /* 0x0000000900367202 */ /* 0x000fc40000000f00 */
[----:B------:R-:W-:Y:S02]  /*48e10*/  MOV R55, R10 ;  /* 0x0000000a00377202 */ /* 0x000fe40000000f00 */
[----:B------:R-:W-:Y:S01]  /*48e20*/  MOV R8, R11 ;  /* 0x0000000b00087202 */ /* 0x000fe20000000f00 */
[----:B------:R-:W-:Y:S01]  /*48e30*/  IMAD.MOV.U32 R11, RZ, RZ, R14 ;  /* 0x000000ffff0b7224 */ /* 0x000fe200078e000e */
[----:B------:R-:W-:Y:S02]  /*48e40*/  MOV R9, R12 ;  /* 0x0000000c00097202 */ /* 0x000fe40000000f00 */
[----:B------:R-:W-:Y:S01]  /*48e50*/  MOV R10, R13 ;  /* 0x0000000d000a7202 */ /* 0x000fe20000000f00 */
[----:B---3--:R-:W-:Y:S01]  /*48e60*/  STL [R1+0x84], R4 ;  /* 0x0000840401007387 */ /* 0x008fe20000100800 */
[----:B------:R-:W-:Y:S02]  /*48e70*/  MOV R12, R15 ;  /* 0x0000000f000c7202 */ /* 0x000fe40000000f00 */
[----:B------:R-:W-:Y:S01]  /*48e80*/  MOV R13, R16 ;  /* 0x00000010000d7202 */ /* 0x000fe20000000f00 */
[----:B------:R0:W-:Y:S01]  /*48e90*/  STL.128 [R1+0xb0], R8 ;  /* 0x0000b00801007387 */ /* 0x0001e20000100c00 */
[----:B------:R-:W-:-:S02]  /*48ea0*/  MOV R60, R5 ;  /* 0x00000005003c7202 */ /* 0x000fc40000000f00 */
[----:B------:R-:W-:Y:S02]  /*48eb0*/  MOV R61, R6 ;  /* 0x00000006003d7202 */ /* 0x000fe40000000f00 */
[----:B------:R-:W-:Y:S02]  /*48ec0*/  MOV R44, R7 ;  /* 0x00000007002c7202 */ /* 0x000fe40000000f00 */
[----:B------:R-:W-:Y:S02]  /*48ed0*/  MOV R14, R17 ;  /* 0x00000011000e7202 */ /* 0x000fe40000000f00 */
[----:B------:R-:W-:Y:S02]  /*48ee0*/  MOV R15, R18 ;  /* 0x00000012000f7202 */ /* 0x000fe40000000f00 */
[----:B------:R-:W-:Y:S02]  /*48ef0*/  MOV R16, R19 ;  /* 0x0000001300107202 */ /* 0x000fe40000000f00 */
[----:B----4-:R-:W-:-:S02]  /*48f00*/  MOV R17, R28 ;  /* 0x0000001c00117202 */ /* 0x010fc40000000f00 */
[----:B------:R-:W-:Y:S01]  /*48f10*/  MOV R18, R29 ;  /* 0x0000001d00127202 */ /* 0x000fe20000000f00 */
[----:B0-----:R-:W-:Y:S01]  /*48f20*/  IMAD.MOV.U32 R9, RZ, RZ, R22 ;  /* 0x000000ffff097224 */ /* 0x001fe200078e0016 */
[----:B------:R-:W-:Y:S02]  /*48f30*/  MOV R19, R30 ;  /* 0x0000001e00137202 */ /* 0x000fe40000000f00 */
[----:B------:R-:W-:Y:S02]  /*48f40*/  MOV R4, R31 ;  /* 0x0000001f00047202 */ /* 0x000fe40000000f00 */
[----:B------:R-:W-:Y:S02]  /*48f50*/  MOV R5, R32 ;  /* 0x0000002000057202 */ /* 0x000fe40000000f00 */
[----:B------:R-:W-:Y:S02]  /*48f60*/  MOV R6, R33 ;  /* 0x0000002100067202 */ /* 0x000fe40000000f00 */
[----:B------:R-:W-:-:S02]  /*48f70*/  MOV R7, R34 ;  /* 0x0000002200077202 */ /* 0x000fc40000000f00 */
[----:B------:R-:W-:Y:S01]  /*48f80*/  MOV R8, R35 ;  /* 0x0000002300087202 */ /* 0x000fe20000000f00 */
[----:B------:R2:W-:Y:S04]  /*48f90*/  STL.64 [R1+0x88], R60 ;  /* 0x0000883c01007387 */ /* 0x0005e80000100a00 */
[----:B------:R2:W-:Y:S04]  /*48fa0*/  STL.128 [R1+0x90], R44 ;  /* 0x0000902c01007387 */ /* 0x0005e80000100c00 */
[----:B------:R2:W-:Y:S04]  /*48fb0*/  STL.128 [R1+0xa0], R52 ;  /* 0x0000a03401007387 */ /* 0x0005e80000100c00 */
[----:B------:R2:W-:Y:S04]  /*48fc0*/  STL.128 [R1+0xc0], R12 ;  /* 0x0000c00c01007387 */ /* 0x0005e80000100c00 */
[----:B------:R2:W-:Y:S04]  /*48fd0*/  STL.128 [R1+0xd0], R16 ;  /* 0x0000d01001007387 */ /* 0x0005e80000100c00 */
[----:B------:R2:W-:Y:S04]  /*48fe0*/  STL.128 [R1+0xe0], R4 ;  /* 0x0000e00401007387 */ /* 0x0005e80000100c00 */
[----:B------:R2:W-:Y:S04]  /*48ff0*/  STL [R1+0xf8], R23 ;  /* 0x0000f81701007387 */ /* 0x0005e80000100800 */
[----:B------:R2:W-:Y:S04]  /*49000*/  STL.64 [R1+0xf0], R8 ;  /* 0x0000f00801007387 */ /* 0x0005e80000100a00 */
[----:B------:R2:W-:Y:S04]  /*49010*/  STL [R1+0xfc], R36 ;  /* 0x0000fc2401007387 */ /* 0x0005e80000100800 */
[----:B------:R2:W-:Y:S04]  /*49020*/  STL [R1+0x100], R37 ;  /* 0x0001002501007387 */ /* 0x0005e80000100800 */
[----:B------:R2:W-:Y:S04]  /*49030*/  STL [R1+0x104], R38 ;  /* 0x0001042601007387 */ /* 0x0005e80000100800 */
[----:B------:R2:W-:Y:S04]  /*49040*/  STL [R1+0x108], R39 ;  /* 0x0001082701007387 */ /* 0x0005e80000100800 */
[----:B------:R2:W-:Y:S04]  /*49050*/  STL [R1+0x10c], R40 ;  /* 0x00010c2801007387 */ /* 0x0005e80000100800 */
[----:B------:R2:W-:Y:S04]  /*49060*/  STL [R1+0x110], R41 ;  /* 0x0001102901007387 */ /* 0x0005e80000100800 */
[----:B------:R2:W-:Y:S04]  /*49070*/  STL [R1+0x114], R42 ;  /* 0x0001142a01007387 */ /* 0x0005e80000100800 */
[----:B------:R2:W-:Y:S02]  /*49080*/  STL [R1+0x118], R43 ;  /* 0x0001182b01007387 */ /* 0x0005e40000100800 */
.L_x_451:
[----:B------:R-:W-:Y:S05]  /*49090*/  BSYNC.RECONVERGENT B0 ;  /* 0x0000000000007941 */ /* 0x000fea0003800200 */
.L_x_450:
[----:B------:R-:W0:Y:S01]  /*490a0*/  LDCU UR9, c[0x3][UR11+0x18] ;  /* 0x00c003000b0977ac */ /* 0x000e220008000800 */
[----:B------:R-:W-:-:S04]  /*490b0*/  UIADD3 UR5, UPT, UPT, UR5, 0x1, URZ ;  /* 0x0000000105057890 */ /* 0x000fc8000fffe0ff */
[----:B0-----:R-:W-:-:S04]  /*490c0*/  USHF.R.U32.HI UR12, URZ, UR9, UR5 ;  /* 0x00000009ff0c7299 */ /* 0x001fc80008011605 */
[----:B------:R-:W-:-:S09]  /*490d0*/  UISETP.NE.AND UP0, UPT, UR12, URZ, UPT ;  /* 0x000000ff0c00728c */ /* 0x000fd2000bf05270 */
[----:B------:R-:W-:Y:S05]  /*490e0*/  BRA.U !UP0, `(.L_x_452) ;  /* 0xfffffb8508807547 */ /* 0x000fea000b83ffff */
[----:B------:R-:W0:Y:S01]  /*490f0*/  LDCU UR12, c[0x3][UR11+0x20] ;  /* 0x00c004000b0c77ac */ /* 0x000e220008000800 */
[----:B------:R-:W-:-:S04]  /*49100*/  UIADD3 UR6, UPT, UPT, UR6, 0x1, URZ ;  /* 0x0000000106067890 */ /* 0x000fc8000fffe0ff */
[----:B0-----:R-:W-:-:S04]  /*49110*/  USHF.R.U32.HI UR5, URZ, UR12, UR6 ;  /* 0x0000000cff057299 */ /* 0x001fc80008011606 */
[----:B------:R-:W-:-:S09]  /*49120*/  UISETP.NE.AND UP0, UPT, UR5, URZ, UPT ;  /* 0x000000ff0500728c */ /* 0x000fd2000bf05270 */
[----:B------:R-:W-:Y:S05]  /*49130*/  BRA.U !UP0, `(.L_x_453) ;  /* 0xfffffb8508687547 */ /* 0x000fea000b83ffff */
[----:B-1234-:R-:W-:Y:S02]  /*49140*/  MOV R4, 0xfffffffe ;  /* 0xfffffffe00047802 */ /* 0x01efe40000000f00 */
[----:B------:R-:W-:-:S04]  /*49150*/  MOV R5, UR7 ;  /* 0x0000000700057c02 */ /* 0x000fc80008000f00 */
[----:B------:R-:W-:-:S04]  /*49160*/  VIADDMNMX.U32 R4, R4, R5, 0x2, PT ;  /* 0x0000000204047446 */ /* 0x000fc80003800005 */
[----:B------:R-:W-:-:S04]  /*49170*/  SHF.L.U32 R6, R4, 0x2, RZ ;  /* 0x0000000204067819 */ /* 0x000fc800000006ff */
[----:B------:R-:W0:Y:S02]  /*49180*/  LDC R4, c[0x2][R6+0x18] ;  /* 0x0080060006047b82 */ /* 0x000e240000000800 */
[----:B0-----:R-:W-:-:S04]  /*49190*/  SHF.R.S32.HI R5, RZ, 0x1f, R4 ;  /* 0x0000001fff057819 */ /* 0x001fc80000011404 */
.L_x_600:
[----:B------:R-:W-:Y:S05]  /*491a0*/  BRX R4 -0x491b0                                                         (*"BRANCH_TARGETS .L_x_601,.L_x_602,.L_x_603"*) ;  /* 0xfffffb6c04947949 */ /* 0x000fea000383ffff */
.L_x_603:
[----:B------:R-:W-:-:S09]  /*491b0*/  UISETP.NE.AND UP0, UPT, UR7, 0x1, UPT ;  /* 0x000000010700788c */ /* 0x000fd2000bf05270 */
[----:B------:R-:W-:Y:S05]  /*491c0*/  BRA.U UP0, `(.L_x_454) ;  /* 0x0000000d006c7547 */ /* 0x000fea000b800000 */
[----:B------:R-:W2:Y:S04]  /*491d0*/  LDL.128 R28, [R1+0x260] ;  /* 0x00026000011c7983 */ /* 0x000ea80000100c00 */
[----:B-----5:R-:W3:Y:S04]  /*491e0*/  LDL.128 R12, [R1+0x270] ;  /* 0x00027000010c7983 */ /* 0x020ee80000100c00 */
[----:B------:R-:W4:Y:S04]  /*491f0*/  LDL.128 R8, [R1+0x280] ;  /* 0x0002800001087983 */ /* 0x000f280000100c00 */
[----:B------:R-:W4:Y:S01]  /*49200*/  LDL.128 R4, [R1+0x290] ;  /* 0x0002900001047983 */ /* 0x000f220000100c00 */
[----:B--2---:R-:W-:-:S02]  /*49210*/  PRMT R22, R30, 0x7770, RZ ;  /* 0x000077701e167816 */ /* 0x004fc400000000ff */
[----:B------:R-:W-:Y:S02]  /*49220*/  PRMT R24, R30, 0x7773, RZ ;  /* 0x000077731e187816 */ /* 0x000fe400000000ff */
        /* <DEDUP_REMOVED lines=12> */
[----:B-1----:R-:W-:Y:S01]  /*492f0*/  PRMT R18, R13, 0x7773, RZ ;  /* 0x000077730d127816 */ /* 0x002fe200000000ff */
[----:B------:R1:W-:Y:S01]  /*49300*/  STL.U8 [R1+0x26f], R16 ;  /* 0x00026f1001007387 */ /* 0x0003e20000100000 */
[----:B------:R-:W-:Y:S02]  /*49310*/  PRMT R14, R14, 0x7773, RZ ;  /* 0x000077730e0e7816 */ /* 0x000fe400000000ff */
[----:B----4-:R-:W-:Y:S01]  /*49320*/  PRMT R24, R11, 0x7770, RZ ;  /* 0x000077700b187816 */ /* 0x010fe200000000ff */
[----:B------:R2:W-:Y:S01]  /*49330*/  STL.U8 [R1+0x263], R34 ;  /* 0x0002632201007387 */ /* 0x0005e20000100000 */
[----:B------:R-:W-:-:S02]  /*49340*/  PRMT R12, R12, 0x7773, RZ ;  /* 0x000077730c0c7816 */ /* 0x000fc400000000ff */
[C---:B0-----:R-:W-:Y:S01]  /*49350*/  PRMT R30, R10.reuse, 0x7770, RZ ;  /* 0x000077700a1e7816 */ /* 0x041fe200000000ff */
[----:B------:R0:W-:Y:S01]  /*49360*/  STL.U8 [R1+0x274], R18 ;  /* 0x0002741201007387 */ /* 0x0001e20000100000 */
[----:B------:R-:W-:Y:S02]  /*49370*/  PRMT R10, R10, 0x7773, RZ ;  /* 0x000077730a0a7816 */ /* 0x000fe400000000ff */
[----:B-1----:R-:W-:Y:S01]  /*49380*/  PRMT R16, R13, 0x7770, RZ ;  /* 0x000077700d107816 */ /* 0x002fe200000000ff */
[----:B------:R1:W-:Y:S01]  /*49390*/  STL.U8 [R1+0x28f], R24 ;  /* 0x00028f1801007387 */ /* 0x0003e20000100000 */
[C---:B------:R-:W-:Y:S02]  /*493a0*/  PRMT R36, R15.reuse, 0x7770, RZ ;  /* 0x000077700f247816 */ /* 0x040fe400000000ff */
[----:B--2---:R-:W-:Y:S01]  /*493b0*/  PRMT R34, R8, 0x7770, RZ ;  /* 0x0000777008227816 */ /* 0x004fe200000000ff */
        /* <DEDUP_REMOVED lines=8> */
[----:B--2---:R-:W-:Y:S01]  /*49440*/  PRMT R32, R9, 0x7770, RZ ;  /* 0x0000777009207816 */ /* 0x004fe200000000ff */
[----:B------:R2:W-:Y:S01]  /*49450*/  STL.U8 [R1+0x277], R16 ;  /* 0x0002771001007387 */ /* 0x0005e20000100000 */
[----:B------:R-:W-:-:S02]  /*49460*/  PRMT R4, R4, 0x7773, RZ ;  /* 0x0000777304047816 */ /* 0x000fc400000000ff */
        /* <DEDUP_REMOVED lines=9> */
[----:B------:R3:W-:Y:S01]  /*49500*/  STL.U8 [R1+0x27f], R36 ;  /* 0x00027f2401007387 */ /* 0x0007e20000100000 */
[----:B--2---:R-:W-:-:S03]  /*49510*/  PRMT R10, R5, 0x7773, RZ ;  /* 0x00007773050a7816 */ /* 0x004fc600000000ff */
        /* <DEDUP_REMOVED lines=16> */
.L_x_601:
[----:B-----5:R-:W2:Y:S04]  /*49620*/  LDL.128 R12, [R1+0x270] ;  /* 0x00027000010c7983 */ /* 0x020ea80000100c00 */
[----:B------:R-:W3:Y:S04]  /*49630*/  LDL.U8 R22, [R1+0x263] ;  /* 0x0002630001167983 */ /* 0x000ee80000100000 */
[----:B------:R-:W4:Y:S04]  /*49640*/  LDL.U8 R18, [R1+0x261] ;  /* 0x0002610001127983 */ /* 0x000f280000100000 */
[----:B------:R-:W3:Y:S04]  /*49650*/  LDL.128 R8, [R1+0x280] ;  /* 0x0002800001087983 */ /* 0x000ee80000100c00 */
        /* <DEDUP_REMOVED lines=11> */
[----:B---3--:R-:W-:Y:S01]  /*49710*/  PRMT R38, R10, 0x7771, RZ ;  /* 0x000077710a267816 */ /* 0x008fe200000000ff */
        /* <DEDUP_REMOVED lines=8> */
[----:B------:R1:W-:Y:S01]  /*497a0*/  STL.U8 [R1+0x261], R22 ;  /* 0x0002611601007387 */ /* 0x0003e20000100000 */
        /* <DEDUP_REMOVED lines=45> */
.L_x_602:
[----:B------:R-:W2:Y:S04]  /*49a80*/  LDL.U16 R5, [R1+0x262] ;  /* 0x0002620001057983 */ /* 0x000ea80000100400 */
[----:B-----5:R-:W3:Y:S04]  /*49a90*/  LDL.U16 R11, [R1+0x26e] ;  /* 0x00026e00010b7983 */ /* 0x020ee80000100400 */
[----:B------:R-:W4:Y:S04]  /*49aa0*/  LDL.U16 R13, [R1+0x272] ;  /* 0x00027200010d7983 */ /* 0x000f280000100400 */
        /* <DEDUP_REMOVED lines=12> */
[----:B------:R-:W4:Y:S01]  /*49b70*/  LDL.U16 R30, [R1+0x29e] ;  /* 0x00029e00011e7983 */ /* 0x000f220000100400 */
[----:B--2---:R-:W-:-:S02]  /*49b80*/  PRMT R4, R5, 0x7770, RZ ;  /* 0x0000777005047816 */ /* 0x004fc400000000ff */
[----:B------:R-:W-:-:S04]  /*49b90*/  PRMT R5, R5, 0x7771, RZ ;  /* 0x0000777105057816 */ /* 0x000fc800000000ff */
[----:B------:R-:W-:Y:S02]  /*49ba0*/  PRMT R10, R4, 0x7604, R5 ;  /* 0x00007604040a7816 */ /* 0x000fe40000000005 */
[C---:B---3--:R-:W-:Y:S02]  /*49bb0*/  PRMT R4, R11.reuse, 0x7770, RZ ;  /* 0x000077700b047816 */ /* 0x048fe400000000ff */
[----:B------:R-:W-:Y:S02]  /*49bc0*/  PRMT R11, R11, 0x7771, RZ ;  /* 0x000077710b0b7816 */ /* 0x000fe400000000ff */
[C---:B----4-:R-:W-:Y:S02]  /*49bd0*/  PRMT R5, R13.reuse, 0x7771, RZ ;  /* 0x000077710d057816 */ /* 0x050fe400000000ff */
[----:B------:R-:W-:Y:S02]  /*49be0*/  PRMT R16, R4, 0x7604, R11 ;  /* 0x0000760404107816 */ /* 0x000fe4000000000b */
[----:B------:R-:W-:Y:S01]  /*49bf0*/  PRMT R4, R13, 0x7770, RZ ;  /* 0x000077700d047816 */ /* 0x000fe200000000ff */
[----:B------:R0:W-:Y:S01]  /*49c00*/  STL.U16 [R1+0x262], R10 ;  /* 0x0002620a01007387 */ /* 0x0001e20000100400 */
[----:B------:R-:W-:-:S02]  /*49c10*/  PRMT R6, R7, 0x7770, RZ ;  /* 0x0000777007067816 */ /* 0x000fc400000000ff */
[----:B------:R-:W-:Y:S02]  /*49c20*/  PRMT R8, R9, 0x7770, RZ ;  /* 0x0000777009087816 */ /* 0x000fe400000000ff */
[----:B------:R-:W-:Y:S02]  /*49c30*/  PRMT R7, R7, 0x7771, RZ ;  /* 0x0000777107077816 */ /* 0x000fe400000000ff */
[----:B------:R-:W-:Y:S02]  /*49c40*/  PRMT R9, R9, 0x7771, RZ ;  /* 0x0000777109097816 */ /* 0x000fe400000000ff */
[----:B0-----:R-:W-:Y:S02]  /*49c50*/  PRMT R10, R4, 0x7604, R5 ;  /* 0x00007604040a7816 */ /* 0x001fe40000000005 */
[C---:B------:R-:W-:Y:S02]  /*49c60*/  PRMT R4, R18.reuse, 0x7770, RZ ;  /* 0x0000777012047816 */ /* 0x040fe400000000ff */
[----:B------:R-:W-:-:S02]  /*49c70*/  PRMT R5, R18, 0x7771, RZ ;  /* 0x0000777112057816 */ /* 0x000fc400000000ff */
[----:B------:R-:W-:Y:S02]  /*49c80*/  PRMT R12, R6, 0x7604, R7 ;  /* 0x00007604060c7816 */ /* 0x000fe40000000007 */
[----:B------:R-:W-:Y:S02]  /*49c90*/  PRMT R14, R8, 0x7604, R9 ;  /* 0x00007604080e7816 */ /* 0x000fe40000000009 */
[C---:B------:R-:W-:Y:S02]  /*49ca0*/  PRMT R6, R15.reuse, 0x7770, RZ ;  /* 0x000077700f067816 */ /* 0x040fe400000000ff */
[----:B------:R-:W-:Y:S02]  /*49cb0*/  PRMT R7, R15, 0x7771, RZ ;  /* 0x000077710f077816 */ /* 0x000fe400000000ff */
[C---:B------:R-:W-:Y:S02]  /*49cc0*/  PRMT R8, R17.reuse, 0x7770, RZ ;  /* 0x0000777011087816 */ /* 0x040fe400000000ff */
[----:B------:R-:W-:-:S02]  /*49cd0*/  PRMT R9, R17, 0x7771, RZ ;  /* 0x0000777111097816 */ /* 0x000fc400000000ff */
[----:B------:R-:W-:Y:S02]  /*49ce0*/  PRMT R18, R4, 0x7604, R5 ;  /* 0x0000760404127816 */ /* 0x000fe40000000005 */
[C---:B------:R-:W-:Y:S02]  /*49cf0*/  PRMT R4, R19.reuse, 0x7770, RZ ;  /* 0x0000777013047816 */ /* 0x040fe400000000ff */
[----:B------:R-:W-:Y:S01]  /*49d00*/  PRMT R5, R19, 0x7771, RZ ;  /* 0x0000777113057816 */ /* 0x000fe200000000ff */
[----:B------:R0:W-:Y:S04]  /*49d10*/  STL.U16 [R1+0x266], R12 ;  /* 0x0002660c01007387 */ /* 0x0001e80000100400 */
[----:B------:R1:W-:Y:S04]  /*49d20*/  STL.U16 [R1+0x26a], R14 ;  /* 0x00026a0e01007387 */ /* 0x0003e80000100400 */
[----:B------:R2:W-:Y:S01]  /*49d30*/  STL.U16 [R1+0x26e], R16 ;  /* 0x00026e1001007387 */ /* 0x0005e20000100400 */
[----:B0-----:R-:W-:-:S02]  /*49d40*/  PRMT R12, R6, 0x7604, R7 ;  /* 0x00007604060c7816 */ /* 0x001fc40000000007 */
[----:B------:R-:W-:Y:S02]  /*49d50*/  PRMT R6, R22, 0x7770, RZ ;  /* 0x0000777016067816 */ /* 0x000fe400000000ff */
        /* <DEDUP_REMOVED lines=8> */
[----:B------:R-:W-:Y:S02]  /*49de0*/  PRMT R11, R30, 0x7771, RZ ;  /* 0x000077711e0b7816 */ /* 0x000fe400000000ff */
[----:B------:R-:W-:Y:S01]  /*49df0*/  PRMT R22, R4, 0x7604, R5 ;  /* 0x0000760404167816 */ /* 0x000fe20000000005 */
[----:B------:R1:W-:Y:S01]  /*49e00*/  STL.U16 [R1+0x27a], R14 ;  /* 0x00027a0e01007387 */ /* 0x0003e20000100400 */
[C---:B------:R-:W-:Y:S02]  /*49e10*/  PRMT R4, R25.reuse, 0x7770, RZ ;  /* 0x0000777019047816 */ /* 0x040fe400000000ff */
[----:B------:R-:W-:Y:S01]  /*49e20*/  PRMT R5, R25, 0x7771, RZ ;  /* 0x0000777119057816 */ /* 0x000fe200000000ff */
[----:B------:R2:W-:Y:S01]  /*49e30*/  STL.U16 [R1+0x272], R10 ;  /* 0x0002720a01007387 */ /* 0x0005e20000100400 */
[----:B0-----:R-:W-:-:S02]  /*49e40*/  PRMT R12, R6, 0x7604, R7 ;  /* 0x00007604060c7816 */ /* 0x001fc40000000007 */
[----:B------:R-:W-:Y:S02]  /*49e50*/  PRMT R6, R28, 0x7770, RZ ;  /* 0x000077701c067816 */ /* 0x000fe400000000ff */
[----:B-1----:R-:W-:Y:S02]  /*49e60*/  PRMT R14, R8, 0x7604, R9 ;  /* 0x00007604080e7816 */ /* 0x002fe40000000009 */
[----:B------:R-:W-:Y:S02]  /*49e70*/  PRMT R7, R28, 0x7771, RZ ;  /* 0x000077711c077816 */ /* 0x000fe400000000ff */
[C---:B------:R-:W-:Y:S02]  /*49e80*/  PRMT R8, R29.reuse, 0x7770, RZ ;  /* 0x000077701d087816 */ /* 0x040fe400000000ff */
[----:B------:R-:W-:Y:S02]  /*49e90*/  PRMT R9, R29, 0x7771, RZ ;  /* 0x000077711d097816 */ /* 0x000fe400000000ff */
[----:B--2---:R-:W-:-:S02]  /*49ea0*/  PRMT R10, R30, 0x7770, RZ ;  /* 0x000077701e0a7816 */ /* 0x004fc400000000ff */
[----:B------:R-:W-:Y:S02]  /*49eb0*/  PRMT R4, R4, 0x7604, R5 ;  /* 0x0000760404047816 */ /* 0x000fe40000000005 */
[----:B------:R-:W-:Y:S02]  /*49ec0*/  PRMT R6, R6, 0x7604, R7 ;  /* 0x0000760406067816 */ /* 0x000fe40000000007 */
[----:B------:R-:W-:Y:S02]  /*49ed0*/  PRMT R8, R8, 0x7604, R9 ;  /* 0x0000760408087816 */ /* 0x000fe40000000009 */
        /* <DEDUP_REMOVED lines=10> */
.L_x_454:
[----:B------:R-:W2:Y:S01]  /*49f80*/  LDCU UR13, c[0x3][UR11+0x1c] ;  /* 0x00c003800b0d77ac */ /* 0x000ea20008000800 */
[----:B------:R-:W-:-:S04]  /*49f90*/  UIADD3 UR7, UPT, UPT, UR7, 0x1, URZ ;  /* 0x0000000107077890 */ /* 0x000fc8000fffe0ff */
[----:B--2---:R-:W-:-:S04]  /*49fa0*/  USHF.R.U32.HI UR5, URZ, UR13, UR7 ;  /* 0x0000000dff057299 */ /* 0x004fc80008011607 */
[----:B------:R-:W-:-:S09]  /*49fb0*/  UISETP.NE.AND UP0, UPT, UR5, URZ, UPT ;  /* 0x000000ff0500728c */ /* 0x000fd2000bf05270 */
[----:B------:R-:W-:Y:S05]  /*49fc0*/  BRA.U !UP0, `(.L_x_455) ;  /* 0xfffffb6908307547 */ /* 0x000fea000b83ffff */
[----:B------:R-:W-:Y:S01]  /*49fd0*/  ISETP.GE.U32.AND P0, PT, R3, R48, PT ;  /* 0x000000300300720c */ /* 0x000fe20003f06070 */
[----:B------:R-:W-:-:S12]  /*49fe0*/  BSSY.RECONVERGENT B0, `(.L_x_456) ;  /* 0x00009ad000007945 */ /* 0x000fd80003800200 */
[----:B------:R-:W-:Y:S05]  /*49ff0*/  @P0 BRA `(.L_x_457) ;  /* 0x0000009800ac0947 */ /* 0x000fea0003800000 */
[----:B------:R-:W2:Y:S01]  /*4a000*/  LDCU UR8, c[0x3][UR11] ;  /* 0x00c000000b0877ac */ /* 0x000ea20008000800 */
[----:B------:R4:W-:Y:S01]  /*4a010*/  STL.128 [R1+0x20], RZ ;  /* 0x000020ff01007387 */ /* 0x0009e20000100c00 */
[----:B01-3--:R-:W-:Y:S01]  /*4a020*/  HFMA2 R4, -RZ, RZ, 0, 0 ;  /* 0x00000000ff047431 */ /* 0x00bfe200000001ff */
[----:B--2---:R-:W-:-:S09]  /*4a030*/  UISETP.GE.AND UP0, UPT, UR8, 0x1, UPT ;  /* 0x000000010800788c */ /* 0x004fd2000bf06270 */
[----:B----4-:R-:W-:Y:S05]  /*4a040*/  BRA.U !UP0, `(.L_x_458) ;  /* 0x0000000108307547 */ /* 0x010fea000b800000 */
[----:B------:R-:W-:Y:S02]  /*4a050*/  UISETP.GE.U32.AND UP0, UPT, UR8, 0x21, UPT ;  /* 0x000000210800788c */ /* 0x000fe4000bf06070 */
[----:B------:R-:W-:-:S07]  /*4a060*/  MOV R4, UR8 ;  /* 0x0000000800047c02 */ /* 0x000fce0008000f00 */
[----:B------:R-:W-:Y:S05]  /*4a070*/  BRA.U !UP0, `(.L_x_458) ;  /* 0x0000000108247547 */ /* 0x000fea000b800000 */
[----:B------:R-:W-:-:S04]  /*4a080*/  UIADD3 UR5, UPT, UPT, UR8, -0x1, URZ ;  /* 0xffffffff08057890 */ /* 0x000fc8000fffe0ff */
[----:B------:R-:W-:-:S04]  /*4a090*/  USHF.R.U32.HI UR5, URZ, 0x5, UR5 ;  /* 0x00000005ff057899 */ /* 0x000fc80008011605 */
[----:B------:R-:W-:-:S09]  /*4a0a0*/  ULEA UR5, UR5, UR19, 0x2 ;  /* 0x0000001305057291 */ /* 0x000fd2000f8e10ff */
[----:B------:R-:W2:Y:S01]  /*4a0b0*/  LDL R5, [UR5] ;  /* 0x00000005ff057983 */ /* 0x000ea20008100800 */
[----:B------:R-:W-:Y:S01]  /*4a0c0*/  UIADD3 UR6, UPT, UPT, UR8, -0x20, URZ ;  /* 0xffffffe008067890 */ /* 0x000fe2000fffe0ff */
[----:B------:R-:W-:-:S03]  /*4a0d0*/  UMOV UR7, 0xffffffff ;  /* 0xffffffff00077882 */ /* 0x000fc60000000000 */
[----:B------:R-:W-:-:S06]  /*4a0e0*/  USHF.L.U32 UR6, UR7, UR6, URZ ;  /* 0x0000000607067299 */ /* 0x000fcc00080006ff */
[----:B--2---:R-:W-:-:S05]  /*4a0f0*/  LOP3.LUT R5, R5, UR6, RZ, 0xc0, !PT ;  /* 0x0000000605057c12 */ /* 0x004fca000f8ec0ff */
[----:B------:R0:W-:Y:S02]  /*4a100*/  STL [UR5], R5 ;  /* 0x00000005ff007987 */ /* 0x0001e40008100805 */
.L_x_458:
[----:B0-----:R-:W-:-:S04]  /*4a110*/  SHF.R.U32.HI R5, RZ, 0x5, R4 ;  /* 0x00000005ff057819 */ /* 0x001fc80000011604 */
[----:B------:R-:W-:-:S05]  /*4a120*/  LEA R5, R5, UR19, 0x2 ;  /* 0x0000001305057c11 */ /* 0x000fca000f8e10ff */
[----:B------:R-:W2:Y:S01]  /*4a130*/  LDL R6, [R5] ;  /* 0x0000000005067983 */ /* 0x000ea20000100800 */
[----:B------:R-:W-:Y:S01]  /*4a140*/  MOV R7, 0x1 ;  /* 0x0000000100077802 */ /* 0x000fe20000000f00 */
[----:B------:R-:W-:Y:S01]  /*4a150*/  UISETP.GE.AND UP0, UPT, UR9, 0x1, UPT ;  /* 0x000000010900788c */ /* 0x000fe2000bf06270 */
[----:B-----5:R-:W-:Y:S01]  /*4a160*/  IADD3 R12, PT, PT, R4, 0x1, RZ ;  /* 0x00000001040c7810 */ /* 0x020fe20007ffe0ff */
[----:B------:R-:W-:Y:S01]  /*4a170*/  UISETP.GE.AND UP2, UPT, UR13, 0x1, UPT ;  /* 0x000000010d00788c */ /* 0x000fe2000bf46270 */
[----:B------:R-:W-:-:S04]  /*4a180*/  SHF.L.W.U32 R7, R7, R4, RZ ;  /* 0x0000000407077219 */ /* 0x000fc80000000eff */
[----:B--2---:R-:W-:-:S05]  /*4a190*/  LOP3.LUT R6, R7, R6, RZ, 0xfc, !PT ;  /* 0x0000000607067212 */ /* 0x004fca00078efcff */
[----:B------:R0:W-:Y:S04]  /*4a1a0*/  STL [R5], R6 ;  /* 0x0000000605007387 */ /* 0x0001e80000100800 */
[----:B------:R0:W5:Y:S01]  /*4a1b0*/  LDL.U8 R13, [R1+0x11e] ;  /* 0x00011e00010d7983 */ /* 0x0001620000100000 */
[----:B------:R-:W-:Y:S05]  /*4a1c0*/  BRA.U !UP0, `(.L_x_459) ;  /* 0x0000000108747547 */ /* 0x000fea000b800000 */
[----:B------:R-:W-:Y:S02]  /*4a1d0*/  IADD3 R14, PT, PT, R4, UR9, RZ ;  /* 0x00000009040e7c10 */ /* 0x000fe4000fffe0ff */
[----:B------:R-:W-:Y:S02]  /*4a1e0*/  SHF.R.U32.HI R4, RZ, 0x5, R12 ;  /* 0x00000005ff047819 */ /* 0x000fe4000001160c */
[----:B0-----:R-:W-:-:S04]  /*4a1f0*/  SHF.R.U32.HI R5, RZ, 0x5, R14 ;  /* 0x00000005ff057819 */ /* 0x001fc8000001160e */
[C---:B------:R-:W-:Y:S02]  /*4a200*/  ISETP.NE.AND P0, PT, R4.reuse, R5, PT ;  /* 0x000000050400720c */ /* 0x040fe40003f05270 */
[----:B------:R-:W-:-:S11]  /*4a210*/  LEA R4, R4, UR19, 0x2 ;  /* 0x0000001304047c11 */ /* 0x000fd6000f8e10ff */
[----:B------:R-:W-:Y:S02]  /*4a220*/  @P0 LEA R6, R5, UR19, 0x2 ;  /* 0x0000001305060c11 */ /* 0x000fe4000f8e10ff */
[----:B------:R-:W2:Y:S04]  /*4a230*/  @P0 LDL R5, [R4] ;  /* 0x0000000004050983 */ /* 0x000ea80000100800 */
[----:B------:R-:W3:Y:S01]  /*4a240*/  @P0 LDL R7, [R6] ;  /* 0x0000000006070983 */ /* 0x000ee20000100800 */
[----:B------:R-:W-:Y:S02]  /*4a250*/  LOP3.LUT R16, R12, 0x1f, RZ, 0xc0, !PT ;  /* 0x0000001f0c107812 */ /* 0x000fe400078ec0ff */
[----:B------:R-:W-:Y:S02]  /*4a260*/  MOV R15, 0xffffffff ;  /* 0xffffffff000f7802 */ /* 0x000fe40000000f00 */
[----:B------:R-:W-:-:S02]  /*4a270*/  @P0 IADD3 R8, PT, PT, -R16, 0x20, RZ ;  /* 0x0000002010080810 */ /* 0x000fc40007ffe1ff */
[----:B-----5:R-:W-:Y:S02]  /*4a280*/  SHF.L.U32 R11, R13, R16, RZ ;  /* 0x000000100d0b7219 */ /* 0x020fe400000006ff */
[-C--:B------:R-:W-:Y:S02]  /*4a290*/  @P0 SHF.L.U32 R9, R15, R8.reuse, RZ ;  /* 0x000000080f090219 */ /* 0x080fe400000006ff */
[----:B------:R-:W-:Y:S02]  /*4a2a0*/  @P0 SHF.R.U32.HI R12, RZ, R8, R13 ;  /* 0x00000008ff0c0219 */ /* 0x000fe4000001160d */
[----:B------:R-:W-:Y:S02]  /*4a2b0*/  @P0 LOP3.LUT R10, RZ, R9, RZ, 0x33, !PT ;  /* 0x00000009ff0a0212 */ /* 0x000fe400078e33ff */
[----:B------:R-:W-:Y:S02]  /*4a2c0*/  @P0 IADD3 R9, PT, PT, -R8, UR9, RZ ;  /* 0x0000000908090c10 */ /* 0x000fe4000fffe1ff */
[----:B------:R-:W-:-:S02]  /*4a2d0*/  @P0 SHF.L.U32 R10, R10, R16, RZ ;  /* 0x000000100a0a0219 */ /* 0x000fc400000006ff */
[----:B------:R-:W-:Y:S02]  /*4a2e0*/  @P0 SHF.L.U32 R8, R15, R9, RZ ;  /* 0x000000090f080219 */ /* 0x000fe400000006ff */
[----:B--2---:R-:W-:Y:S02]  /*4a2f0*/  @P0 LOP3.LUT R5, R11, R5, R10, 0xf4, !PT ;  /* 0x000000050b050212 */ /* 0x004fe400078ef40a */
[----:B---3--:R-:W-:-:S03]  /*4a300*/  @P0 LOP3.LUT R7, R12, R7, R8, 0xf8, !PT ;  /* 0x000000070c070212 */ /* 0x008fc600078ef808 */
[----:B------:R1:W-:Y:S04]  /*4a310*/  @P0 STL [R4], R5 ;  /* 0x0000000504000387 */ /* 0x0003e80000100800 */
[----:B------:R1:W-:Y:S04]  /*4a320*/  @P0 STL [R6], R7 ;  /* 0x0000000706000387 */ /* 0x0003e80000100800 */
[----:B------:R-:W2:Y:S01]  /*4a330*/  @!P0 LDL R8, [R4] ;  /* 0x0000000004088983 */ /* 0x000ea20000100800 */
[----:B------:R-:W-:Y:S02]  /*4a340*/  @!P0 SHF.L.U32 R9, R15, UR9, RZ ;  /* 0x000000090f098c19 */ /* 0x000fe400080006ff */
[----:B------:R-:W-:-:S02]  /*4a350*/  IADD3 R12, PT, PT, R14, 0x1, RZ ;  /* 0x000000010e0c7810 */ /* 0x000fc40007ffe0ff */
[----:B------:R-:W-:-:S04]  /*4a360*/  @!P0 LOP3.LUT R9, RZ, R9, RZ, 0x33, !PT ;  /* 0x00000009ff098212 */ /* 0x000fc800078e33ff */
[----:B------:R-:W-:-:S04]  /*4a370*/  @!P0 SHF.L.U32 R9, R9, R16, RZ ;  /* 0x0000001009098219 */ /* 0x000fc800000006ff */
[----:B--2---:R-:W-:-:S05]  /*4a380*/  @!P0 LOP3.LUT R9, R11, R8, R9, 0xf4, !PT ;  /* 0x000000080b098212 */ /* 0x004fca00078ef409 */
[----:B------:R1:W-:Y:S02]  /*4a390*/  @!P0 STL [R4], R9 ;  /* 0x0000000904008387 */ /* 0x0003e40000100800 */
.L_x_459:
[----:B------:R-:W-:Y:S05]  /*4a3a0*/  BRA.U !UP2, `(.L_x_460) ;  /* 0x000000010a807547 */ /* 0x000fea000b800000 */
[----:B------:R-:W-:Y:S01]  /*4a3b0*/  IADD3 R16, PT, PT, R12, UR13, RZ ;  /* 0x0000000d0c107c10 */ /* 0x000fe2000fffe0ff */
[----:B------:R-:W2:Y:S01]  /*4a3c0*/  LDL.U8 R14, [R1+0x11c] ;  /* 0x00011c00010e7983 */ /* 0x000ea20000100000 */
[----:B01----:R-:W-:Y:S02]  /*4a3d0*/  SHF.R.U32.HI R5, RZ, 0x5, R12 ;  /* 0x00000005ff057819 */ /* 0x003fe4000001160c */
[----:B------:R-:W-:-:S04]  /*4a3e0*/  IADD3 R4, PT, PT, R16, -0x1, RZ ;  /* 0xffffffff10047810 */ /* 0x000fc80007ffe0ff */
[----:B------:R-:W-:-:S04]  /*4a3f0*/  SHF.R.U32.HI R6, RZ, 0x5, R4 ;  /* 0x00000005ff067819 */ /* 0x000fc80000011604 */
[C---:B------:R-:W-:Y:S02]  /*4a400*/  ISETP.NE.AND P0, PT, R5.reuse, R6, PT ;  /* 0x000000060500720c */ /* 0x040fe40003f05270 */
[----:B------:R-:W-:-:S11]  /*4a410*/  LEA R4, R5, UR19, 0x2 ;  /* 0x0000001305047c11 */ /* 0x000fd6000f8e10ff */
[----:B------:R-:W-:Y:S01]  /*4a420*/  @P0 LEA R6, R6, UR19, 0x2 ;  /* 0x0000001306060c11 */ /* 0x000fe2000f8e10ff */
[----:B------:R-:W3:Y:S04]  /*4a430*/  @P0 LDL R5, [R4] ;  /* 0x0000000004050983 */ /* 0x000ee80000100800 */
[----:B------:R-:W4:Y:S01]  /*4a440*/  @P0 LDL R7, [R6] ;  /* 0x0000000006070983 */ /* 0x000f220000100800 */
[----:B------:R-:W-:Y:S01]  /*4a450*/  LOP3.LUT R11, R12, 0x1f, RZ, 0xc0, !PT ;  /* 0x0000001f0c0b7812 */ /* 0x000fe200078ec0ff */
[----:B------:R-:W-:-:S03]  /*4a460*/  IMAD.MOV.U32 R12, RZ, RZ, -0x1 ;  /* 0xffffffffff0c7424 */ /* 0x000fc600078e00ff */
[----:B------:R-:W-:-:S04]  /*4a470*/  @P0 IADD3 R8, PT, PT, -R11, 0x20, RZ ;  /* 0x000000200b080810 */ /* 0x000fc80007ffe1ff */
[----:B------:R-:W-:-:S04]  /*4a480*/  @P0 SHF.L.U32 R9, R12, R8, RZ ;  /* 0x000000080c090219 */ /* 0x000fc800000006ff */
[----:B------:R-:W-:Y:S02]  /*4a490*/  @P0 LOP3.LUT R10, RZ, R9, RZ, 0x33, !PT ;  /* 0x00000009ff0a0212 */ /* 0x000fe400078e33ff */
[----:B------:R-:W-:Y:S02]  /*4a4a0*/  @P0 IADD3 R9, PT, PT, -R8, UR13, RZ ;  /* 0x0000000d08090c10 */ /* 0x000fe4000fffe1ff */
[-C--:B------:R-:W-:Y:S02]  /*4a4b0*/  @P0 SHF.L.U32 R10, R10, R11.reuse, RZ ;  /* 0x0000000b0a0a0219 */ /* 0x080fe400000006ff */
[----:B--2---:R-:W-:Y:S02]  /*4a4c0*/  @P0 SHF.R.U32.HI R15, RZ, R8, R14 ;  /* 0x00000008ff0f0219 */ /* 0x004fe4000001160e */
[----:B------:R-:W-:Y:S02]  /*4a4d0*/  SHF.L.U32 R14, R14, R11, RZ ;  /* 0x0000000b0e0e7219 */ /* 0x000fe400000006ff */
[----:B------:R-:W-:-:S02]  /*4a4e0*/  @P0 SHF.L.U32 R8, R12, R9, RZ ;  /* 0x000000090c080219 */ /* 0x000fc400000006ff */
[----:B---3--:R-:W-:Y:S02]  /*4a4f0*/  @P0 LOP3.LUT R5, R14, R5, R10, 0xf4, !PT ;  /* 0x000000050e050212 */ /* 0x008fe400078ef40a */
[----:B----4-:R-:W-:-:S03]  /*4a500*/  @P0 LOP3.LUT R7, R15, R7, R8, 0xf8, !PT ;  /* 0x000000070f070212 */ /* 0x010fc600078ef808 */
[----:B------:R2:W-:Y:S04]  /*4a510*/  @P0 STL [R4], R5 ;  /* 0x0000000504000387 */ /* 0x0005e80000100800 */
[----:B------:R2:W-:Y:S04]  /*4a520*/  @P0 STL [R6], R7 ;  /* 0x0000000706000387 */ /* 0x0005e80000100800 */
[----:B------:R-:W3:Y:S01]  /*4a530*/  @!P0 LDL R9, [R4] ;  /* 0x0000000004098983 */ /* 0x000ee20000100800 */
[----:B------:R-:W-:-:S04]  /*4a540*/  @!P0 SHF.L.U32 R12, R12, UR13, RZ ;  /* 0x0000000d0c0c8c19 */ /* 0x000fc800080006ff */
[----:B------:R-:W-:-:S04]  /*4a550*/  @!P0 LOP3.LUT R12, RZ, R12, RZ, 0x33, !PT ;  /* 0x0000000cff0c8212 */ /* 0x000fc800078e33ff */
[----:B------:R-:W-:-:S04]  /*4a560*/  @!P0 SHF.L.U32 R12, R12, R11, RZ ;  /* 0x0000000b0c0c8219 */ /* 0x000fc800000006ff */
[----:B---3--:R-:W-:-:S05]  /*4a570*/  @!P0 LOP3.LUT R9, R14, R9, R12, 0xf4, !PT ;  /* 0x000000090e098212 */ /* 0x008fca00078ef40c */
[----:B------:R2:W-:Y:S01]  /*4a580*/  @!P0 STL [R4], R9 ;  /* 0x0000000904008387 */ /* 0x0005e20000100800 */
[-C--:B------:R-:W-:Y:S02]  /*4a590*/  @P0 MOV R12, R16.reuse ;  /* 0x00000010000c0202 */ /* 0x080fe40000000f00 */
[----:B------:R-:W-:-:S07]  /*4a5a0*/  @!P0 MOV R12, R16 ;  /* 0x00000010000c8202 */ /* 0x000fce0000000f00 */
.L_x_460:
[----:B012---:R0:W5:Y:S01]  /*4a5b0*/  LDL.U8 R5, [R1+0x11d] ;  /* 0x00011d0001057983 */ /* 0x0071620000100000 */
[----:B------:R-:W-:Y:S01]  /*4a5c0*/  MOV R4, UR11 ;  /* 0x0000000b00047c02 */ /* 0x000fe20008000f00 */
[----:B------:R-:W-:-:S05]  /*4a5d0*/  UISETP.GE.AND UP0, UPT, UR12, 0x1, UPT ;  /* 0x000000010c00788c */ /* 0x000fca000bf06270 */
[----:B------:R-:W1:Y:S02]  /*4a5e0*/  LDC R4, c[0x3][R4+0x14] ;  /* 0x00c0050004047b82 */ /* 0x000e640000000800 */
[----:B-1----:R-:W-:Y:S02]  /*4a5f0*/  ISETP.NE.AND P1, PT, R4, RZ, PT ;  /* 0x000000ff0400720c */ /* 0x002fe40003f25270 */
[----:B0-----:R-:W-:Y:S11]  /*4a600*/  BRA.U !UP0, `(.L_x_461) ;  /* 0x00000001087c7547 */ /* 0x001ff6000b800000 */
[----:B------:R-:W-:Y:S02]  /*4a610*/  IADD3 R16, PT, PT, R12, UR12, RZ ;  /* 0x0000000c0c107c10 */ /* 0x000fe4000fffe0ff */
[----:B------:R-:W-:Y:S02]  /*4a620*/  SHF.R.U32.HI R7, RZ, 0x5, R12 ;  /* 0x00000005ff077819 */ /* 0x000fe4000001160c */
[----:B------:R-:W-:-:S04]  /*4a630*/  IADD3 R6, PT, PT, R16, -0x1, RZ ;  /* 0xffffffff10067810 */ /* 0x000fc80007ffe0ff */
[----:B------:R-:W-:Y:S02]  /*4a640*/  SHF.R.U32.HI R8, RZ, 0x5, R6 ;  /* 0x00000005ff087819 */ /* 0x000fe40000011606 */
[C---:B------:R-:W-:Y:S02]  /*4a650*/  LEA R6, R7.reuse, UR19, 0x2 ;  /* 0x0000001307067c11 */ /* 0x040fe4000f8e10ff */
[----:B------:R-:W-:-:S13]  /*4a660*/  ISETP.NE.AND P0, PT, R7, R8, PT ;  /* 0x000000080700720c */ /* 0x000fda0003f05270 */
[----:B------:R-:W-:Y:S01]  /*4a670*/  @P0 LEA R8, R8, UR19, 0x2 ;  /* 0x0000001308080c11 */ /* 0x000fe2000f8e10ff */
        /* <DEDUP_REMOVED lines=18> */
[----:B------:R-:W-:-:S02]  /*4a7a0*/  @P0 MOV R12, R16 ;  /* 0x00000010000c0202 */ /* 0x000fc40000000f00 */
[----:B------:R-:W-:Y:S02]  /*4a7b0*/  @!P0 LOP3.LUT R10, RZ, R10, RZ, 0x33, !PT ;  /* 0x0000000aff0a8212 */ /* 0x000fe400078e33ff */
[----:B------:R-:W-:Y:S02]  /*4a7c0*/  @!P0 MOV R12, R16 ;  /* 0x00000010000c8202 */ /* 0x000fe40000000f00 */
[----:B------:R-:W-:-:S04]  /*4a7d0*/  @!P0 SHF.L.U32 R10, R10, R17, RZ ;  /* 0x000000110a0a8219 */ /* 0x000fc800000006ff */
[----:B--2---:R-:W-:-:S05]  /*4a7e0*/  @!P0 LOP3.LUT R11, R14, R11, R10, 0xf4, !PT ;  /* 0x0000000b0e0b8212 */ /* 0x004fca00078ef40a */
[----:B------:R0:W-:Y:S02]  /*4a7f0*/  @!P0 STL [R6], R11 ;  /* 0x0000000b06008387 */ /* 0x0001e40000100800 */
.L_x_461:
[----:B------:R-:W-:Y:S05]  /*4a800*/  @!P1 BRA `(.L_x_462) ;  /* 0x0000003000449947 */ /* 0x000fea0003800000 */
[----:B------:R-:W1:Y:S01]  /*4a810*/  LDCU UR6, c[0x3][UR11+0x24] ;  /* 0x00c004800b0677ac */ /* 0x000e620008000800 */
[----:B------:R-:W2:Y:S01]  /*4a820*/  LDCU UR5, c[0x3][UR11+0x4] ;  /* 0x00c000800b0577ac */ /* 0x000ea20008000800 */
[----:B-1----:R-:W-:-:S04]  /*4a830*/  ISETP.NE.AND P1, PT, RZ, UR6, PT ;  /* 0x00000006ff007c0c */ /* 0x002fc8000bf25270 */
[----:B0-----:R-:W-:Y:S02]  /*4a840*/  SEL R8, RZ, 0xffffffff, !P1 ;  /* 0xffffffffff087807 */ /* 0x001fe40004800000 */
[----:B------:R-:W-:Y:S02]  /*4a850*/  SEL R7, RZ, 0x1, !P1 ;  /* 0x00000001ff077807 */ /* 0x000fe40004800000 */
[----:B--2---:R-:W-:-:S04]  /*4a860*/  IADD3 R9, PT, PT, R8, UR5, RZ ;  /* 0x0000000508097c10 */ /* 0x004fc8000fffe0ff */
[----:B------:R-:W-:-:S13]  /*4a870*/  ISETP.GE.AND P0, PT, R9, 0x1, PT ;  /* 0x000000010900780c */ /* 0x000fda0003f06270 */
[----:B------:R-:W-:Y:S05]  /*4a880*/  @!P0 BRA `(.L_x_463) ;  /* 0x0000000800f88947 */ /* 0x000fea0003800000 */
[----:B------:R-:W-:Y:S01]  /*4a890*/  ISETP.NE.AND P0, PT, R4, 0x1, PT ;  /* 0x000000010400780c */ /* 0x000fe20003f05270 */
[----:B------:R-:W-:Y:S01]  /*4a8a0*/  HFMA2 R6, -RZ, RZ, 0, 0 ;  /* 0x00000000ff067431 */ /* 0x000fe200000001ff */
[----:B------:R-:W-:-:S04]  /*4a8b0*/  MOV R10, 0xffffffff ;  /* 0xffffffff000a7802 */ /* 0x000fc80000000f00 */
[----:B------:R-:W-:-:S04]  /*4a8c0*/  SHF.L.U32 R10, R10, R9, RZ ;  /* 0x000000090a0a7219 */ /* 0x000fc800000006ff */
[----:B------:R-:W-:-:S03]  /*4a8d0*/  LOP3.LUT R10, RZ, R10, RZ, 0x33, !PT ;  /* 0x0000000aff0a7212 */ /* 0x000fc600078e33ff */
[----:B------:R-:W-:Y:S05]  /*4a8e0*/  @!P0 BRA `(.L_x_464) ;  /* 0x0000000400e88947 */ /* 0x000fea0003800000 */
[----:B------:R-:W-:Y:S02]  /*4a8f0*/  LOP3.LUT R6, R4, 0xfffffffe, RZ, 0xc0, !PT ;  /* 0xfffffffe04067812 */ /* 0x000fe400078ec0ff */
[----:B------:R-:W-:-:S07]  /*4a900*/  MOV R11, RZ ;  /* 0x000000ff000b7202 */ /* 0x000fce0000000f00 */
.L_x_465:
[----:B------:R-:W-:Y:S02]  /*4a910*/  IADD3 R24, PT, PT, R9, R12, RZ ;  /* 0x0000000c09187210 */ /* 0x000fe40007ffe0ff */
[----:B------:R-:W-:Y:S02]  /*4a920*/  SHF.R.U32.HI R15, RZ, 0x5, R12 ;  /* 0x00000005ff0f7819 */ /* 0x000fe4000001160c */
[----:B0-----:R-:W-:Y:S01]  /*4a930*/  LEA R14, R11, UR20, 0x5 ;  /* 0x000000140b0e7c11 */ /* 0x001fe2000f8e28ff */
[----:B------:R-:W-:-:S04]  /*4a940*/  VIADD R26, R24, 0xffffffff ;  /* 0xffffffff181a7836 */ /* 0x000fc80000000000 */
[----:B------:R-:W2:Y:S01]  /*4a950*/  LDL R16, [R14+0x4] ;  /* 0x000004000e107983 */ /* 0x000ea20000100800 */
[----:B------:R-:W-:-:S04]  /*4a960*/  SHF.R.U32.HI R18, RZ, 0x5, R26 ;  /* 0x00000005ff127819 */ /* 0x000fc8000001161a */
[C---:B------:R-:W-:Y:S02]  /*4a970*/  ISETP.NE.AND P0, PT, R15.reuse, R18, PT ;  /* 0x000000120f00720c */ /* 0x040fe40003f05270 */
[----:B------:R-:W-:-:S11]  /*4a980*/  LEA R15, R15, UR19, 0x2 ;  /* 0x000000130f0f7c11 */ /* 0x000fd6000f8e10ff */
[----:B------:R-:W-:Y:S01]  /*4a990*/  @P0 LEA R18, R18, UR19, 0x2 ;  /* 0x0000001312120c11 */ /* 0x000fe2000f8e10ff */
[----:B------:R-:W3:Y:S04]  /*4a9a0*/  @P0 LDL R17, [R15] ;  /* 0x000000000f110983 */ /* 0x000ee80000100800 */
[----:B------:R-:W4:Y:S01]  /*4a9b0*/  @P0 LDL R19, [R18] ;  /* 0x0000000012130983 */ /* 0x000f220000100800 */
[----:B------:R-:W-:Y:S02]  /*4a9c0*/  LOP3.LUT R28, R12, 0x1f, RZ, 0xc0, !PT ;  /* 0x0000001f0c1c7812 */ /* 0x000fe400078ec0ff */
[----:B------:R-:W-:Y:S02]  /*4a9d0*/  @P0 MOV R25, 0xffffffff ;  /* 0xffffffff00190802 */ /* 0x000fe40000000f00 */
[----:B------:R-:W-:-:S04]  /*4a9e0*/  @P0 IADD3 R12, PT, PT, -R28, 0x20, RZ ;  /* 0x000000201c0c0810 */ /* 0x000fc80007ffe1ff */
[-C--:B------:R-:W-:Y:S02]  /*4a9f0*/  @P0 SHF.L.U32 R21, R25, R12.reuse, RZ ;  /* 0x0000000c19150219 */ /* 0x080fe400000006ff */
[----:B------:R-:W-:Y:S02]  /*4aa00*/  @P0 IADD3 R20, PT, PT, R9, -R12, RZ ;  /* 0x8000000c09140210 */ /* 0x000fe40007ffe0ff */
[----:B------:R-:W-:Y:S02]  /*4aa10*/  @P0 LOP3.LUT R21, RZ, R21, RZ, 0x33, !PT ;  /* 0x00000015ff150212 */ /* 0x000fe400078e33ff */
[----:B------:R-:W-:Y:S02]  /*4aa20*/  @P0 SHF.L.U32 R20, R25, R20, RZ ;  /* 0x0000001419140219 */ /* 0x000fe400000006ff */
[----:B--2---:R-:W-:Y:S02]  /*4aa30*/  SHF.R.U32.HI R23, RZ, R7, R16 ;  /* 0x00000007ff177219 */ /* 0x004fe40000011610 */
[----:B------:R-:W-:-:S02]  /*4aa40*/  @P0 SHF.L.U32 R16, R21, R28, RZ ;  /* 0x0000001c15100219 */ /* 0x000fc400000006ff */
[----:B------:R-:W-:Y:S02]  /*4aa50*/  SHF.L.U32 R22, R23, R28, RZ ;  /* 0x0000001c17167219 */ /* 0x000fe400000006ff */
[----:B------:R-:W-:Y:S02]  /*4aa60*/  @P0 SHF.R.U32.HI R12, RZ, R12, R23 ;  /* 0x0000000cff0c0219 */ /* 0x000fe40000011617 */
[----:B---3--:R-:W-:Y:S02]  /*4aa70*/  @P0 LOP3.LUT R16, R22, R17, R16, 0xf4, !PT ;  /* 0x0000001116100212 */ /* 0x008fe400078ef410 */
[----:B----4-:R-:W-:Y:S02]  /*4aa80*/  @P0 LOP3.LUT R19, R12, R19, R20, 0xf8, !PT ;  /* 0x000000130c130212 */ /* 0x010fe400078ef814 */
[----:B------:R-:W2:Y:S04]  /*4aa90*/  LDL R12, [R14+0x14] ;  /* 0x000014000e0c7983 */ /* 0x000ea80000100800 */
[----:B------:R0:W-:Y:S04]  /*4aaa0*/  @P0 STL [R15], R16 ;  /* 0x000000100f000387 */ /* 0x0001e80000100800 */
[----:B------:R1:W-:Y:S04]  /*4aab0*/  @P0 STL [R18], R19 ;  /* 0x0000001312000387 */ /* 0x0003e80000100800 */
[----:B------:R-:W3:Y:S01]  /*4aac0*/  @!P0 LDL R17, [R15] ;  /* 0x000000000f118983 */ /* 0x000ee20000100800 */
[----:B------:R-:W-:-:S02]  /*4aad0*/  IADD3 R26, PT, PT, R9, R26, RZ ;  /* 0x0000001a091a7210 */ /* 0x000fc40007ffe0ff */
[----:B------:R-:W-:Y:S02]  /*4aae0*/  SHF.R.U32.HI R21, RZ, 0x5, R24 ;  /* 0x00000005ff157819 */ /* 0x000fe40000011618 */
[----:B------:R-:W-:-:S04]  /*4aaf0*/  SHF.R.U32.HI R30, RZ, 0x5, R26 ;  /* 0x00000005ff1e7819 */ /* 0x000fc8000001161a */
[C---:B------:R-:W-:Y:S02]  /*4ab00*/  ISETP.NE.AND P1, PT, R21.reuse, R30, PT ;  /* 0x0000001e1500720c */ /* 0x040fe40003f25270 */
[----:B------:R-:W-:Y:S02]  /*4ab10*/  @!P0 SHF.L.U32 R20, R10, R28, RZ ;  /* 0x0000001c0a148219 */ /* 0x000fe400000006ff */
[----:B------:R-:W-:Y:S02]  /*4ab20*/  LOP3.LUT R28, R24, 0x1f, RZ, 0xc0, !PT ;  /* 0x0000001f181c7812 */ /* 0x000fe400078ec0ff */
[----:B---3--:R-:W-:Y:S02]  /*4ab30*/  @!P0 LOP3.LUT R20, R22, R17, R20, 0xf4, !PT ;  /* 0x0000001116148212 */ /* 0x008fe400078ef414 */
[----:B------:R-:W-:-:S05]  /*4ab40*/  LEA R17, R21, UR19, 0x2 ;  /* 0x0000001315117c11 */ /* 0x000fca000f8e10ff */
[----:B------:R-:W-:Y:S01]  /*4ab50*/  @P1 LEA R21, R30, UR19, 0x2 ;  /* 0x000000131e151c11 */ /* 0x000fe2000f8e10ff */
[----:B------:R3:W-:Y:S04]  /*4ab60*/  @!P0 STL [R15], R20 ;  /* 0x000000140f008387 */ /* 0x0007e80000100800 */
[----:B0-----:R-:W4:Y:S04]  /*4ab70*/  @P1 LDL R16, [R17] ;  /* 0x0000000011101983 */ /* 0x001f280000100800 */
[----:B-1----:R-:W3:Y:S01]  /*4ab80*/  @P1 LDL R18, [R21] ;  /* 0x0000000015121983 */ /* 0x002ee20000100800 */
[----:B------:R-:W-:-:S02]  /*4ab90*/  @P1 IADD3 R22, PT, PT, -R28, 0x20, RZ ;  /* 0x000000201c161810 */ /* 0x000fc40007ffe1ff */
[----:B------:R-:W-:-:S04]  /*4aba0*/  @P1 MOV R27, 0xffffffff ;  /* 0xffffffff001b1802 */ /* 0x000fc80000000f00 */
[-C--:B------:R-:W-:Y:S02]  /*4abb0*/  @P1 SHF.L.U32 R23, R27, R22.reuse, RZ ;  /* 0x000000161b171219 */ /* 0x080fe400000006ff */
[----:B--2---:R-:W-:Y:S02]  /*4abc0*/  SHF.R.U32.HI R25, RZ, R7, R12 ;  /* 0x00000007ff197219 */ /* 0x004fe4000001160c */
[----:B------:R-:W-:Y:S02]  /*4abd0*/  @P1 LOP3.LUT R23, RZ, R23, RZ, 0x33, !PT ;  /* 0x00000017ff171212 */ /* 0x000fe400078e33ff */
[----:B------:R-:W-:Y:S02]  /*4abe0*/  @P1 IADD3 R19, PT, PT, R9, -R22, RZ ;  /* 0x8000001609131210 */ /* 0x000fe40007ffe0ff */
[-C--:B------:R-:W-:Y:S02]  /*4abf0*/  SHF.L.U32 R12, R25, R28.reuse, RZ ;  /* 0x0000001c190c7219 */ /* 0x080fe400000006ff */
[----:B------:R-:W-:-:S02]  /*4ac00*/  @P1 SHF.L.U32 R23, R23, R28, RZ ;  /* 0x0000001c17171219 */ /* 0x000fc400000006ff */
[----:B------:R-:W-:Y:S02]  /*4ac10*/  @P1 SHF.L.U32 R19, R27, R19, RZ ;  /* 0x000000131b131219 */ /* 0x000fe400000006ff */
[----:B------:R-:W-:Y:S02]  /*4ac20*/  @P1 SHF.R.U32.HI R22, RZ, R22, R25 ;  /* 0x00000016ff161219 */ /* 0x000fe40000011619 */
[----:B----4-:R-:W-:Y:S02]  /*4ac30*/  @P1 LOP3.LUT R16, R12, R16, R23, 0xf4, !PT ;  /* 0x000000100c101212 */ /* 0x010fe400078ef417 */
[----:B---3--:R-:W-:-:S03]  /*4ac40*/  @P1 LOP3.LUT R18, R22, R18, R19, 0xf8, !PT ;  /* 0x0000001216121212 */ /* 0x008fc600078ef813 */
[----:B------:R0:W-:Y:S04]  /*4ac50*/  @P1 STL [R17], R16 ;  /* 0x0000001011001387 */ /* 0x0001e80000100800 */
[----:B------:R1:W-:Y:S04]  /*4ac60*/  @P1 STL [R21], R18 ;  /* 0x0000001215001387 */ /* 0x0003e80000100800 */
[----:B------:R-:W2:Y:S01]  /*4ac70*/  @!P1 LDL R15, [R17] ;  /* 0x00000000110f9983 */ /* 0x000ea20000100800 */
[C---:B------:R-:W-:Y:S02]  /*4ac80*/  IADD3 R24, PT, PT, R9.reuse, R24, RZ ;  /* 0x0000001809187210 */ /* 0x040fe40007ffe0ff */
[----:B------:R-:W-:-:S02]  /*4ac90*/  IADD3 R26, PT, PT, R9, R26, RZ ;  /* 0x0000001a091a7210 */ /* 0x000fc40007ffe0ff */
[----:B------:R-:W-:Y:S02]  /*4aca0*/  SHF.R.U32.HI R20, RZ, 0x5, R24 ;  /* 0x00000005ff147819 */ /* 0x000fe40000011618 */
[----:B------:R-:W-:Y:S02]  /*4acb0*/  SHF.R.U32.HI R23, RZ, 0x5, R26 ;  /* 0x00000005ff177819 */ /* 0x000fe4000001161a */
[----:B------:R-:W-:Y:S02]  /*4acc0*/  @!P1 SHF.L.U32 R19, R10, R28, RZ ;  /* 0x0000001c0a139219 */ /* 0x000fe400000006ff */
[----:B------:R-:W-:Y:S02]  /*4acd0*/  ISETP.NE.AND P0, PT, R20, R23, PT ;  /* 0x000000171400720c */ /* 0x000fe40003f05270 */
[----:B--2---:R-:W-:-:S05]  /*4ace0*/  @!P1 LOP3.LUT R12, R12, R15, R19, 0xf4, !PT ;  /* 0x0000000f0c0c9212 */ /* 0x004fca00078ef413 */
[----:B------:R2:W-:Y:S01]  /*4acf0*/  @!P1 STL [R17], R12 ;  /* 0x0000000c11009387 */ /* 0x0005e20000100800 */
[----:B------:R-:W-:-:S03]  /*4ad00*/  LEA R15, R20, UR19, 0x2 ;  /* 0x00000013140f7c11 */ /* 0x000fc6000f8e10ff */
[----:B0-----:R-:W2:Y:S02]  /*4ad10*/  LDL R16, [R14+0x24] ;  /* 0x000024000e107983 */ /* 0x001ea40000100800 */
[----:B------:R-:W-:Y:S02]  /*4ad20*/  @P0 LEA R19, R23, UR19, 0x2 ;  /* 0x0000001317130c11 */ /* 0x000fe4000f8e10ff */
[----:B-1----:R-:W3:Y:S04]  /*4ad30*/  @P0 LDL R18, [R15] ;  /* 0x000000000f120983 */ /* 0x002ee80000100800 */
[----:B------:R-:W4:Y:S01]  /*4ad40*/  @P0 LDL R20, [R19] ;  /* 0x0000000013140983 */ /* 0x000f220000100800 */
[----:B------:R-:W-:Y:S02]  /*4ad50*/  LOP3.LUT R28, R24, 0x1f, RZ, 0xc0, !PT ;  /* 0x0000001f181c7812 */ /* 0x000fe400078ec0ff */
[----:B------:R-:W-:Y:S01]  /*4ad60*/  @P0 MOV R25, 0xffffffff ;  /* 0xffffffff00190802 */ /* 0x000fe20000000f00 */
[----:B------:R-:W4:Y:S01]  /*4ad70*/  LDL R14, [R14+0x34] ;  /* 0x000034000e0e7983 */ /* 0x000f220000100800 */
[----:B------:R-:W-:-:S04]  /*4ad80*/  @P0 IADD3 R22, PT, PT, -R28, 0x20, RZ ;  /* 0x000000201c160810 */ /* 0x000fc80007ffe1ff */
[-C--:B------:R-:W-:Y:S02]  /*4ad90*/  @P0 SHF.L.U32 R23, R25, R22.reuse, RZ ;  /* 0x0000001619170219 */ /* 0x080fe400000006ff */
[----:B------:R-:W-:Y:S02]  /*4ada0*/  @P0 IADD3 R21, PT, PT, R9, -R22, RZ ;  /* 0x8000001609150210 */ /* 0x000fe40007ffe0ff */
[----:B------:R-:W-:Y:S02]  /*4adb0*/  @P0 LOP3.LUT R23, RZ, R23, RZ, 0x33, !PT ;  /* 0x00000017ff170212 */ /* 0x000fe400078e33ff */
[----:B------:R-:W-:Y:S02]  /*4adc0*/  @P0 SHF.L.U32 R21, R25, R21, RZ ;  /* 0x0000001519150219 */ /* 0x000fe400000006ff */
[----:B------:R-:W-:Y:S02]  /*4add0*/  @P0 SHF.L.U32 R23, R23, R28, RZ ;  /* 0x0000001c17170219 */ /* 0x000fe400000006ff */
[----:B--2---:R-:W-:-:S04]  /*4ade0*/  SHF.R.U32.HI R17, RZ, R7, R16 ;  /* 0x00000007ff117219 */ /* 0x004fc80000011610 */
[----:B------:R-:W-:Y:S02]  /*4adf0*/  SHF.L.U32 R12, R17, R28, RZ ;  /* 0x0000001c110c7219 */ /* 0x000fe400000006ff */
[----:B------:R-:W-:Y:S02]  /*4ae00*/  @P0 SHF.R.U32.HI R22, RZ, R22, R17 ;  /* 0x00000016ff160219 */ /* 0x000fe40000011611 */
[----:B---3--:R-:W-:Y:S02]  /*4ae10*/  @P0 LOP3.LUT R18, R12, R18, R23, 0xf4, !PT ;  /* 0x000000120c120212 */ /* 0x008fe400078ef417 */
[----:B----4-:R-:W-:-:S03]  /*4ae20*/  @P0 LOP3.LUT R20, R22, R20, R21, 0xf8, !PT ;  /* 0x0000001416140212 */ /* 0x010fc600078ef815 */
[----:B------:R0:W-:Y:S04]  /*4ae30*/  @P0 STL [R15], R18 ;  /* 0x000000120f000387 */ /* 0x0001e80000100800 */
[----:B------:R1:W-:Y:S04]  /*4ae40*/  @P0 STL [R19], R20 ;  /* 0x0000001413000387 */ /* 0x0003e80000100800 */
[----:B------:R-:W2:Y:S01]  /*4ae50*/  @!P0 LDL R17, [R15] ;  /* 0x000000000f118983 */ /* 0x000ea20000100800 */
[C---:B------:R-:W-:Y:S02]  /*4ae60*/  IADD3 R22, PT, PT, R9.reuse, R24, RZ ;  /* 0x0000001809167210 */ /* 0x040fe40007ffe0ff */
[----:B------:R-:W-:-:S02]  /*4ae70*/  IADD3 R16, PT, PT, R9, R26, RZ ;  /* 0x0000001a09107210 */ /* 0x000fc40007ffe0ff */
[----:B------:R-:W-:Y:S02]  /*4ae80*/  SHF.R.U32.HI R21, RZ, 0x5, R22 ;  /* 0x00000005ff157819 */ /* 0x000fe40000011616 */
[----:B------:R-:W-:-:S04]  /*4ae90*/  SHF.R.U32.HI R24, RZ, 0x5, R16 ;  /* 0x00000005ff187819 */ /* 0x000fc80000011610 */
[----:B------:R-:W-:Y:S02]  /*4aea0*/  ISETP.NE.AND P1, PT, R21, R24, PT ;  /* 0x000000181500720c */ /* 0x000fe40003f25270 */
[----:B------:R-:W-:-:S11]  /*4aeb0*/  @!P0 SHF.L.U32 R16, R10, R28, RZ ;  /* 0x0000001c0a108219 */ /* 0x000fd600000006ff */
[----:B0-----:R-:W-:Y:S02]  /*4aec0*/  @P1 LEA R18, R24, UR19, 0x2 ;  /* 0x0000001318121c11 */ /* 0x001fe4000f8e10ff */
[----:B--2---:R-:W-:Y:S02]  /*4aed0*/  @!P0 LOP3.LUT R16, R12, R17, R16, 0xf4, !PT ;  /* 0x000000110c108212 */ /* 0x004fe400078ef410 */
[----:B------:R-:W-:-:S03]  /*4aee0*/  LEA R17, R21, UR19, 0x2 ;  /* 0x0000001315117c11 */ /* 0x000fc6000f8e10ff */
[----:B------:R0:W-:Y:S04]  /*4aef0*/  @!P0 STL [R15], R16 ;  /* 0x000000100f008387 */ /* 0x0001e80000100800 */
[----:B------:R-:W2:Y:S04]  /*4af00*/  @P1 LDL R12, [R17] ;  /* 0x00000000110c1983 */ /* 0x000ea80000100800 */
[----:B-1----:R-:W3:Y:S01]  /*4af10*/  @P1 LDL R19, [R18] ;  /* 0x0000000012131983 */ /* 0x002ee20000100800 */
[----:B------:R-:W-:Y:S02]  /*4af20*/  LOP3.LUT R24, R22, 0x1f, RZ, 0xc0, !PT ;  /* 0x0000001f16187812 */ /* 0x000fe400078ec0ff */
[----:B------:R-:W-:-:S02]  /*4af30*/  @P1 MOV R26, 0xffffffff ;  /* 0xffffffff001a1802 */ /* 0x000fc40000000f00 */
[----:B------:R-:W-:-:S04]  /*4af40*/  @P1 IADD3 R20, PT, PT, -R24, 0x20, RZ ;  /* 0x0000002018141810 */ /* 0x000fc80007ffe1ff */
[-C--:B------:R-:W-:Y:S02]  /*4af50*/  @P1 SHF.L.U32 R23, R26, R20.reuse, RZ ;  /* 0x000000141a171219 */ /* 0x080fe400000006ff */
[----:B------:R-:W-:Y:S02]  /*4af60*/  SHF.R.U32.HI R25, RZ, R7, R14 ;  /* 0x00000007ff197219 */ /* 0x000fe4000001160e */
[----:B------:R-:W-:Y:S02]  /*4af70*/  @P1 LOP3.LUT R23, RZ, R23, RZ, 0x33, !PT ;  /* 0x00000017ff171212 */ /* 0x000fe400078e33ff */
[----:B------:R-:W-:Y:S02]  /*4af80*/  @P1 IADD3 R21, PT, PT, R9, -R20, RZ ;  /* 0x8000001409151210 */ /* 0x000fe40007ffe0ff */
[-C--:B------:R-:W-:Y:S02]  /*4af90*/  @P1 SHF.L.U32 R23, R23, R24.reuse, RZ ;  /* 0x0000001817171219 */ /* 0x080fe400000006ff */
[----:B0-----:R-:W-:-:S02]  /*4afa0*/  SHF.L.U32 R15, R25, R24, RZ ;  /* 0x00000018190f7219 */ /* 0x001fc400000006ff */
[----:B------:R-:W-:Y:S02]  /*4afb0*/  @P1 SHF.L.U32 R14, R26, R21, RZ ;  /* 0x000000151a0e1219 */ /* 0x000fe400000006ff */
[----:B------:R-:W-:Y:S02]  /*4afc0*/  @P1 SHF.R.U32.HI R20, RZ, R20, R25 ;  /* 0x00000014ff141219 */ /* 0x000fe40000011619 */
[----:B--2---:R-:W-:Y:S02]  /*4afd0*/  @P1 LOP3.LUT R16, R15, R12, R23, 0xf4, !PT ;  /* 0x0000000c0f101212 */ /* 0x004fe400078ef417 */
[----:B---3--:R-:W-:-:S03]  /*4afe0*/  @P1 LOP3.LUT R19, R20, R19, R14, 0xf8, !PT ;  /* 0x0000001314131212 */ /* 0x008fc600078ef80e */
[----:B------:R0:W-:Y:S04]  /*4aff0*/  @P1 STL [R17], R16 ;  /* 0x0000001011001387 */ /* 0x0001e80000100800 */
[----:B------:R0:W-:Y:S04]  /*4b000*/  @P1 STL [R18], R19 ;  /* 0x0000001312001387 */ /* 0x0001e80000100800 */
[----:B------:R-:W2:Y:S01]  /*4b010*/  @!P1 LDL R12, [R17] ;  /* 0x00000000110c9983 */ /* 0x000ea20000100800 */
[----:B------:R-:W-:Y:S01]  /*4b020*/  @!P1 SHF.L.U32 R14, R10, R24, RZ ;  /* 0x000000180a0e9219 */ /* 0x000fe200000006ff */
[----:B------:R-:W-:-:S05]  /*4b030*/  VIADD R11, R11, 0x2 ;  /* 0x000000020b0b7836 */ /* 0x000fca0000000000 */
[----:B------:R-:W-:Y:S02]  /*4b040*/  ISETP.NE.AND P0, PT, R11, R6, PT ;  /* 0x000000060b00720c */ /* 0x000fe40003f05270 */
[----:B--2---:R-:W-:-:S05]  /*4b050*/  @!P1 LOP3.LUT R14, R15, R12, R14, 0xf4, !PT ;  /* 0x0000000c0f0e9212 */ /* 0x004fca00078ef40e */
[----:B------:R0:W-:Y:S01]  /*4b060*/  @!P1 STL [R17], R14 ;  /* 0x0000000e11009387 */ /* 0x0001e20000100800 */
[----:B------:R-:W-:-:S05]  /*4b070*/  IADD3 R12, PT, PT, R9, R22, RZ ;  /* 0x00000016090c7210 */ /* 0x000fca0007ffe0ff */
[----:B------:R-:W-:Y:S05]  /*4b080*/  @P0 BRA `(.L_x_465) ;  /* 0xfffffff800200947 */ /* 0x000fea000383ffff */
.L_x_464:
[----:B------:R-:W-:-:S04]  /*4b090*/  LOP3.LUT R11, R4, 0x1, RZ, 0xc0, !PT ;  /* 0x00000001040b7812 */ /* 0x000fc800078ec0ff */
[----:B------:R-:W-:-:S13]  /*4b0a0*/  ISETP.NE.U32.AND P0, PT, R11, 0x1, PT ;  /* 0x000000010b00780c */ /* 0x000fda0003f05070 */
[----:B------:R-:W-:Y:S05]  /*4b0b0*/  @P0 BRA `(.L_x_463) ;  /* 0x0000000000ec0947 */ /* 0x000fea0003800000 */
[----:B------:R-:W-:Y:S02]  /*4b0c0*/  IADD3 R22, PT, PT, R12, R9, RZ ;  /* 0x000000090c167210 */ /* 0x000fe40007ffe0ff */
[----:B0-----:R-:W-:Y:S02]  /*4b0d0*/  SHF.R.U32.HI R14, RZ, 0x5, R12 ;  /* 0x00000005ff0e7819 */ /* 0x001fe4000001160c */
[----:B------:R-:W-:Y:S02]  /*4b0e0*/  IADD3 R24, PT, PT, R22, -0x1, RZ ;  /* 0xffffffff16187810 */ /* 0x000fe40007ffe0ff */
[----:B------:R-:W-:Y:S02]  /*4b0f0*/  LEA R21, R6, R1, 0x5 ;  /* 0x0000000106157211 */ /* 0x000fe400078e28ff */
[----:B------:R-:W-:-:S03]  /*4b100*/  SHF.R.U32.HI R15, RZ, 0x5, R24 ;  /* 0x00000005ff0f7819 */ /* 0x000fc60000011618 */
[----:B------:R-:W2:Y:S01]  /*4b110*/  LDL R6, [R21+0x84] ;  /* 0x0000840015067983 */ /* 0x000ea20000100800 */
        /* <DEDUP_REMOVED lines=12> */
[----:B------:R-:W-:Y:S02]  /*4b1e0*/  @P0 SHF.L.U32 R19, R18, R25, RZ ;  /* 0x0000001912130219 */ /* 0x000fe400000006ff */
[----:B--2---:R-:W-:-:S02]  /*4b1f0*/  SHF.R.U32.HI R23, RZ, R7, R6 ;  /* 0x00000007ff177219 */ /* 0x004fc40000011606 */
[----:B------:R-:W2:Y:S02]  /*4b200*/  LDL R6, [R21+0x94] ;  /* 0x0000940015067983 */ /* 0x000ea40000100800 */
[----:B------:R-:W-:Y:S02]  /*4b210*/  SHF.L.U32 R20, R23, R25, RZ ;  /* 0x0000001917147219 */ /* 0x000fe400000006ff */
[----:B------:R-:W-:Y:S02]  /*4b220*/  @P0 SHF.R.U32.HI R12, RZ, R12, R23 ;  /* 0x0000000cff0c0219 */ /* 0x000fe40000011617 */
[----:B---3--:R-:W-:Y:S02]  /*4b230*/  @P0 LOP3.LUT R14, R20, R14, R19, 0xf4, !PT ;  /* 0x0000000e140e0212 */ /* 0x008fe400078ef413 */
[----:B----4-:R-:W-:-:S03]  /*4b240*/  @P0 LOP3.LUT R12, R12, R16, R17, 0xf8, !PT ;  /* 0x000000100c0c0212 */ /* 0x010fc600078ef811 */
[----:B------:R-:W-:Y:S04]  /*4b250*/  @P0 STL [R11], R14 ;  /* 0x0000000e0b000387 */ /* 0x000fe80000100800 */
[----:B------:R0:W-:Y:S04]  /*4b260*/  @P0 STL [R15], R12 ;  /* 0x0000000c0f000387 */ /* 0x0001e80000100800 */
[----:B------:R-:W3:Y:S01]  /*4b270*/  @!P0 LDL R17, [R11] ;  /* 0x000000000b118983 */ /* 0x000ee20000100800 */
[----:B------:R-:W-:Y:S02]  /*4b280*/  IADD3 R16, PT, PT, R9, R24, RZ ;  /* 0x0000001809107210 */ /* 0x000fe40007ffe0ff */
[----:B------:R-:W-:-:S02]  /*4b290*/  SHF.R.U32.HI R18, RZ, 0x5, R22 ;  /* 0x00000005ff127819 */ /* 0x000fc40000011616 */
[----:B------:R-:W-:-:S04]  /*4b2a0*/  SHF.R.U32.HI R19, RZ, 0x5, R16 ;  /* 0x00000005ff137819 */ /* 0x000fc80000011610 */
[----:B------:R-:W-:Y:S02]  /*4b2b0*/  ISETP.NE.AND P1, PT, R18, R19, PT ;  /* 0x000000131200720c */ /* 0x000fe40003f25270 */
[----:B------:R-:W-:Y:S02]  /*4b2c0*/  @!P0 SHF.L.U32 R16, R10, R25, RZ ;  /* 0x000000190a108219 */ /* 0x000fe400000006ff */
[----:B------:R-:W-:Y:S02]  /*4b2d0*/  LOP3.LUT R24, R22, 0x1f, RZ, 0xc0, !PT ;  /* 0x0000001f16187812 */ /* 0x000fe400078ec0ff */
[----:B---3--:R-:W-:Y:S02]  /*4b2e0*/  @!P0 LOP3.LUT R16, R20, R17, R16, 0xf4, !PT ;  /* 0x0000001114108212 */ /* 0x008fe400078ef410 */
[----:B------:R-:W-:-:S05]  /*4b2f0*/  LEA R17, R18, UR19, 0x2 ;  /* 0x0000001312117c11 */ /* 0x000fca000f8e10ff */
[----:B------:R-:W-:Y:S01]  /*4b300*/  @P1 LEA R18, R19, UR19, 0x2 ;  /* 0x0000001313121c11 */ /* 0x000fe2000f8e10ff */
[----:B------:R1:W-:Y:S04]  /*4b310*/  @!P0 STL [R11], R16 ;  /* 0x000000100b008387 */ /* 0x0003e80000100800 */
[----:B0-----:R-:W1:Y:S04]  /*4b320*/  @P1 LDL R12, [R17] ;  /* 0x00000000110c1983 */ /* 0x001e680000100800 */
[----:B------:R-:W3:Y:S01]  /*4b330*/  @P1 LDL R14, [R18] ;  /* 0x00000000120e1983 */ /* 0x000ee20000100800 */
        /* <DEDUP_REMOVED lines=10> */
[----:B-1----:R-:W-:Y:S02]  /*4b3e0*/  @P1 LOP3.LUT R16, R6, R12, R19, 0xf4, !PT ;  /* 0x0000000c06101212 */ /* 0x002fe400078ef413 */
[----:B---3--:R-:W-:-:S03]  /*4b3f0*/  @P1 LOP3.LUT R15, R20, R14, R15, 0xf8, !PT ;  /* 0x0000000e140f1212 */ /* 0x008fc600078ef80f */
[----:B------:R1:W-:Y:S04]  /*4b400*/  @P1 STL [R17], R16 ;  /* 0x0000001011001387 */ /* 0x0003e80000100800 */
[----:B------:R1:W-:Y:S04]  /*4b410*/  @P1 STL [R18], R15 ;  /* 0x0000000f12001387 */ /* 0x0003e80000100800 */
[----:B------:R-:W2:Y:S01]  /*4b420*/  @!P1 LDL R11, [R17] ;  /* 0x00000000110b9983 */ /* 0x000ea20000100800 */
[----:B------:R-:W-:Y:S02]  /*4b430*/  @!P1 SHF.L.U32 R10, R10, R24, RZ ;  /* 0x000000180a0a9219 */ /* 0x000fe400000006ff */
[----:B------:R-:W-:-:S02]  /*4b440*/  IADD3 R12, PT, PT, R9, R22, RZ ;  /* 0x00000016090c7210 */ /* 0x000fc40007ffe0ff */
[----:B--2---:R-:W-:-:S05]  /*4b450*/  @!P1 LOP3.LUT R10, R6, R11, R10, 0xf4, !PT ;  /* 0x0000000b060a9212 */ /* 0x004fca00078ef40a */
[----:B------:R1:W-:Y:S02]  /*4b460*/  @!P1 STL [R17], R10 ;  /* 0x0000000a11009387 */ /* 0x0003e40000100800 */
.L_x_463:
[----:B------:R-:W2:Y:S02]  /*4b470*/  LDCU UR5, c[0x3][UR11+0x8] ;  /* 0x00c001000b0577ac */ /* 0x000ea40008000800 */
[----:B--2---:R-:W-:-:S04]  /*4b480*/  IADD3 R9, PT, PT, R8, UR5, RZ ;  /* 0x0000000508097c10 */ /* 0x004fc8000fffe0ff */
[----:B------:R-:W-:-:S13]  /*4b490*/  ISETP.GE.AND P0, PT, R9, 0x1, PT ;  /* 0x000000010900780c */ /* 0x000fda0003f06270 */
[----:B------:R-:W-:Y:S05]  /*4b4a0*/  @!P0 BRA `(.L_x_466) ;  /* 0x0000000800fc8947 */ /* 0x000fea0003800000 */
[C---:B------:R-:W-:Y:S02]  /*4b4b0*/  ISETP.NE.AND P0, PT, R4.reuse, 0x1, PT ;  /* 0x000000010400780c */ /* 0x040fe40003f05270 */
[----:B------:R-:W-:Y:S02]  /*4b4c0*/  MOV R6, 0xffffffff ;  /* 0xffffffff00067802 */ /* 0x000fe40000000f00 */
[----:B-1----:R-:W-:Y:S02]  /*4b4d0*/  VIMNMX.U32 R10, PT, PT, R4, 0x1, !PT ;  /* 0x00000001040a7848 */ /* 0x002fe40007fe0000 */
[----:B------:R-:W-:Y:S01]  /*4b4e0*/  SHF.L.U32 R11, R6, R9, RZ ;  /* 0x00000009060b7219 */ /* 0x000fe200000006ff */
[----:B------:R-:W-:-:S03]  /*4b4f0*/  HFMA2 R6, -RZ, RZ, 0, 0 ;  /* 0x00000000ff067431 */ /* 0x000fc600000001ff */
[----:B------:R-:W-:-:S03]  /*4b500*/  LOP3.LUT R11, RZ, R11, RZ, 0x33, !PT ;  /* 0x0000000bff0b7212 */ /* 0x000fc600078e33ff */
[----:B------:R-:W-:Y:S05]  /*4b510*/  @!P0 BRA `(.L_x_467) ;  /* 0x0000000400e88947 */ /* 0x000fea0003800000 */
[----:B------:R-:W-:Y:S01]  /*4b520*/  LOP3.LUT R6, R10, 0xfffffffe, RZ, 0xc0, !PT ;  /* 0xfffffffe0a067812 */ /* 0x000fe200078ec0ff */
[----:B------:R-:W-:-:S07]  /*4b530*/  IMAD.MOV.U32 R15, RZ, RZ, RZ ;  /* 0x000000ffff0f7224 */ /* 0x000fce00078e00ff */
.L_x_468:
[----:B------:R-:W-:Y:S02]  /*4b540*/  IADD3 R26, PT, PT, R9, R12, RZ ;  /* 0x0000000c091a7210 */ /* 0x000fe40007ffe0ff */
[----:B01----:R-:W-:Y:S02]  /*4b550*/  SHF.R.U32.HI R18, RZ, 0x5, R12 ;  /* 0x00000005ff127819 */ /* 0x003fe4000001160c */
[----:B------:R-:W-:Y:S02]  /*4b560*/  IADD3 R24, PT, PT, R26, -0x1, RZ ;  /* 0xffffffff1a187810 */ /* 0x000fe40007ffe0ff */
[----:B------:R-:W-:Y:S02]  /*4b570*/  LEA R14, R15, UR20, 0x5 ;  /* 0x000000140f0e7c11 */ /* 0x000fe4000f8e28ff */
        /* <DEDUP_REMOVED lines=34> */
[----:B0-----:R-:W4:Y:S04]  /*4b7a0*/  @P1 LDL R18, [R16] ;  /* 0x0000000010121983 */ /* 0x001f280000100800 */
[----:B-1----:R-:W4:Y:S01]  /*4b7b0*/  @P1 LDL R19, [R21] ;  /* 0x0000000015131983 */ /* 0x002f220000100800 */
[----:B------:R-:W-:-:S02]  /*4b7c0*/  @P1 IADD3 R20, PT, PT, -R30, 0x20, RZ ;  /* 0x000000201e141810 */ /* 0x000fc40007ffe1ff */
[----:B------:R-:W-:-:S04]  /*4b7d0*/  @P1 MOV R27, 0xffffffff ;  /* 0xffffffff001b1802 */ /* 0x000fc80000000f00 */
[----:B------:R-:W-:Y:S02]  /*4b7e0*/  @P1 SHF.L.U32 R24, R27, R20, RZ ;  /* 0x000000141b181219 */ /* 0x000fe400000006ff */
[----:B--2---:R-:W-:Y:S02]  /*4b7f0*/  SHF.R.U32.HI R25, RZ, R7, R12 ;  /* 0x00000007ff197219 */ /* 0x004fe4000001160c */
[----:B------:R-:W-:Y:S02]  /*4b800*/  @P1 LOP3.LUT R24, RZ, R24, RZ, 0x33, !PT ;  /* 0x00000018ff181212 */ /* 0x000fe400078e33ff */
[----:B------:R-:W-:Y:S02]  /*4b810*/  @P1 IADD3 R23, PT, PT, R9, -R20, RZ ;  /* 0x8000001409171210 */ /* 0x000fe40007ffe0ff */
[-C--:B---3--:R-:W-:Y:S02]  /*4b820*/  SHF.L.U32 R22, R25, R30.reuse, RZ ;  /* 0x0000001e19167219 */ /* 0x088fe400000006ff */
[----:B------:R-:W-:-:S02]  /*4b830*/  @P1 SHF.L.U32 R17, R24, R30, RZ ;  /* 0x0000001e18111219 */ /* 0x000fc400000006ff */
[----:B------:R-:W-:Y:S02]  /*4b840*/  @P1 SHF.L.U32 R12, R27, R23, RZ ;  /* 0x000000171b0c1219 */ /* 0x000fe400000006ff */
[----:B------:R-:W-:Y:S02]  /*4b850*/  @P1 SHF.R.U32.HI R20, RZ, R20, R25 ;  /* 0x00000014ff141219 */ /* 0x000fe40000011619 */
[----:B----4-:R-:W-:Y:S02]  /*4b860*/  @P1 LOP3.LUT R17, R22, R18, R17, 0xf4, !PT ;  /* 0x0000001216111212 */ /* 0x010fe400078ef411 */
[----:B------:R-:W-:-:S03]  /*4b870*/  @P1 LOP3.LUT R12, R20, R19, R12, 0xf8, !PT ;  /* 0x00000013140c1212 */ /* 0x000fc600078ef80c */
[----:B------:R-:W-:Y:S04]  /*4b880*/  @P1 STL [R16], R17 ;  /* 0x0000001110001387 */ /* 0x000fe80000100800 */
[----:B------:R0:W-:Y:S04]  /*4b890*/  @P1 STL [R21], R12 ;  /* 0x0000000c15001387 */ /* 0x0001e80000100800 */
[----:B------:R-:W2:Y:S01]  /*4b8a0*/  @!P1 LDL R19, [R16] ;  /* 0x0000000010139983 */ /* 0x000ea20000100800 */
[C---:B------:R-:W-:Y:S02]  /*4b8b0*/  IADD3 R26, PT, PT, R9.reuse, R26, RZ ;  /* 0x0000001a091a7210 */ /* 0x040fe40007ffe0ff */
[----:B------:R-:W-:-:S02]  /*4b8c0*/  IADD3 R28, PT, PT, R9, R28, RZ ;  /* 0x0000001c091c7210 */ /* 0x000fc40007ffe0ff */
[----:B------:R-:W-:Y:S02]  /*4b8d0*/  SHF.R.U32.HI R20, RZ, 0x5, R26 ;  /* 0x00000005ff147819 */ /* 0x000fe4000001161a */
[----:B------:R-:W-:Y:S02]  /*4b8e0*/  SHF.R.U32.HI R23, RZ, 0x5, R28 ;  /* 0x00000005ff177819 */ /* 0x000fe4000001161c */
[----:B------:R-:W-:Y:S02]  /*4b8f0*/  @!P1 SHF.L.U32 R18, R11, R30, RZ ;  /* 0x0000001e0b129219 */ /* 0x000fe400000006ff */
[C---:B------:R-:W-:Y:S02]  /*4b900*/  ISETP.NE.AND P0, PT, R20.reuse, R23, PT ;  /* 0x000000171400720c */ /* 0x040fe40003f05270 */
[----:B0-----:R-:W-:-:S11]  /*4b910*/  LEA R12, R20, UR19, 0x2 ;  /* 0x00000013140c7c11 */ /* 0x001fd6000f8e10ff */
[----:B------:R-:W-:Y:S02]  /*4b920*/  @P0 LEA R20, R23, UR19, 0x2 ;  /* 0x0000001317140c11 */ /* 0x000fe4000f8e10ff */
[----:B--2---:R-:W-:-:S05]  /*4b930*/  @!P1 LOP3.LUT R19, R22, R19, R18, 0xf4, !PT ;  /* 0x0000001316139212 */ /* 0x004fca00078ef412 */
[----:B------:R0:W-:Y:S04]  /*4b940*/  @!P1 STL [R16], R19 ;  /* 0x0000001310009387 */ /* 0x0001e80000100800 */
[----:B------:R-:W2:Y:S04]  /*4b950*/  LDL R18, [R14+0x28] ;  /* 0x000028000e127983 */ /* 0x000ea80000100800 */
[----:B------:R-:W3:Y:S04]  /*4b960*/  @P0 LDL R17, [R12] ;  /* 0x000000000c110983 */ /* 0x000ee80000100800 */
[----:B------:R-:W4:Y:S01]  /*4b970*/  @P0 LDL R21, [R20] ;  /* 0x0000000014150983 */ /* 0x000f220000100800 */
[----:B------:R-:W-:-:S02]  /*4b980*/  LOP3.LUT R30, R26, 0x1f, RZ, 0xc0, !PT ;  /* 0x0000001f1a1e7812 */ /* 0x000fc400078ec0ff */
[----:B------:R-:W-:Y:S01]  /*4b990*/  @P0 MOV R25, 0xffffffff ;  /* 0xffffffff00190802 */ /* 0x000fe20000000f00 */
[----:B------:R-:W4:Y:S01]  /*4b9a0*/  LDL R14, [R14+0x38] ;  /* 0x000038000e0e7983 */ /* 0x000f220000100800 */
[----:B------:R-:W-:-:S04]  /*4b9b0*/  @P0 IADD3 R22, PT, PT, -R30, 0x20, RZ ;  /* 0x000000201e160810 */ /* 0x000fc80007ffe1ff */
[-C--:B------:R-:W-:Y:S02]  /*4b9c0*/  @P0 SHF.L.U32 R24, R25, R22.reuse, RZ ;  /* 0x0000001619180219 */ /* 0x080fe400000006ff */
[----:B------:R-:W-:Y:S02]  /*4b9d0*/  @P0 IADD3 R23, PT, PT, R9, -R22, RZ ;  /* 0x8000001609170210 */ /* 0x000fe40007ffe0ff */
[----:B------:R-:W-:Y:S02]  /*4b9e0*/  @P0 LOP3.LUT R24, RZ, R24, RZ, 0x33, !PT ;  /* 0x00000018ff180212 */ /* 0x000fe400078e33ff */
[----:B0-----:R-:W-:Y:S02]  /*4b9f0*/  @P0 SHF.L.U32 R16, R25, R23, RZ ;  /* 0x0000001719100219 */ /* 0x001fe400000006ff */
        /* <DEDUP_REMOVED lines=14> */
[----:B------:R-:W-:-:S04]  /*4bae0*/  @!P0 SHF.L.U32 R16, R11, R30, RZ ;  /* 0x0000001e0b108219 */ /* 0x000fc800000006ff */
[----:B--2---:R-:W-:Y:S02]  /*4baf0*/  @!P0 LOP3.LUT R19, R18, R19, R16, 0xf4, !PT ;  /* 0x0000001312138212 */ /* 0x004fe400078ef410 */
[----:B------:R-:W-:-:S05]  /*4bb00*/  LEA R16, R23, UR19, 0x2 ;  /* 0x0000001317107c11 */ /* 0x000fca000f8e10ff */
[----:B------:R-:W-:Y:S01]  /*4bb10*/  @P1 LEA R18, R24, UR19, 0x2 ;  /* 0x0000001318121c11 */ /* 0x000fe2000f8e10ff */
[----:B------:R2:W-:Y:S04]  /*4bb20*/  @!P0 STL [R12], R19 ;  /* 0x000000130c008387 */ /* 0x0005e80000100800 */
[----:B0-----:R-:W3:Y:S04]  /*4bb30*/  @P1 LDL R17, [R16] ;  /* 0x0000000010111983 */ /* 0x001ee80000100800 */
[----:B-1----:R-:W4:Y:S01]  /*4bb40*/  @P1 LDL R20, [R18] ;  /* 0x0000000012141983 */ /* 0x002f220000100800 */
[----:B------:R-:W-:Y:S01]  /*4bb50*/  LOP3.LUT R26, R22, 0x1f, RZ, 0xc0, !PT ;  /* 0x0000001f161a7812 */ /* 0x000fe200078ec0ff */
[----:B------:R-:W-:-:S03]  /*4bb60*/  @P1 IMAD.MOV.U32 R27, RZ, RZ, -0x1 ;  /* 0xffffffffff1b1424 */ /* 0x000fc600078e00ff */
[----:B------:R-:W-:-:S04]  /*4bb70*/  @P1 IADD3 R24, PT, PT, -R26, 0x20, RZ ;  /* 0x000000201a181810 */ /* 0x000fc80007ffe1ff */
[-C--:B------:R-:W-:Y:S02]  /*4bb80*/  @P1 SHF.L.U32 R23, R27, R24.reuse, RZ ;  /* 0x000000181b171219 */ /* 0x080fe400000006ff */
[----:B------:R-:W-:Y:S02]  /*4bb90*/  SHF.R.U32.HI R25, RZ, R7, R14 ;  /* 0x00000007ff197219 */ /* 0x000fe4000001160e */
[----:B------:R-:W-:Y:S02]  /*4bba0*/  @P1 LOP3.LUT R23, RZ, R23, RZ, 0x33, !PT ;  /* 0x00000017ff171212 */ /* 0x000fe400078e33ff */
[----:B------:R-:W-:Y:S02]  /*4bbb0*/  @P1 IADD3 R21, PT, PT, R9, -R24, RZ ;  /* 0x8000001809151210 */ /* 0x000fe40007ffe0ff */
[-C--:B--2---:R-:W-:Y:S02]  /*4bbc0*/  @P1 SHF.L.U32 R12, R23, R26.reuse, RZ ;  /* 0x0000001a170c1219 */ /* 0x084fe400000006ff */
[----:B------:R-:W-:-:S02]  /*4bbd0*/  SHF.L.U32 R14, R25, R26, RZ ;  /* 0x0000001a190e7219 */ /* 0x000fc400000006ff */
[----:B------:R-:W-:Y:S02]  /*4bbe0*/  @P1 SHF.L.U32 R21, R27, R21, RZ ;  /* 0x000000151b151219 */ /* 0x000fe400000006ff */
[----:B------:R-:W-:Y:S02]  /*4bbf0*/  @P1 SHF.R.U32.HI R24, RZ, R24, R25 ;  /* 0x00000018ff181219 */ /* 0x000fe40000011619 */
[----:B---3--:R-:W-:Y:S02]  /*4bc00*/  @P1 LOP3.LUT R17, R14, R17, R12, 0xf4, !PT ;  /* 0x000000110e111212 */ /* 0x008fe400078ef40c */
[----:B----4-:R-:W-:-:S03]  /*4bc10*/  @P1 LOP3.LUT R21, R24, R20, R21, 0xf8, !PT ;  /* 0x0000001418151212 */ /* 0x010fc600078ef815 */
[----:B------:R1:W-:Y:S04]  /*4bc20*/  @P1 STL [R16], R17 ;  /* 0x0000001110001387 */ /* 0x0003e80000100800 */
[----:B------:R1:W-:Y:S04]  /*4bc30*/  @P1 STL [R18], R21 ;  /* 0x0000001512001387 */ /* 0x0003e80000100800 */
[----:B------:R-:W2:Y:S01]  /*4bc40*/  @!P1 LDL R19, [R16] ;  /* 0x0000000010139983 */ /* 0x000ea20000100800 */
[----:B------:R-:W-:Y:S02]  /*4bc50*/  @!P1 SHF.L.U32 R12, R11, R26, RZ ;  /* 0x0000001a0b0c9219 */ /* 0x000fe400000006ff */
[----:B------:R-:W-:-:S04]  /*4bc60*/  IADD3 R15, PT, PT, R15, 0x2, RZ ;  /* 0x000000020f0f7810 */ /* 0x000fc80007ffe0ff */
[----:B------:R-:W-:Y:S02]  /*4bc70*/  ISETP.NE.AND P0, PT, R15, R6, PT ;  /* 0x000000060f00720c */ /* 0x000fe40003f05270 */
[----:B--2---:R-:W-:-:S05]  /*4bc80*/  @!P1 LOP3.LUT R19, R14, R19, R12, 0xf4, !PT ;  /* 0x000000130e139212 */ /* 0x004fca00078ef40c */
[----:B------:R1:W-:Y:S01]  /*4bc90*/  @!P1 STL [R16], R19 ;  /* 0x0000001310009387 */ /* 0x0003e20000100800 */
[----:B------:R-:W-:-:S05]  /*4bca0*/  IADD3 R12, PT, PT, R9, R22, RZ ;  /* 0x00000016090c7210 */ /* 0x000fca0007ffe0ff */
[----:B------:R-:W-:Y:S05]  /*4bcb0*/  @P0 BRA `(.L_x_468) ;  /* 0xfffffff800200947 */ /* 0x000fea000383ffff */
.L_x_467:
[----:B------:R-:W-:-:S04]  /*4bcc0*/  LOP3.LUT R10, R10, 0x1, RZ, 0xc0, !PT ;  /* 0x000000010a0a7812 */ /* 0x000fc800078ec0ff */
[----:B------:R-:W-:-:S13]  /*4bcd0*/  ISETP.NE.U32.AND P0, PT, R10, 0x1, PT ;  /* 0x000000010a00780c */ /* 0x000fda0003f05070 */
[----:B------:R-:W-:Y:S05]  /*4bce0*/  @P0 BRA `(.L_x_466) ;  /* 0x0000000000ec0947 */ /* 0x000fea0003800000 */
[----:B------:R-:W-:Y:S02]  /*4bcf0*/  IADD3 R22, PT, PT, R12, R9, RZ ;  /* 0x000000090c167210 */ /* 0x000fe40007ffe0ff */
[----:B------:R-:W-:Y:S02]  /*4bd00*/  SHF.R.U32.HI R10, RZ, 0x5, R12 ;  /* 0x00000005ff0a7819 */ /* 0x000fe4000001160c */
[----:B------:R-:W-:Y:S02]  /*4bd10*/  IADD3 R24, PT, PT, R22, -0x1, RZ ;  /* 0xffffffff16187810 */ /* 0x000fe40007ffe0ff */
[----:B-1----:R-:W-:Y:S02]  /*4bd20*/  LEA R21, R6, R1, 0x5 ;  /* 0x0000000106157211 */ /* 0x002fe400078e28ff */
[----:B------:R-:W-:-:S03]  /*4bd30*/  SHF.R.U32.HI R15, RZ, 0x5, R24 ;  /* 0x00000005ff0f7819 */ /* 0x000fc60000011618 */
[----:B------:R-:W2:Y:S01]  /*4bd40*/  LDL R6, [R21+0x88] ;  /* 0x0000880015067983 */ /* 0x000ea20000100800 */
[C---:B------:R-:W-:Y:S02]  /*4bd50*/  ISETP.NE.AND P0, PT, R10.reuse, R15, PT ;  /* 0x0000000f0a00720c */ /* 0x040fe40003f05270 */
[----:B------:R-:W-:-:S11]  /*4bd60*/  LEA R10, R10, UR19, 0x2 ;  /* 0x000000130a0a7c11 */ /* 0x000fd6000f8e10ff */
[----:B------:R-:W-:Y:S01]  /*4bd70*/  @P0 LEA R15, R15, UR19, 0x2 ;  /* 0x000000130f0f0c11 */ /* 0x000fe2000f8e10ff */
[----:B0-----:R-:W3:Y:S04]  /*4bd80*/  @P0 LDL R14, [R10] ;  /* 0x000000000a0e0983 */ /* 0x001ee80000100800 */
        /* <DEDUP_REMOVED lines=28> */
[----:B0-----:R-:W3:Y:S04]  /*4bf50*/  @P1 LDL R12, [R14] ;  /* 0x000000000e0c1983 */ /* 0x001ee80000100800 */
[----:B------:R-:W4:Y:S01]  /*4bf60*/  @P1 LDL R15, [R16] ;  /* 0x00000000100f1983 */ /* 0x000f220000100800 */
[----:B------:R-:W-:-:S02]  /*4bf70*/  @P1 IADD3 R18, PT, PT, -R24, 0x20, RZ ;  /* 0x0000002018121810 */ /* 0x000fc40007ffe1ff */
[----:B------:R-:W-:-:S04]  /*4bf80*/  @P1 MOV R23, 0xffffffff ;  /* 0xffffffff00171802 */ /* 0x000fc80000000f00 */
[----:B------:R-:W-:Y:S02]  /*4bf90*/  @P1 SHF.L.U32 R20, R23, R18, RZ ;  /* 0x0000001217141219 */ /* 0x000fe400000006ff */
[----:B--2---:R-:W-:Y:S02]  /*4bfa0*/  SHF.R.U32.HI R21, RZ, R7, R6 ;  /* 0x00000007ff157219 */ /* 0x004fe40000011606 */
[----:B------:R-:W-:Y:S02]  /*4bfb0*/  @P1 LOP3.LUT R20, RZ, R20, RZ, 0x33, !PT ;  /* 0x00000014ff141212 */ /* 0x000fe400078e33ff */
[----:B------:R-:W-:Y:S02]  /*4bfc0*/  @P1 IADD3 R19, PT, PT, R9, -R18, RZ ;  /* 0x8000001209131210 */ /* 0x000fe40007ffe0ff */
[-C--:B-1----:R-:W-:Y:S02]  /*4bfd0*/  SHF.L.U32 R10, R21, R24.reuse, RZ ;  /* 0x00000018150a7219 */ /* 0x082fe400000006ff */
[----:B------:R-:W-:-:S02]  /*4bfe0*/  @P1 SHF.L.U32 R17, R20, R24, RZ ;  /* 0x0000001814111219 */ /* 0x000fc400000006ff */
[----:B------:R-:W-:Y:S02]  /*4bff0*/  @P1 SHF.L.U32 R6, R23, R19, RZ ;  /* 0x0000001317061219 */ /* 0x000fe400000006ff */
[----:B------:R-:W-:Y:S02]  /*4c000*/  @P1 SHF.R.U32.HI R18, RZ, R18, R21 ;  /* 0x00000012ff121219 */ /* 0x000fe40000011615 */
[----:B---3--:R-:W-:Y:S02]  /*4c010*/  @P1 LOP3.LUT R17, R10, R12, R17, 0xf4, !PT ;  /* 0x0000000c0a111212 */ /* 0x008fe400078ef411 */
[----:B----4-:R-:W-:-:S03]  /*4c020*/  @P1 LOP3.LUT R15, R18, R15, R6, 0xf8, !PT ;  /* 0x0000000f120f1212 */ /* 0x010fc600078ef806 */
[----:B------:R2:W-:Y:S04]  /*4c030*/  @P1 STL [R14], R17 ;  /* 0x000000110e001387 */ /* 0x0005e80000100800 */
[----:B------:R2:W-:Y:S04]  /*4c040*/  @P1 STL [R16], R15 ;  /* 0x0000000f10001387 */ /* 0x0005e80000100800 */
[----:B------:R-:W3:Y:S01]  /*4c050*/  @!P1 LDL R19, [R14] ;  /* 0x000000000e139983 */ /* 0x000ee20000100800 */
[----:B------:R-:W-:Y:S02]  /*4c060*/  @!P1 SHF.L.U32 R11, R11, R24, RZ ;  /* 0x000000180b0b9219 */ /* 0x000fe400000006ff */
[----:B------:R-:W-:-:S02]  /*4c070*/  IADD3 R12, PT, PT, R9, R22, RZ ;  /* 0x00000016090c7210 */ /* 0x000fc40007ffe0ff */
[----:B---3--:R-:W-:-:S05]  /*4c080*/  @!P1 LOP3.LUT R11, R10, R19, R11, 0xf4, !PT ;  /* 0x000000130a0b9212 */ /* 0x008fca00078ef40b */
[----:B------:R2:W-:Y:S02]  /*4c090*/  @!P1 STL [R14], R11 ;  /* 0x0000000b0e009387 */ /* 0x0005e40000100800 */
.L_x_466:
[----:B------:R-:W3:Y:S02]  /*4c0a0*/  LDCU UR5, c[0x3][UR11+0xc] ;  /* 0x00c001800b0577ac */ /* 0x000ee40008000800 */
[----:B---3--:R-:W-:-:S04]  /*4c0b0*/  IADD3 R9, PT, PT, R8, UR5, RZ ;  /* 0x0000000508097c10 */ /* 0x008fc8000fffe0ff */
[----:B------:R-:W-:-:S13]  /*4c0c0*/  ISETP.GE.AND P0, PT, R9, 0x1, PT ;  /* 0x000000010900780c */ /* 0x000fda0003f06270 */
[----:B------:R-:W-:Y:S05]  /*4c0d0*/  @!P0 BRA `(.L_x_469) ;  /* 0x0000000800fc8947 */ /* 0x000fea0003800000 */
[C---:B------:R-:W-:Y:S01]  /*4c0e0*/  ISETP.NE.AND P0, PT, R4.reuse, 0x1, PT ;  /* 0x000000010400780c */ /* 0x040fe20003f05270 */
[----:B------:R-:W-:Y:S01]  /*4c0f0*/  IMAD.MOV.U32 R6, RZ, RZ, -0x1 ;  /* 0xffffffffff067424 */ /* 0x000fe200078e00ff */
[----:B-1----:R-:W-:-:S04]  /*4c100*/  VIMNMX.U32 R10, PT, PT, R4, 0x1, !PT ;  /* 0x00000001040a7848 */ /* 0x002fc80007fe0000 */
[----:B--2---:R-:W-:Y:S01]  /*4c110*/  SHF.L.U32 R11, R6, R9, RZ ;  /* 0x00000009060b7219 */ /* 0x004fe200000006ff */
[----:B------:R-:W-:-:S03]  /*4c120*/  HFMA2 R6, -RZ, RZ, 0, 0 ;  /* 0x00000000ff067431 */ /* 0x000fc600000001ff */
[----:B------:R-:W-:-:S03]  /*4c130*/  LOP3.LUT R11, RZ, R11, RZ, 0x33, !PT ;  /* 0x0000000bff0b7212 */ /* 0x000fc600078e33ff */
[----:B------:R-:W-:Y:S05]  /*4c140*/  @!P0 BRA `(.L_x_470) ;  /* 0x0000000400e88947 */ /* 0x000fea0003800000 */
[----:B------:R-:W-:Y:S02]  /*4c150*/  LOP3.LUT R6, R10, 0xfffffffe, RZ, 0xc0, !PT ;  /* 0xfffffffe0a067812 */ /* 0x000fe400078ec0ff */
[----:B------:R-:W-:-:S07]  /*4c160*/  MOV R15, RZ ;  /* 0x000000ff000f7202 */ /* 0x000fce0000000f00 */
.L_x_471:
        /* <DEDUP_REMOVED lines=85> */
[C---:B------:R-:W-:Y:S01]  /*4c6c0*/  IMAD.IADD R22, R9.reuse, 0x1, R26 ;  /* 0x0000000109167824 */ /* 0x040fe200078e021a */
[----:B------:R-:W-:-:S04]  /*4c6d0*/  IADD3 R16, PT, PT, R9, R28, RZ ;  /* 0x0000001c09107210 */ /* 0x000fc80007ffe0ff */
        /* <DEDUP_REMOVED lines=10> */
[----:B------:R-:W-:-:S02]  /*4c780*/  LOP3.LUT R26, R22, 0x1f, RZ, 0xc0, !PT ;  /* 0x0000001f161a7812 */ /* 0x000fc400078ec0ff */
[----:B------:R-:W-:Y:S02]  /*4c790*/  @P1 MOV R27, 0xffffffff ;  /* 0xffffffff001b1802 */ /* 0x000fe40000000f00 */
        /* <DEDUP_REMOVED lines=21> */
.L_x_470:
        /* <DEDUP_REMOVED lines=57> */
[----:B------:R-:W2:Y:S01]  /*4cc80*/  @!P1 LDL R19, [R14] ;  /* 0x000000000e139983 */ /* 0x000ea20000100800 */
[----:B------:R-:W-:Y:S01]  /*4cc90*/  @!P1 SHF.L.U32 R11, R11, R24, RZ ;  /* 0x000000180b0b9219 */ /* 0x000fe200000006ff */
[----:B------:R-:W-:-:S03]  /*4cca0*/  IMAD.IADD R12, R9, 0x1, R22 ;  /* 0x00000001090c7824 */ /* 0x000fc600078e0216 */
[----:B--2---:R-:W-:-:S05]  /*4ccb0*/  @!P1 LOP3.LUT R11, R10, R19, R11, 0xf4, !PT ;  /* 0x000000130a0b9212 */ /* 0x004fca00078ef40b */
[----:B------:R3:W-:Y:S02]  /*4ccc0*/  @!P1 STL [R14], R11 ;  /* 0x0000000b0e009387 */ /* 0x0007e40000100800 */
.L_x_469:
[----:B------:R-:W-:-:S09]  /*4ccd0*/  UISETP.GE.U32.AND UP0, UPT, UR8, 0x4, UPT ;  /* 0x000000040800788c */ /* 0x000fd2000bf06070 */
[----:B------:R-:W-:Y:S05]  /*4cce0*/  BRA.U !UP0, `(.L_x_462) ;  /* 0x0000000d080c7547 */ /* 0x000fea000b800000 */
[----:B------:R-:W4:Y:S02]  /*4ccf0*/  LDCU UR5, c[0x3][UR11+0x10] ;  /* 0x00c002000b0577ac */ /* 0x000f240008000800 */
[----:B----4-:R-:W-:-:S04]  /*4cd00*/  IADD3 R9, PT, PT, R8, UR5, RZ ;  /* 0x0000000508097c10 */ /* 0x010fc8000fffe0ff */
[----:B------:R-:W-:-:S13]  /*4cd10*/  ISETP.GE.AND P0, PT, R9, 0x1, PT ;  /* 0x000000010900780c */ /* 0x000fda0003f06270 */
[----:B------:R-:W-:Y:S05]  /*4cd20*/  @!P0 BRA `(.L_x_462) ;  /* 0x0000000800fc8947 */ /* 0x000fea0003800000 */
[C---:B------:R-:W-:Y:S01]  /*4cd30*/  ISETP.NE.AND P0, PT, R4.reuse, 0x1, PT ;  /* 0x000000010400780c */ /* 0x040fe20003f05270 */
[----:B------:R-:W-:Y:S01]  /*4cd40*/  HFMA2 R6, -RZ, RZ, 0, 0 ;  /* 0x00000000ff067431 */ /* 0x000fe200000001ff */
[----:B-1----:R-:W-:Y:S02]  /*4cd50*/  MOV R10, 0xffffffff ;  /* 0xffffffff000a7802 */ /* 0x002fe40000000f00 */
[----:B------:R-:W-:Y:S02]  /*4cd60*/  VIMNMX.U32 R8, PT, PT, R4, 0x1, !PT ;  /* 0x0000000104087848 */ /* 0x000fe40007fe0000 */
[----:B------:R-:W-:-:S04]  /*4cd70*/  SHF.L.U32 R10, R10, R9, RZ ;  /* 0x000000090a0a7219 */ /* 0x000fc800000006ff */
[----:B------:R-:W-:-:S03]  /*4cd80*/  LOP3.LUT R10, RZ, R10, RZ, 0x33, !PT ;  /* 0x0000000aff0a7212 */ /* 0x000fc600078e33ff */
[----:B------:R-:W-:Y:S05]  /*4cd90*/  @!P0 BRA `(.L_x_472) ;  /* 0x0000000400e88947 */ /* 0x000fea0003800000 */
[----:B------:R-:W-:Y:S02]  /*4cda0*/  LOP3.LUT R6, R8, 0xfffffffe, RZ, 0xc0, !PT ;  /* 0xfffffffe08067812 */ /* 0x000fe400078ec0ff */
[----:B--23--:R-:W-:-:S07]  /*4cdb0*/  MOV R11, RZ ;  /* 0x000000ff000b7202 */ /* 0x00cfce0000000f00 */
.L_x_473:
[----:B------:R-:W-:Y:S02]  /*4cdc0*/  IADD3 R24, PT, PT, R9, R12, RZ ;  /* 0x0000000c09187210 */ /* 0x000fe40007ffe0ff */
[----:B------:R-:W-:Y:S02]  /*4cdd0*/  SHF.R.U32.HI R15, RZ, 0x5, R12 ;  /* 0x00000005ff0f7819 */ /* 0x000fe4000001160c */
[----:B------:R-:W-:Y:S02]  /*4cde0*/  IADD3 R26, PT, PT, R24, -0x1, RZ ;  /* 0xffffffff181a7810 */ /* 0x000fe40007ffe0ff */
[----:B01----:R-:W-:Y:S02]  /*4cdf0*/  LEA R14, R11, UR20, 0x5 ;  /* 0x000000140b0e7c11 */ /* 0x003fe4000f8e28ff */
        /* <DEDUP_REMOVED lines=28> */
[----:B------:R-:W-:-:S04]  /*4cfc0*/  @!P0 SHF.L.U32 R20, R10, R30, RZ ;  /* 0x0000001e0a148219 */ /* 0x000fc800000006ff */
[----:B---3--:R-:W-:Y:S02]  /*4cfd0*/  @!P0 LOP3.LUT R20, R22, R17, R20, 0xf4, !PT ;  /* 0x0000001116148212 */ /* 0x008fe400078ef414 */
[----:B------:R-:W-:-:S05]  /*4cfe0*/  LEA R17, R21, UR19, 0x2 ;  /* 0x0000001315117c11 */ /* 0x000fca000f8e10ff */
[----:B------:R-:W-:Y:S01]  /*4cff0*/  @P1 LEA R21, R28, UR19, 0x2 ;  /* 0x000000131c151c11 */ /* 0x000fe2000f8e10ff */
[----:B------:R3:W-:Y:S04]  /*4d000*/  @!P0 STL [R15], R20 ;  /* 0x000000140f008387 */ /* 0x0007e80000100800 */
[----:B0-----:R-:W4:Y:S04]  /*4d010*/  @P1 LDL R16, [R17] ;  /* 0x0000000011101983 */ /* 0x001f280000100800 */
[----:B-1----:R-:W3:Y:S01]  /*4d020*/  @P1 LDL R18, [R21] ;  /* 0x0000000015121983 */ /* 0x002ee20000100800 */
[----:B------:R-:W-:-:S02]  /*4d030*/  LOP3.LUT R28, R24, 0x1f, RZ, 0xc0, !PT ;  /* 0x0000001f181c7812 */ /* 0x000fc400078ec0ff */
[----:B------:R-:W-:Y:S02]  /*4d040*/  @P1 MOV R27, 0xffffffff ;  /* 0xffffffff001b1802 */ /* 0x000fe40000000f00 */
[----:B------:R-:W-:-:S04]  /*4d050*/  @P1 IADD3 R22, PT, PT, -R28, 0x20, RZ ;  /* 0x000000201c161810 */ /* 0x000fc80007ffe1ff */
        /* <DEDUP_REMOVED lines=26> */
[----:B------:R-:W-:Y:S01]  /*4d200*/  LOP3.LUT R28, R24, 0x1f, RZ, 0xc0, !PT ;  /* 0x0000001f181c7812 */ /* 0x000fe200078ec0ff */
[----:B------:R-:W-:-:S02]  /*4d210*/  @P0 IMAD.MOV.U32 R25, RZ, RZ, -0x1 ;  /* 0xffffffffff190424 */ /* 0x000fc400078e00ff */
        /* <DEDUP_REMOVED lines=50> */
.L_x_472:
[----:B------:R-:W-:-:S04]  /*4d540*/  LOP3.LUT R8, R8, 0x1, RZ, 0xc0, !PT ;  /* 0x0000000108087812 */ /* 0x000fc800078ec0ff */
[----:B------:R-:W-:-:S13]  /*4d550*/  ISETP.NE.U32.AND P0, PT, R8, 0x1, PT ;  /* 0x000000010800780c */ /* 0x000fda0003f05070 */
[----:B------:R-:W-:Y:S05]  /*4d560*/  @P0 BRA `(.L_x_462) ;  /* 0x0000000000ec0947 */ /* 0x000fea0003800000 */
[----:B------:R-:W-:Y:S02]  /*4d570*/  IADD3 R20, PT, PT, R12, R9, RZ ;  /* 0x000000090c147210 */ /* 0x000fe40007ffe0ff */
[----:B--23--:R-:W-:Y:S02]  /*4d580*/  SHF.R.U32.HI R11, RZ, 0x5, R12 ;  /* 0x00000005ff0b7819 */ /* 0x00cfe4000001160c */
[----:B------:R-:W-:Y:S02]  /*4d590*/  IADD3 R22, PT, PT, R20, -0x1, RZ ;  /* 0xffffffff14167810 */ /* 0x000fe40007ffe0ff */
[----:B01----:R-:W-:Y:S02]  /*4d5a0*/  LEA R19, R6, R1, 0x5 ;  /* 0x0000000106137211 */ /* 0x003fe400078e28ff */
        /* <DEDUP_REMOVED lines=19> */
[----:B------:R0:W2:Y:S01]  /*4d6e0*/  LDL R6, [R19+0xa0] ;  /* 0x0000a00013067983 */ /* 0x0000a20000100800 */
[----:B----4-:R-:W-:-:S03]  /*4d6f0*/  @P0 LOP3.LUT R15, R12, R15, R16, 0xf8, !PT ;  /* 0x0000000f0c0f0212 */ /* 0x010fc600078ef810 */
[----:B------:R1:W-:Y:S04]  /*4d700*/  @P0 STL [R8], R11 ;  /* 0x0000000b08000387 */ /* 0x0003e80000100800 */
[----:B------:R3:W-:Y:S04]  /*4d710*/  @P0 STL [R14], R15 ;  /* 0x0000000f0e000387 */ /* 0x0007e80000100800 */
[----:B------:R-:W4:Y:S01]  /*4d720*/  @!P0 LDL R17, [R8] ;  /* 0x0000000008118983 */ /* 0x000f220000100800 */
[----:B------:R-:W-:Y:S02]  /*4d730*/  IADD3 R12, PT, PT, R9, R22, RZ ;  /* 0x00000016090c7210 */ /* 0x000fe40007ffe0ff */
[----:B------:R-:W-:-:S02]  /*4d740*/  SHF.R.U32.HI R16, RZ, 0x5, R20 ;  /* 0x00000005ff107819 */ /* 0x000fc40000011614 */
[----:B------:R-:W-:-:S04]  /*4d750*/  SHF.R.U32.HI R21, RZ, 0x5, R12 ;  /* 0x00000005ff157819 */ /* 0x000fc8000001160c */
[----:B------:R-:W-:Y:S02]  /*4d760*/  ISETP.NE.AND P1, PT, R16, R21, PT ;  /* 0x000000151000720c */ /* 0x000fe40003f25270 */
[----:B------:R-:W-:Y:S02]  /*4d770*/  @!P0 SHF.L.U32 R12, R10, R24, RZ ;  /* 0x000000180a0c8219 */ /* 0x000fe400000006ff */
[----:B------:R-:W-:Y:S02]  /*4d780*/  LEA R16, R16, UR19, 0x2 ;  /* 0x0000001310107c11 */ /* 0x000fe4000f8e10ff */
[----:B----4-:R-:W-:-:S07]  /*4d790*/  @!P0 LOP3.LUT R17, R18, R17, R12, 0xf4, !PT ;  /* 0x0000001112118212 */ /* 0x010fce00078ef40c */
[----:B------:R-:W-:Y:S01]  /*4d7a0*/  @P1 LEA R18, R21, UR19, 0x2 ;  /* 0x0000001315121c11 */ /* 0x000fe2000f8e10ff */
[----:B------:R4:W-:Y:S04]  /*4d7b0*/  @!P0 STL [R8], R17 ;  /* 0x0000001108008387 */ /* 0x0009e80000100800 */
[----:B-1----:R-:W4:Y:S04]  /*4d7c0*/  @P1 LDL R11, [R16] ;  /* 0x00000000100b1983 */ /* 0x002f280000100800 */
[----:B------:R-:W4:Y:S01]  /*4d7d0*/  @P1 LDL R12, [R18] ;  /* 0x00000000120c1983 */ /* 0x000f220000100800 */
[----:B------:R-:W-:Y:S01]  /*4d7e0*/  LOP3.LUT R22, R20, 0x1f, RZ, 0xc0, !PT ;  /* 0x0000001f14167812 */ /* 0x000fe200078ec0ff */
[----:B------:R-:W-:-:S03]  /*4d7f0*/  @P1 IMAD.MOV.U32 R23, RZ, RZ, -0x1 ;  /* 0xffffffffff171424 */ /* 0x000fc600078e00ff */
[----:B---3--:R-:W-:-:S04]  /*4d800*/  @P1 IADD3 R14, PT, PT, -R22, 0x20, RZ ;  /* 0x00000020160e1810 */ /* 0x008fc80007ffe1ff */
[-C--:B0-----:R-:W-:Y:S02]  /*4d810*/  @P1 SHF.L.U32 R19, R23, R14.reuse, RZ ;  /* 0x0000000e17131219 */ /* 0x081fe400000006ff */
        /* <DEDUP_REMOVED lines=8> */
[----:B------:R-:W-:-:S03]  /*4d8a0*/  @P1 LOP3.LUT R15, R14, R12, R15, 0xf8, !PT ;  /* 0x0000000c0e0f1212 */ /* 0x000fc600078ef80f */
[----:B------:R4:W-:Y:S04]  /*4d8b0*/  @P1 STL [R16], R11 ;  /* 0x0000000b10001387 */ /* 0x0009e80000100800 */
[----:B------:R4:W-:Y:S04]  /*4d8c0*/  @P1 STL [R18], R15 ;  /* 0x0000000f12001387 */ /* 0x0009e80000100800 */
[----:B------:R-:W2:Y:S01]  /*4d8d0*/  @!P1 LDL R6, [R16] ;  /* 0x0000000010069983 */ /* 0x000ea20000100800 */
[----:B------:R-:W-:Y:S02]  /*4d8e0*/  @!P1 SHF.L.U32 R10, R10, R22, RZ ;  /* 0x000000160a0a9219 */ /* 0x000fe400000006ff */
[----:B------:R-:W-:-:S02]  /*4d8f0*/  IADD3 R12, PT, PT, R9, R20, RZ ;  /* 0x00000014090c7210 */ /* 0x000fc40007ffe0ff */
[----:B--2---:R-:W-:-:S05]  /*4d900*/  @!P1 LOP3.LUT R7, R7, R6, R10, 0xf4, !PT ;  /* 0x0000000607079212 */ /* 0x004fca00078ef40a */
[----:B------:R4:W-:Y:S02]  /*4d910*/  @!P1 STL [R16], R7 ;  /* 0x0000000710009387 */ /* 0x0009e40000100800 */
.L_x_462:
[----:B------:R-:W1:Y:S02]  /*4d920*/  LDCU UR5, c[0x3][UR11+0x24] ;  /* 0x00c004800b0577ac */ /* 0x000e640008000800 */
[----:B-1----:R-:W-:-:S09]  /*4d930*/  UISETP.NE.AND UP0, UPT, UR5, URZ, UPT ;  /* 0x000000ff0500728c */ /* 0x002fd2000bf05270 */
[----:B------:R-:W-:Y:S05]  /*4d940*/  BRA.U !UP0, `(.L_x_474) ;  /* 0x0000000908ec7547 */ /* 0x000fea000b800000 */
[----:B------:R-:W-:Y:S01]  /*4d950*/  UISETP.NE.AND UP0, UPT, UR5, 0x1, UPT ;  /* 0x000000010500788c */ /* 0x000fe2000bf05270 */
[----:B0-----:R-:W-:-:S05]  /*4d960*/  MOV R6, R4 ;  /* 0x0000000400067202 */ /* 0x001fca0000000f00 */
[----:B------:R-:W-:-:S13]  /*4d970*/  PLOP3.LUT P0, PT, PT, PT, UP0, 0x80, 0x8 ;  /* 0x000000000008781c */ /* 0x000fda0003f0f008 */
[----:B------:R-:W-:-:S04]  /*4d980*/  @P0 SHF.L.U32 R6, R4, 0x1, RZ ;  /* 0x0000000104060819 */ /* 0x000fc800000006ff */
[----:B------:R-:W-:-:S13]  /*4d990*/  ISETP.NE.AND P0, PT, R6, RZ, PT ;  /* 0x000000ff0600720c */ /* 0x000fda0003f05270 */
[----:B------:R-:W-:Y:S05]  /*4d9a0*/  @!P0 BRA `(.L_x_474) ;  /* 0x0000000800d48947 */ /* 0x000fea0003800000 */
[C---:B------:R-:W-:Y:S01]  /*4d9b0*/  ISETP.GE.U32.AND P0, PT, R6.reuse, 0x8, PT ;  /* 0x000000080600780c */ /* 0x040fe20003f06070 */
[----:B----4-:R-:W-:Y:S01]  /*4d9c0*/  HFMA2 R7, -RZ, RZ, 0, 0 ;  /* 0x00000000ff077431 */ /* 0x010fe200000001ff */
[----:B------:R-:W-:-:S04]  /*4d9d0*/  LOP3.LUT R21, R6, 0x7, RZ, 0xc0, !PT ;  /* 0x0000000706157812 */ /* 0x000fc800078ec0ff */
[----:B------:R-:W-:-:S07]  /*4d9e0*/  ISETP.NE.AND P1, PT, R21, RZ, PT ;  /* 0x000000ff1500720c */ /* 0x000fce0003f25270 */
[----:B------:R-:W-:Y:S06]  /*4d9f0*/  @!P0 BRA `(.L_x_475) ;  /* 0x00000004005c8947 */ /* 0x000fec0003800000 */
[----:B------:R-:W-:Y:S02]  /*4da00*/  LOP3.LUT R7, R6, 0xfffffff8, RZ, 0xc0, !PT ;  /* 0xfffffff806077812 */ /* 0x000fe400078ec0ff */
[----:B------:R-:W-:-:S07]  /*4da10*/  MOV R8, RZ ;  /* 0x000000ff00087202 */ /* 0x000fce0000000f00 */
.L_x_476:
[----:B------:R-:W-:Y:S02]  /*4da20*/  LEA R10, R8, UR20, 0x2 ;  /* 0x00000014080a7c11 */ /* 0x000fe4000f8e10ff */
[----:B0-23--:R-:W-:-:S03]  /*4da30*/  SHF.R.U32.HI R14, RZ, 0x5, R12 ;  /* 0x00000005ff0e7819 */ /* 0x00dfc6000001160c */
[----:B------:R-:W2:Y:S01]  /*4da40*/  LDL R11, [R10+0x64] ;  /* 0x000064000a0b7983 */ /* 0x000ea20000100800 */
[----:B------:R-:W-:-:S05]  /*4da50*/  LEA R14, R14, UR19, 0x2 ;  /* 0x000000130e0e7c11 */ /* 0x000fca000f8e10ff */
[----:B------:R-:W3:Y:S01]  /*4da60*/  LDL R15, [R14] ;  /* 0x000000000e0f7983 */ /* 0x000ee20000100800 */
[C---:B------:R-:W-:Y:S02]  /*4da70*/  LOP3.LUT R16, R12.reuse, 0x1f, RZ, 0xc0, !PT ;  /* 0x0000001f0c107812 */ /* 0x040fe400078ec0ff */
[----:B------:R-:W-:Y:S02]  /*4da80*/  MOV R9, 0x1 ;  /* 0x0000000100097802 */ /* 0x000fe40000000f00 */
[----:B------:R-:W-:-:S04]  /*4da90*/  IADD3 R17, PT, PT, R12, 0x1, RZ ;  /* 0x000000010c117810 */ /* 0x000fc80007ffe0ff */
[----:B------:R-:W-:-:S04]  /*4daa0*/  SHF.R.U32.HI R18, RZ, 0x5, R17 ;  /* 0x00000005ff127819 */ /* 0x000fc80000011611 */
[----:B------:R-:W-:Y:S02]  /*4dab0*/  LEA R18, R18, UR19, 0x2 ;  /* 0x0000001312127c11 */ /* 0x000fe4000f8e10ff */
[-C--:B--2---:R-:W-:Y:S02]  /*4dac0*/  SHF.L.U32 R11, R11, R16.reuse, RZ ;  /* 0x000000100b0b7219 */ /* 0x084fe400000006ff */
[----:B------:R-:W-:-:S04]  /*4dad0*/  SHF.L.U32 R16, R9, R16, RZ ;  /* 0x0000001009107219 */ /* 0x000fc800000006ff */
[----:B---3--:R-:W-:-:S05]  /*4dae0*/  LOP3.LUT R11, R11, R15, R16, 0xf4, !PT ;  /* 0x0000000f0b0b7212 */ /* 0x008fca00078ef410 */
[----:B------:R0:W-:Y:S04]  /*4daf0*/  STL [R14], R11 ;  /* 0x0000000b0e007387 */ /* 0x0001e80000100800 */
[----:B------:R-:W2:Y:S04]  /*4db00*/  LDL R15, [R10+0x68] ;  /* 0x000068000a0f7983 */ /* 0x000ea80000100800 */
[----:B------:R-:W3:Y:S01]  /*4db10*/  LDL R19, [R18] ;  /* 0x0000000012137983 */ /* 0x000ee20000100800 */
[----:B------:R-:W-:Y:S02]  /*4db20*/  LOP3.LUT R16, R17, 0x1f, RZ, 0xc0, !PT ;  /* 0x0000001f11107812 */ /* 0x000fe400078ec0ff */
[----:B------:R-:W-:-:S04]  /*4db30*/  IADD3 R17, PT, PT, R12, 0x2, RZ ;  /* 0x000000020c117810 */ /* 0x000fc80007ffe0ff */
[----:B------:R-:W-:-:S04]  /*4db40*/  SHF.R.U32.HI R20, RZ, 0x5, R17 ;  /* 0x00000005ff147819 */ /* 0x000fc80000011611 */
[----:B------:R-:W-:Y:S02]  /*4db50*/  LEA R20, R20, UR19, 0x2 ;  /* 0x0000001314147c11 */ /* 0x000fe4000f8e10ff */
[-C--:B--2---:R-:W-:Y:S02]  /*4db60*/  SHF.L.U32 R15, R15, R16.reuse, RZ ;  /* 0x000000100f0f7219 */ /* 0x084fe400000006ff */
[----:B------:R-:W-:-:S04]  /*4db70*/  SHF.L.U32 R16, R9, R16, RZ ;  /* 0x0000001009107219 */ /* 0x000fc800000006ff */
[----:B---3--:R-:W-:-:S05]  /*4db80*/  LOP3.LUT R15, R15, R19, R16, 0xf4, !PT ;  /* 0x000000130f0f7212 */ /* 0x008fca00078ef410 */
[----:B------:R1:W-:Y:S04]  /*4db90*/  STL [R18], R15 ;  /* 0x0000000f12007387 */ /* 0x0003e80000100800 */
[----:B0-----:R-:W2:Y:S04]  /*4dba0*/  LDL R11, [R10+0x6c] ;  /* 0x00006c000a0b7983 */ /* 0x001ea80000100800 */
[----:B------:R-:W3:Y:S01]  /*4dbb0*/  LDL R16, [R20] ;  /* 0x0000000014107983 */ /* 0x000ee20000100800 */
[----:B------:R-:W-:Y:S02]  /*4dbc0*/  LOP3.LUT R14, R17, 0x1f, RZ, 0xc0, !PT ;  /* 0x0000001f110e7812 */ /* 0x000fe400078ec0ff */
[----:B------:R-:W-:-:S02]  /*4dbd0*/  IADD3 R19, PT, PT, R12, 0x3, RZ ;  /* 0x000000030c137810 */ /* 0x000fc40007ffe0ff */
[-C--:B--2---:R-:W-:Y:S02]  /*4dbe0*/  SHF.L.U32 R17, R11, R14.reuse, RZ ;  /* 0x0000000e0b117219 */ /* 0x084fe400000006ff */
[----:B------:R-:W-:Y:S02]  /*4dbf0*/  SHF.L.U32 R11, R9, R14, RZ ;  /* 0x0000000e090b7219 */ /* 0x000fe400000006ff */
[----:B------:R-:W-:Y:S02]  /*4dc00*/  SHF.R.U32.HI R14, RZ, 0x5, R19 ;  /* 0x00000005ff0e7819 */ /* 0x000fe40000011613 */
[----:B---3--:R-:W-:Y:S02]  /*4dc10*/  LOP3.LUT R11, R17, R16, R11, 0xf4, !PT ;  /* 0x00000010110b7212 */ /* 0x008fe400078ef40b */
[----:B------:R-:W-:-:S03]  /*4dc20*/  LEA R16, R14, UR19, 0x2 ;  /* 0x000000130e107c11 */ /* 0x000fc6000f8e10ff */
[----:B------:R0:W-:Y:S04]  /*4dc30*/  STL [R20], R11 ;  /* 0x0000000b14007387 */ /* 0x0001e80000100800 */
[----:B------:R-:W2:Y:S04]  /*4dc40*/  LDL R14, [R10+0x70] ;  /* 0x000070000a0e7983 */ /* 0x000ea80000100800 */
[----:B-1----:R-:W3:Y:S01]  /*4dc50*/  LDL R15, [R16] ;  /* 0x00000000100f7983 */ /* 0x002ee20000100800 */
        /* <DEDUP_REMOVED lines=30> */
[----:B------:R-:W-:Y:S01]  /*4de40*/  LOP3.LUT R16, R16, 0x1f, RZ, 0xc0, !PT ;  /* 0x0000001f10107812 */ /* 0x000fe200078ec0ff */
[----:B------:R-:W-:-:S05]  /*4de50*/  VIADD R19, R12, 0x7 ;  /* 0x000000070c137836 */ /* 0x000fca0000000000 */
[----:B------:R-:W-:-:S04]  /*4de60*/  SHF.R.U32.HI R20, RZ, 0x5, R19 ;  /* 0x00000005ff147819 */ /* 0x000fc80000011613 */
[----:B------:R-:W-:Y:S02]  /*4de70*/  LEA R20, R20, UR19, 0x2 ;  /* 0x0000001314147c11 */ /* 0x000fe4000f8e10ff */
[-C--:B--2---:R-:W-:Y:S02]  /*4de80*/  SHF.L.U32 R14, R14, R16.reuse, RZ ;  /* 0x000000100e0e7219 */ /* 0x084fe400000006ff */
[----:B------:R-:W-:-:S04]  /*4de90*/  SHF.L.U32 R16, R9, R16, RZ ;  /* 0x0000001009107219 */ /* 0x000fc800000006ff */
[----:B---3--:R-:W-:-:S05]  /*4dea0*/  LOP3.LUT R14, R14, R15, R16, 0xf4, !PT ;  /* 0x0000000f0e0e7212 */ /* 0x008fca00078ef410 */
[----:B------:R0:W-:Y:S04]  /*4deb0*/  STL [R17], R14 ;  /* 0x0000000e11007387 */ /* 0x0001e80000100800 */
[----:B-1----:R-:W2:Y:S04]  /*4dec0*/  LDL R11, [R10+0x80] ;  /* 0x000080000a0b7983 */ /* 0x002ea80000100800 */
[----:B------:R-:W3:Y:S01]  /*4ded0*/  LDL R15, [R20] ;  /* 0x00000000140f7983 */ /* 0x000ee20000100800 */
[----:B------:R-:W-:-:S04]  /*4dee0*/  LOP3.LUT R16, R19, 0x1f, RZ, 0xc0, !PT ;  /* 0x0000001f13107812 */ /* 0x000fc800078ec0ff */
[----:B------:R-:W-:Y:S02]  /*4def0*/  SHF.L.U32 R18, R9, R16, RZ ;  /* 0x0000001009127219 */ /* 0x000fe400000006ff */
[----:B------:R-:W-:-:S04]  /*4df00*/  IADD3 R8, PT, PT, R8, 0x8, RZ ;  /* 0x0000000808087810 */ /* 0x000fc80007ffe0ff */
[----:B------:R-:W-:Y:S02]  /*4df10*/  ISETP.NE.AND P0, PT, R8, R7, PT ;  /* 0x000000070800720c */ /* 0x000fe40003f05270 */
[----:B------:R-:W-:Y:S02]  /*4df20*/  IADD3 R12, PT, PT, R12, 0x8, RZ ;  /* 0x000000080c0c7810 */ /* 0x000fe40007ffe0ff */
[----:B--2---:R-:W-:-:S04]  /*4df30*/  SHF.L.U32 R11, R11, R16, RZ ;  /* 0x000000100b0b7219 */ /* 0x004fc800000006ff */
[----:B---3--:R-:W-:-:S05]  /*4df40*/  LOP3.LUT R11, R11, R15, R18, 0xf4, !PT ;  /* 0x0000000f0b0b7212 */ /* 0x008fca00078ef412 */
[----:B------:R0:W-:Y:S01]  /*4df50*/  STL [R20], R11 ;  /* 0x0000000b14007387 */ /* 0x0001e20000100800 */
[----:B------:R-:W-:Y:S05]  /*4df60*/  @P0 BRA `(.L_x_476) ;  /* 0xfffffff800ac0947 */ /* 0x000fea000383ffff */
.L_x_475:
[----:B------:R-:W-:Y:S05]  /*4df70*/  @!P1 BRA `(.L_x_474) ;  /* 0x0000000400609947 */ /* 0x000fea0003800000 */
[----:B------:R-:W-:Y:S02]  /*4df80*/  ISETP.GE.U32.AND P0, PT, R21, 0x4, PT ;  /* 0x000000041500780c */ /* 0x000fe40003f06070 */
[----:B0-----:R-:W-:-:S04]  /*4df90*/  LOP3.LUT R20, R6, 0x3, RZ, 0xc0, !PT ;  /* 0x0000000306147812 */ /* 0x001fc800078ec0ff */
[----:B------:R-:W-:-:S07]  /*4dfa0*/  ISETP.NE.AND P1, PT, R20, RZ, PT ;  /* 0x000000ff1400720c */ /* 0x000fce0003f25270 */
[----:B------:R-:W-:Y:S06]  /*4dfb0*/  @!P0 BRA `(.L_x_477) ;  /* 0x0000000000ac8947 */ /* 0x000fec0003800000 */
[----:B------:R-:W-:Y:S02]  /*4dfc0*/  LEA R8, R7, UR20, 0x2 ;  /* 0x0000001407087c11 */ /* 0x000fe4000f8e10ff */
[----:B------:R-:W-:-:S03]  /*4dfd0*/  SHF.R.U32.HI R10, RZ, 0x5, R12 ;  /* 0x00000005ff0a7819 */ /* 0x000fc6000001160c */
[----:B------:R-:W4:Y:S01]  /*4dfe0*/  LDL R9, [R8+0x64] ;  /* 0x0000640008097983 */ /* 0x000f220000100800 */
[----:B------:R-:W-:-:S05]  /*4dff0*/  LEA R10, R10, UR19, 0x2 ;  /* 0x000000130a0a7c11 */ /* 0x000fca000f8e10ff */
[----:B--23--:R-:W2:Y:S01]  /*4e000*/  LDL R11, [R10] ;  /* 0x000000000a0b7983 */ /* 0x00cea20000100800 */
[----:B------:R-:W-:Y:S01]  /*4e010*/  HFMA2 R19, -RZ, RZ, 0, 5.9604644775390625e-08 ;  /* 0x00000001ff137431 */ /* 0x000fe200000001ff */
[C---:B------:R-:W-:Y:S02]  /*4e020*/  LOP3.LUT R14, R12.reuse, 0x1f, RZ, 0xc0, !PT ;  /* 0x0000001f0c0e7812 */ /* 0x040fe400078ec0ff */
[----:B------:R-:W-:-:S04]  /*4e030*/  IADD3 R15, PT, PT, R12, 0x1, RZ ;  /* 0x000000010c0f7810 */ /* 0x000fc80007ffe0ff */
[----:B------:R-:W-:-:S04]  /*4e040*/  SHF.R.U32.HI R16, RZ, 0x5, R15 ;  /* 0x00000005ff107819 */ /* 0x000fc8000001160f */
[----:B------:R-:W-:Y:S02]  /*4e050*/  LEA R16, R16, UR19, 0x2 ;  /* 0x0000001310107c11 */ /* 0x000fe4000f8e10ff */
[-C--:B----4-:R-:W-:Y:S02]  /*4e060*/  SHF.L.U32 R9, R9, R14.reuse, RZ ;  /* 0x0000000e09097219 */ /* 0x090fe400000006ff */
[----:B------:R-:W-:-:S04]  /*4e070*/  SHF.L.U32 R14, R19, R14, RZ ;  /* 0x0000000e130e7219 */ /* 0x000fc800000006ff */
[----:B--2---:R-:W-:-:S05]  /*4e080*/  LOP3.LUT R9, R9, R11, R14, 0xf4, !PT ;  /* 0x0000000b09097212 */ /* 0x004fca00078ef40e */
        /* <DEDUP_REMOVED lines=23> */
[----:B------:R-:W-:-:S04]  /*4e200*/  LOP3.LUT R17, R17, 0x1f, RZ, 0xc0, !PT ;  /* 0x0000001f11117812 */ /* 0x000fc800078ec0ff */
[-C--:B------:R-:W-:Y:S02]  /*4e210*/  SHF.L.U32 R16, R19, R17.reuse, RZ ;  /* 0x0000001113107219 */ /* 0x080fe400000006ff */
[----:B------:R-:W-:Y:S02]  /*4e220*/  IADD3 R7, PT, PT, R7, 0x4, RZ ;  /* 0x0000000407077810 */ /* 0x000fe40007ffe0ff */
[----:B------:R-:W-:Y:S02]  /*4e230*/  IADD3 R12, PT, PT, R12, 0x4, RZ ;  /* 0x000000040c0c7810 */ /* 0x000fe40007ffe0ff */
[----:B--2---:R-:W-:-:S04]  /*4e240*/  SHF.L.U32 R10, R10, R17, RZ ;  /* 0x000000110a0a7219 */ /* 0x004fc800000006ff */
[----:B---3--:R-:W-:-:S05]  /*4e250*/  LOP3.LUT R11, R10, R11, R16, 0xf4, !PT ;  /* 0x0000000b0a0b7212 */ /* 0x008fca00078ef410 */
[----:B------:R0:W-:Y:S02]  /*4e260*/  STL [R14], R11 ;  /* 0x0000000b0e007387 */ /* 0x0001e40000100800 */
.L_x_477:
[----:B------:R-:W-:Y:S05]  /*4e270*/  @!P1 BRA `(.L_x_474) ;  /* 0x0000000000a09947 */ /* 0x000fea0003800000 */
[----:B------:R-:W-:Y:S02]  /*4e280*/  ISETP.NE.AND P0, PT, R20, 0x1, PT ;  /* 0x000000011400780c */ /* 0x000fe40003f05270 */
[----:B------:R-:W-:-:S04]  /*4e290*/  LOP3.LUT R6, R6, 0x1, RZ, 0xc0, !PT ;  /* 0x0000000106067812 */ /* 0x000fc800078ec0ff */
[----:B------:R-:W-:-:S07]  /*4e2a0*/  ISETP.NE.U32.AND P1, PT, R6, 0x1, PT ;  /* 0x000000010600780c */ /* 0x000fce0003f25070 */
[----:B------:R-:W-:Y:S06]  /*4e2b0*/  @!P0 BRA `(.L_x_478) ;  /* 0x00000000005c8947 */ /* 0x000fec0003800000 */
[----:B------:R-:W-:Y:S02]  /*4e2c0*/  SHF.R.U32.HI R6, RZ, 0x5, R12 ;  /* 0x00000005ff067819 */ /* 0x000fe4000001160c */
[----:B------:R-:W-:Y:S02]  /*4e2d0*/  LEA R10, R7, UR20, 0x2 ;  /* 0x00000014070a7c11 */ /* 0x000fe4000f8e10ff */
[----:B--23--:R-:W-:-:S03]  /*4e2e0*/  LEA R15, R6, UR19, 0x2 ;  /* 0x00000013060f7c11 */ /* 0x00cfc6000f8e10ff */
[----:B------:R-:W2:Y:S04]  /*4e2f0*/  LDL R6, [R10+0x64] ;  /* 0x000064000a067983 */ /* 0x000ea80000100800 */
[----:B------:R-:W3:Y:S01]  /*4e300*/  LDL R8, [R15] ;  /* 0x000000000f087983 */ /* 0x000ee20000100800 */
[C---:B0-----:R-:W-:Y:S02]  /*4e310*/  LOP3.LUT R11, R12.reuse, 0x1f, RZ, 0xc0, !PT ;  /* 0x0000001f0c0b7812 */ /* 0x041fe400078ec0ff */
[----:B------:R-:W-:Y:S02]  /*4e320*/  MOV R14, 0x1 ;  /* 0x00000001000e7802 */ /* 0x000fe40000000f00 */
[----:B------:R-:W-:Y:S02]  /*4e330*/  IADD3 R16, PT, PT, R12, 0x1, RZ ;  /* 0x000000010c107810 */ /* 0x000fe40007ffe0ff */
[----:B--2---:R-:W-:-:S02]  /*4e340*/  SHF.L.U32 R9, R6, R11, RZ ;  /* 0x0000000b06097219 */ /* 0x004fc400000006ff */
[----:B------:R-:W-:Y:S02]  /*4e350*/  SHF.L.U32 R11, R14, R11, RZ ;  /* 0x0000000b0e0b7219 */ /* 0x000fe400000006ff */
[----:B------:R-:W-:Y:S02]  /*4e360*/  SHF.R.U32.HI R6, RZ, 0x5, R16 ;  /* 0x00000005ff067819 */ /* 0x000fe40000011610 */
[----:B---3--:R-:W-:Y:S02]  /*4e370*/  LOP3.LUT R8, R9, R8, R11, 0xf4, !PT ;  /* 0x0000000809087212 */ /* 0x008fe400078ef40b */
[----:B------:R-:W-:-:S03]  /*4e380*/  LEA R17, R6, UR19, 0x2 ;  /* 0x0000001306117c11 */ /* 0x000fc6000f8e10ff */
[----:B------:R1:W-:Y:S04]  /*4e390*/  STL [R15], R8 ;  /* 0x000000080f007387 */ /* 0x0003e80000100800 */
[----:B------:R-:W2:Y:S04]  /*4e3a0*/  LDL R6, [R10+0x68] ;  /* 0x000068000a067983 */ /* 0x000ea80000100800 */
[----:B------:R-:W3:Y:S01]  /*4e3b0*/  LDL R9, [R17] ;  /* 0x0000000011097983 */ /* 0x000ee20000100800 */
[----:B------:R-:W-:Y:S02]  /*4e3c0*/  LOP3.LUT R11, R16, 0x1f, RZ, 0xc0, !PT ;  /* 0x0000001f100b7812 */ /* 0x000fe400078ec0ff */
[----:B------:R-:W-:-:S02]  /*4e3d0*/  IADD3 R7, PT, PT, R7, 0x2, RZ ;  /* 0x0000000207077810 */ /* 0x000fc40007ffe0ff */
[-C--:B------:R-:W-:Y:S02]  /*4e3e0*/  SHF.L.U32 R14, R14, R11.reuse, RZ ;  /* 0x0000000b0e0e7219 */ /* 0x080fe400000006ff */
[----:B------:R-:W-:Y:S02]  /*4e3f0*/  IADD3 R12, PT, PT, R12, 0x2, RZ ;  /* 0x000000020c0c7810 */ /* 0x000fe40007ffe0ff */
[----:B--2---:R-:W-:-:S04]  /*4e400*/  SHF.L.U32 R6, R6, R11, RZ ;  /* 0x0000000b06067219 */ /* 0x004fc800000006ff */
[----:B---3--:R-:W-:-:S05]  /*4e410*/  LOP3.LUT R6, R6, R9, R14, 0xf4, !PT ;  /* 0x0000000906067212 */ /* 0x008fca00078ef40e */
[----:B------:R1:W-:Y:S02]  /*4e420*/  STL [R17], R6 ;  /* 0x0000000611007387 */ /* 0x0003e40000100800 */
.L_x_478:
[----:B------:R-:W-:Y:S05]  /*4e430*/  @P1 BRA `(.L_x_474) ;  /* 0x0000000000301947 */ /* 0x000fea0003800000 */
[----:B------:R-:W-:Y:S02]  /*4e440*/  LEA R7, R7, UR20, 0x2 ;  /* 0x0000001407077c11 */ /* 0x000fe4000f8e10ff */
[----:B-1----:R-:W-:-:S04]  /*4e450*/  SHF.R.U32.HI R6, RZ, 0x5, R12 ;  /* 0x00000005ff067819 */ /* 0x002fc8000001160c */
[----:B0-23--:R-:W-:Y:S01]  /*4e460*/  LEA R11, R6, UR19, 0x2 ;  /* 0x00000013060b7c11 */ /* 0x00dfe2000f8e10ff */
[----:B------:R-:W2:Y:S04]  /*4e470*/  LDL R7, [R7+0x64] ;  /* 0x0000640007077983 */ /* 0x000ea80000100800 */
[----:B------:R-:W3:Y:S01]  /*4e480*/  LDL R6, [R11] ;  /* 0x000000000b067983 */ /* 0x000ee20000100800 */
[----:B------:R-:W-:Y:S01]  /*4e490*/  HFMA2 R9, -RZ, RZ, 0, 5.9604644775390625e-08 ;  /* 0x00000001ff097431 */ /* 0x000fe200000001ff */
[C---:B------:R-:W-:Y:S01]  /*4e4a0*/  LOP3.LUT R8, R12.reuse, 0x1f, RZ, 0xc0, !PT ;  /* 0x0000001f0c087812 */ /* 0x040fe200078ec0ff */
[----:B------:R-:W-:-:S03]  /*4e4b0*/  VIADD R12, R12, 0x1 ;  /* 0x000000010c0c7836 */ /* 0x000fc60000000000 */
[-C--:B------:R-:W-:Y:S02]  /*4e4c0*/  SHF.L.U32 R10, R9, R8.reuse, RZ ;  /* 0x00000008090a7219 */ /* 0x080fe400000006ff */
[----:B--2---:R-:W-:-:S04]  /*4e4d0*/  SHF.L.U32 R9, R7, R8, RZ ;  /* 0x0000000807097219 */ /* 0x004fc800000006ff */
[----:B---3--:R-:W-:-:S05]  /*4e4e0*/  LOP3.LUT R6, R9, R6, R10, 0xf4, !PT ;  /* 0x0000000609067212 */ /* 0x008fca00078ef40a */
[----:B------:R0:W-:Y:S02]  /*4e4f0*/  STL [R11], R6 ;  /* 0x000000060b007387 */ /* 0x0001e40000100800 */
.L_x_474:
[----:B------:R-:W-:-:S13]  /*4e500*/  ISETP.NE.AND P0, PT, R4, RZ, PT ;  /* 0x000000ff0400720c */ /* 0x000fda0003f05270 */
[----:B------:R-:W-:Y:S05]  /*4e510*/  @!P0 BRA `(.L_x_479) ;  /* 0x0000000000848947 */ /* 0x000fea0003800000 */
[C---:B------:R-:W-:Y:S02]  /*4e520*/  ISETP.GE.U32.AND P0, PT, R4.reuse, 0x4, PT ;  /* 0x000000040400780c */ /* 0x040fe40003f06070 */
[C---:B01----:R-:W-:Y:S02]  /*4e530*/  IADD3 R6, PT, PT, R4.reuse, -0x1, RZ ;  /* 0xffffffff04067810 */ /* 0x043fe40007ffe0ff */
[----:B----4-:R-:W-:Y:S02]  /*4e540*/  MOV R7, 0xe1c ;  /* 0x00000e1c00077802 */ /* 0x010fe40000000f00 */
[----:B--23--:R-:W-:-:S03]  /*4e550*/  LOP3.LUT R16, R4, 0x3, RZ, 0xc0, !PT ;  /* 0x0000000304107812 */ /* 0x00cfc600078ec0ff */
[----:B------:R-:W-:Y:S01]  /*4e560*/  IMAD R6, R6, 0xc0, R7 ;  /* 0x000000c006067824 */ /* 0x000fe200078e0207 */
[----:B------:R-:W-:-:S03]  /*4e570*/  ISETP.NE.AND P1, PT, R16, RZ, PT ;  /* 0x000000ff1000720c */ /* 0x000fc60003f25270 */
[----:B-----5:R-:W-:Y:S02]  /*4e580*/  IMAD R15, R13, 0x3, R6 ;  /* 0x000000030d0f7824 */ /* 0x020fe400078e0206 */
[----:B------:R-:W-:Y:S01]  /*4e590*/  HFMA2 R6, -RZ, RZ, 0, 0 ;  /* 0x00000000ff067431 */ /* 0x000fe200000001ff */
[----:B------:R-:W-:Y:S07]  /*4e5a0*/  @!P0 BRA `(.L_x_480) ;  /* 0x0000000000308947 */ /* 0x000fee0003800000 */
[----:B------:R-:W-:Y:S02]  /*4e5b0*/  LOP3.LUT R6, R4, 0xfffffffc, RZ, 0xc0, !PT ;  /* 0xfffffffc04067812 */ /* 0x000fe400078ec0ff */
[----:B------:R-:W-:-:S07]  /*4e5c0*/  MOV R7, RZ ;  /* 0x000000ff00077202 */ /* 0x000fce0000000f00 */
.L_x_481:
[----:B------:R-:W-:Y:S02]  /*4e5d0*/  IADD3 R14, PT, PT, R15, R7, RZ ;  /* 0x000000070f0e7210 */ /* 0x000fe40007ffe0ff */
[C---:B0-----:R-:W-:Y:S02]  /*4e5e0*/  LEA R13, R7.reuse, R1, 0x2 ;  /* 0x00000001070d7211 */ /* 0x041fe400078e10ff */
[----:B------:R-:W0:Y:S01]  /*4e5f0*/  LDC.U8 R8, c[0x3][R14] ;  /* 0x00c000000e087b82 */ /* 0x000e220000000000 */
[----:B------:R-:W-:-:S04]  /*4e600*/  IADD3 R7, PT, PT, R7, 0x4, RZ ;  /* 0x0000000407077810 */ /* 0x000fc80007ffe0ff */
[----:B------:R-:W-:-:S03]  /*4e610*/  ISETP.NE.AND P0, PT, R7, R6, PT ;  /* 0x000000060700720c */ /* 0x000fc60003f05270 */
[----:B------:R-:W0:Y:S08]  /*4e620*/  LDC.U8 R9, c[0x3][R14+0x1] ;  /* 0x00c000400e097b82 */ /* 0x000e300000000000 */
[----:B------:R-:W0:Y:S08]  /*4e630*/  LDC.U8 R10, c[0x3][R14+0x2] ;  /* 0x00c000800e0a7b82 */ /* 0x000e300000000000 */
[----:B------:R-:W0:Y:S02]  /*4e640*/  LDC.U8 R11, c[0x3][R14+0x3] ;  /* 0x00c000c00e0b7b82 */ /* 0x000e240000000000 */
[----:B0-----:R0:W-:Y:S01]  /*4e650*/  STL.128 [R13], R8 ;  /* 0x000000080d007387 */ /* 0x0011e20000100c00 */
[----:B------:R-:W-:Y:S05]  /*4e660*/  @P0 BRA `(.L_x_481) ;  /* 0xfffffffc00d80947 */ /* 0x000fea000383ffff */
.L_x_480:
[----:B------:R-:W-:Y:S05]  /*4e670*/  @!P1 BRA `(.L_x_479) ;  /* 0x00000000002c9947 */ /* 0x000fea0003800000 */
[----:B------:R-:W-:Y:S02]  /*4e680*/  IADD3 R15, PT, PT, R15, R6, RZ ;  /* 0x000000060f0f7210 */ /* 0x000fe40007ffe0ff */
[----:B------:R-:W-:Y:S02]  /*4e690*/  LEA R6, R6, R1, 0x2 ;  /* 0x0000000106067211 */ /* 0x000fe400078e10ff */
[----:B------:R-:W1:Y:S01]  /*4e6a0*/  LDC.U8 R7, c[0x3][R15] ;  /* 0x00c000000f077b82 */ /* 0x000e620000000000 */
[----:B------:R-:W-:Y:S02]  /*4e6b0*/  ISETP.NE.AND P0, PT, R16, 0x1, PT ;  /* 0x000000011000780c */ /* 0x000fe40003f05270 */
[----:B-1----:R1:W-:Y:S11]  /*4e6c0*/  STL [R6], R7 ;  /* 0x0000000706007387 */ /* 0x0023f60000100800 */
[----:B------:R-:W-:Y:S05]  /*4e6d0*/  @!P0 BRA `(.L_x_479) ;  /* 0x0000000000148947 */ /* 0x000fea0003800000 */
[----:B------:R-:W-:Y:S01]  /*4e6e0*/  ISETP.NE.AND P0, PT, R16, 0x2, PT ;  /* 0x000000021000780c */ /* 0x000fe20003f05270 */
[----:B-1----:R-:W1:-:S12]  /*4e6f0*/  LDC.U8 R7, c[0x3][R15+0x1] ;  /* 0x00c000400f077b82 */ /* 0x002e580000000000 */
[----:B0-----:R-:W0:Y:S01]  /*4e700*/  @P0 LDC.U8 R9, c[0x3][R15+0x2] ;  /* 0x00c000800f090b82 */ /* 0x001e220000000000 */
[----:B-1----:R1:W-:Y:S04]  /*4e710*/  STL [R6+0x4], R7 ;  /* 0x0000040706007387 */ /* 0x0023e80000100800 */
[----:B0-----:R1:W-:Y:S02]  /*4e720*/  @P0 STL [R6+0x8], R9 ;  /* 0x0000080906000387 */ /* 0x0013e40000100800 */
.L_x_479:
[----:B01--4-:R-:W-:Y:S02]  /*4e730*/  MOV R7, UR11 ;  /* 0x0000000b00077c02 */ /* 0x013fe40008000f00 */
[----:B------:R-:W-:-:S04]  /*4e740*/  ISETP.NE.AND P0, PT, R4, RZ, PT ;  /* 0x000000ff0400720c */ /* 0x000fc80003f05270 */
[----:B------:R-:W0:Y:S02]  /*4e750*/  LDC R7, c[0x3][R7+0x28] ;  /* 0x00c00a0007077b82 */ /* 0x000e240000000800 */
[----:B0-----:R-:W-:Y:S02]  /*4e760*/  IADD3 R8, PT, PT, R7, -0x1, RZ ;  /* 0xffffffff07087810 */ /* 0x001fe40007ffe0ff */
[----:B------:R-:W-:-:S05]  /*4e770*/  MOV R9, R7 ;  /* 0x0000000700097202 */ /* 0x000fca0000000f00 */
[----:B------:R-:W-:Y:S05]  /*4e780*/  @!P0 BRA `(.L_x_482) ;  /* 0x0000000000308947 */ /* 0x000fea0003800000 */
[----:B------:R-:W-:Y:S01]  /*4e790*/  HFMA2 R6, -RZ, RZ, 0, 0 ;  /* 0x00000000ff067431 */ /* 0x000fe200000001ff */
[----:B------:R-:W-:Y:S06]  /*4e7a0*/  BSSY.RECONVERGENT B1, `(.L_x_482) ;  /* 0x000000a000017945 */ /* 0x000fec0003800200 */
.L_x_484:
[----:B------:R-:W-:-:S06]  /*4e7b0*/  IMAD R10, R6, 0x4, R1 ;  /* 0x00000004060a7824 */ /* 0x000fcc00078e0201 */
[----:B------:R-:W4:Y:S01]  /*4e7c0*/  LDL R10, [R10] ;  /* 0x000000000a0a7983 */ /* 0x000f220000100800 */
[----:B------:R-:W-:Y:S02]  /*4e7d0*/  MOV R9, R8 ;  /* 0x0000000800097202 */ /* 0x000fe40000000f00 */
[----:B----4-:R-:W-:-:S13]  /*4e7e0*/  ISETP.NE.AND P0, PT, R10, RZ, PT ;  /* 0x000000ff0a00720c */ /* 0x010fda0003f05270 */
[----:B------:R-:W-:Y:S05]  /*4e7f0*/  @!P0 BRA `(.L_x_483) ;  /* 0x0000000000108947 */ /* 0x000fea0003800000 */
[----:B------:R-:W-:-:S04]  /*4e800*/  IADD3 R6, PT, PT, R6, 0x1, RZ ;  /* 0x0000000106067810 */ /* 0x000fc80007ffe0ff */
[----:B------:R-:W-:-:S13]  /*4e810*/  ISETP.GE.U32.AND P0, PT, R6, R4, PT ;  /* 0x000000040600720c */ /* 0x000fda0003f06070 */
[----:B------:R-:W-:Y:S05]  /*4e820*/  @!P0 BRA `(.L_x_484) ;  /* 0xfffffffc00e08947 */ /* 0x000fea000383ffff */
[----:B------:R-:W-:-:S07]  /*4e830*/  MOV R9, R7 ;  /* 0x0000000700097202 */ /* 0x000fce0000000f00 */
.L_x_483:
[----:B------:R-:W-:Y:S05]  /*4e840*/  BSYNC.RECONVERGENT B1 ;  /* 0x0000000000017941 */ /* 0x000fea0003800200 */
.L_x_482:
[----:B------:R-:W-:Y:S01]  /*4e850*/  ISETP.GE.AND P1, PT, R9, 0x1, PT ;  /* 0x000000010900780c */ /* 0x000fe20003f26270 */
[----:B------:R-:W-:Y:S01]  /*4e860*/  HFMA2 R6, -RZ, RZ, 0, 7.3909759521484375e-06 ;  /* 0x0000007cff067431 */ /* 0x000fe200000001ff */
[----:B-----5:R-:W-:Y:S01]  /*4e870*/  ISETP.NE.AND P0, PT, R5, RZ, PT ;  /* 0x000000ff0500720c */ /* 0x020fe20003f05270 */
[----:B------:R-:W-:Y:S01]  /*4e880*/  BSSY.RECONVERGENT B1, `(.L_x_485) ;  /* 0x0000025000017945 */ /* 0x000fe20003800200 */
[----:B------:R-:W-:Y:S02]  /*4e890*/  ISETP.NE.AND P2, PT, R4, RZ, PT ;  /* 0x000000ff0400720c */ /* 0x000fe40003f45270 */
[----:B------:R-:W-:-:S04]  /*4e8a0*/  SEL R6, R6, 0x8c, !P0 ;  /* 0x0000008c06067807 */ /* 0x000fc80004000000 */
[----:B------:R-:W-:-:S03]  /*4e8b0*/  IADD3 R6, PT, PT, R1, R6, RZ ;  /* 0x0000000601067210 */ /* 0x000fc60007ffe0ff */
[----:B------:R-:W-:Y:S05]  /*4e8c0*/  @!P1 BRA `(.L_x_486) ;  /* 0x0000000000809947 */ /* 0x000fea0003800000 */
[----:B------:R-:W-:Y:S02]  /*4e8d0*/  IADD3 R19, PT, PT, R12, R9, RZ ;  /* 0x000000090c137210 */ /* 0x000fe40007ffe0ff */
[----:B--23--:R-:W-:Y:S02]  /*4e8e0*/  SHF.R.U32.HI R11, RZ, 0x5, R12 ;  /* 0x00000005ff0b7819 */ /* 0x00cfe4000001160c */
[----:B------:R-:W-:-:S04]  /*4e8f0*/  IADD3 R10, PT, PT, R19, -0x1, RZ ;  /* 0xffffffff130a7810 */ /* 0x000fc80007ffe0ff */
[----:B------:R-:W-:Y:S02]  /*4e900*/  SHF.R.U32.HI R14, RZ, 0x5, R10 ;  /* 0x00000005ff0e7819 */ /* 0x000fe4000001160a */
[----:B------:R-:W2:Y:S02]  /*4e910*/  LDL.U8 R10, [R6+0x80] ;  /* 0x00008000060a7983 */ /* 0x000ea40000100000 */
[C---:B------:R-:W-:Y:S02]  /*4e920*/  ISETP.NE.AND P0, PT, R11.reuse, R14, PT ;  /* 0x0000000e0b00720c */ /* 0x040fe40003f05270 */
[----:B------:R-:W-:-:S11]  /*4e930*/  LEA R11, R11, UR19, 0x2 ;  /* 0x000000130b0b7c11 */ /* 0x000fd6000f8e10ff */
[----:B------:R-:W-:Y:S01]  /*4e940*/  @P0 LEA R14, R14, UR19, 0x2 ;  /* 0x000000130e0e0c11 */ /* 0x000fe2000f8e10ff */
[----:B------:R-:W3:Y:S04]  /*4e950*/  @P0 LDL R13, [R11] ;  /* 0x000000000b0d0983 */ /* 0x000ee80000100800 */
[----:B------:R-:W4:Y:S01]  /*4e960*/  @P0 LDL R15, [R14] ;  /* 0x000000000e0f0983 */ /* 0x000f220000100800 */
[----:B------:R-:W-:Y:S02]  /*4e970*/  LOP3.LUT R20, R12, 0x1f, RZ, 0xc0, !PT ;  /* 0x0000001f0c147812 */ /* 0x000fe400078ec0ff */
[----:B------:R-:W-:Y:S02]  /*4e980*/  MOV R21, 0xffffffff ;  /* 0xffffffff00157802 */ /* 0x000fe40000000f00 */
[----:B------:R-:W-:-:S04]  /*4e990*/  @P0 IADD3 R12, PT, PT, -R20, 0x20, RZ ;  /* 0x00000020140c0810 */ /* 0x000fc80007ffe1ff */
[----:B------:R-:W-:-:S04]  /*4e9a0*/  @P0 SHF.L.U32 R16, R21, R12, RZ ;  /* 0x0000000c15100219 */ /* 0x000fc800000006ff */
[----:B------:R-:W-:Y:S02]  /*4e9b0*/  @P0 LOP3.LUT R17, RZ, R16, RZ, 0x33, !PT ;  /* 0x00000010ff110212 */ /* 0x000fe400078e33ff */
[----:B------:R-:W-:-:S04]  /*4e9c0*/  @P0 IADD3 R16, PT, PT, -R12, R9, RZ ;  /* 0x000000090c100210 */ /* 0x000fc80007ffe1ff */
[----:B------:R-:W-:Y:S02]  /*4e9d0*/  @P0 SHF.L.U32 R16, R21, R16, RZ ;  /* 0x0000001015100219 */ /* 0x000fe400000006ff */
[----:B--2---:R-:W-:Y:S02]  /*4e9e0*/  @P0 SHF.R.U32.HI R18, RZ, R12, R10 ;  /* 0x0000000cff120219 */ /* 0x004fe4000001160a */
[-C--:B------:R-:W-:Y:S02]  /*4e9f0*/  SHF.L.U32 R12, R10, R20.reuse, RZ ;  /* 0x000000140a0c7219 */ /* 0x080fe400000006ff */
[----:B------:R-:W-:-:S04]  /*4ea00*/  @P0 SHF.L.U32 R10, R17, R20, RZ ;  /* 0x00000014110a0219 */ /* 0x000fc800000006ff */
[----:B---3--:R-:W-:Y:S02]  /*4ea10*/  @P0 LOP3.LUT R10, R12, R13, R10, 0xf4, !PT ;  /* 0x0000000d0c0a0212 */ /* 0x008fe400078ef40a */
[----:B----4-:R-:W-:-:S03]  /*4ea20*/  @P0 LOP3.LUT R15, R18, R15, R16, 0xf8, !PT ;  /* 0x0000000f120f0212 */ /* 0x010fc600078ef810 */
[----:B------:R0:W-:Y:S04]  /*4ea30*/  @P0 STL [R11], R10 ;  /* 0x0000000a0b000387 */ /* 0x0001e80000100800 */
[----:B------:R0:W-:Y:S04]  /*4ea40*/  @P0 STL [R14], R15 ;  /* 0x0000000f0e000387 */ /* 0x0001e80000100800 */
[----:B------:R-:W2:Y:S01]  /*4ea50*/  @!P0 LDL R13, [R11] ;  /* 0x000000000b0d8983 */ /* 0x000ea20000100800 */
[----:B------:R-:W-:-:S04]  /*4ea60*/  @!P0 SHF.L.U32 R9, R21, R9, RZ ;  /* 0x0000000915098219 */ /* 0x000fc800000006ff */
[----:B------:R-:W-:-:S04]  /*4ea70*/  @!P0 LOP3.LUT R9, RZ, R9, RZ, 0x33, !PT ;  /* 0x00000009ff098212 */ /* 0x000fc800078e33ff */
[----:B------:R-:W-:-:S04]  /*4ea80*/  @!P0 SHF.L.U32 R9, R9, R20, RZ ;  /* 0x0000001409098219 */ /* 0x000fc800000006ff */
[----:B--2---:R-:W-:-:S05]  /*4ea90*/  @!P0 LOP3.LUT R16, R12, R13, R9, 0xf4, !PT ;  /* 0x0000000d0c108212 */ /* 0x004fca00078ef409 */
[----:B------:R0:W-:Y:S01]  /*4eaa0*/  @!P0 STL [R11], R16 ;  /* 0x000000100b008387 */ /* 0x0001e20000100800 */
[-C--:B------:R-:W-:Y:S02]  /*4eab0*/  @P0 MOV R12, R19.reuse ;  /* 0x00000013000c0202 */ /* 0x080fe40000000f00 */
[----:B------:R-:W-:-:S07]  /*4eac0*/  @!P0 MOV R12, R19 ;  /* 0x00000013000c8202 */ /* 0x000fce0000000f00 */
.L_x_486:
[----:B------:R-:W-:Y:S05]  /*4ead0*/  BSYNC.RECONVERGENT B1 ;  /* 0x0000000000017941 */ /* 0x000fea0003800200 */
.L_x_485:
[----:B------:R-:W-:Y:S01]  /*4eae0*/  MOV R9, R7 ;  /* 0x0000000700097202 */ /* 0x000fe20000000f00 */
[----:B------:R-:W-:Y:S06]  /*4eaf0*/  @!P2 BRA `(.L_x_487) ;  /* 0x000000000030a947 */ /* 0x000fec0003800000 */
[----:B0-----:R-:W-:Y:S01]  /*4eb00*/  HFMA2 R10, -RZ, RZ, 0, 0 ;  /* 0x00000000ff0a7431 */ /* 0x001fe200000001ff */
[----:B------:R-:W-:Y:S06]  /*4eb10*/  BSSY.RECONVERGENT B1, `(.L_x_487) ;  /* 0x000000a000017945 */ /* 0x000fec0003800200 */
.L_x_489:
[----:B--23--:R-:W-:-:S06]  /*4eb20*/  IMAD R11, R10, 0x4, R1 ;  /* 0x000000040a0b7824 */ /* 0x00cfcc00078e0201 */
[----:B------:R-:W2:Y:S01]  /*4eb30*/  LDL R11, [R11] ;  /* 0x000000000b0b7983 */ /* 0x000ea20000100800 */
[----:B------:R-:W-:Y:S02]  /*4eb40*/  MOV R9, R8 ;  /* 0x0000000800097202 */ /* 0x000fe40000000f00 */
[----:B--2---:R-:W-:-:S13]  /*4eb50*/  ISETP.NE.AND P0, PT, R11, 0x1, PT ;  /* 0x000000010b00780c */ /* 0x004fda0003f05270 */
[----:B------:R-:W-:Y:S05]  /*4eb60*/  @!P0 BRA `(.L_x_488) ;  /* 0x0000000000108947 */ /* 0x000fea0003800000 */
[----:B------:R-:W-:-:S04]  /*4eb70*/  IADD3 R10, PT, PT, R10, 0x1, RZ ;  /* 0x000000010a0a7810 */ /* 0x000fc80007ffe0ff */
[----:B------:R-:W-:-:S13]  /*4eb80*/  ISETP.GE.U32.AND P0, PT, R10, R4, PT ;  /* 0x000000040a00720c */ /* 0x000fda0003f06070 */
[----:B------:R-:W-:Y:S05]  /*4eb90*/  @!P0 BRA `(.L_x_489) ;  /* 0xfffffffc00e08947 */ /* 0x000fea000383ffff */
[----:B------:R-:W-:-:S07]  /*4eba0*/  MOV R9, R7 ;  /* 0x0000000700097202 */ /* 0x000fce0000000f00 */
.L_x_488:
[----:B------:R-:W-:Y:S05]  /*4ebb0*/  BSYNC.RECONVERGENT B1 ;  /* 0x0000000000017941 */ /* 0x000fea0003800200 */
.L_x_487:
[----:B------:R-:W-:Y:S01]  /*4ebc0*/  ISETP.GE.AND P0, PT, R9, 0x1, PT ;  /* 0x000000010900780c */ /* 0x000fe20003f06270 */
[----:B------:R-:W-:Y:S01]  /*4ebd0*/  BSSY.RECONVERGENT B1, `(.L_x_490) ;  /* 0x0000023000017945 */ /* 0x000fe20003800200 */
[----:B------:R-:W-:-:S11]  /*4ebe0*/  ISETP.NE.AND P1, PT, R4, RZ, PT ;  /* 0x000000ff0400720c */ /* 0x000fd60003f25270 */
[----:B------:R-:W-:Y:S05]  /*4ebf0*/  @!P0 BRA `(.L_x_491) ;  /* 0x0000000000808947 */ /* 0x000fea0003800000 */
[----:B------:R-:W-:Y:S02]  /*4ec00*/  IADD3 R19, PT, PT, R12, R9, RZ ;  /* 0x000000090c137210 */ /* 0x000fe40007ffe0ff */
[----:B0-23--:R-:W-:Y:S02]  /*4ec10*/  SHF.R.U32.HI R11, RZ, 0x5, R12 ;  /* 0x00000005ff0b7819 */ /* 0x00dfe4000001160c */
        /* <DEDUP_REMOVED lines=30> */
.L_x_491:
[----:B------:R-:W-:Y:S05]  /*4ee00*/  BSYNC.RECONVERGENT B1 ;  /* 0x0000000000017941 */ /* 0x000fea0003800200 */
.L_x_490:
[----:B------:R-:W-:Y:S01]  /*4ee10*/  MOV R9, R7 ;  /* 0x0000000700097202 */ /* 0x000fe20000000f00 */
[----:B------:R-:W-:Y:S06]  /*4ee20*/  @!P1 BRA `(.L_x_492) ;  /* 0x0000000000309947 */ /* 0x000fec0003800000 */
[----:B01----:R-:W-:Y:S01]  /*4ee30*/  HFMA2 R10, -RZ, RZ, 0, 0 ;  /* 0x00000000ff0a7431 */ /* 0x003fe200000001ff */
[----:B------:R-:W-:Y:S06]  /*4ee40*/  BSSY.RECONVERGENT B1, `(.L_x_492) ;  /* 0x000000a000017945 */ /* 0x000fec0003800200 */
.L_x_494:
[----:B--23--:R-:W-:-:S06]  /*4ee50*/  LEA R11, R10, R1, 0x2 ;  /* 0x000000010a0b7211 */ /* 0x00cfcc00078e10ff */
[----:B------:R-:W2:Y:S01]  /*4ee60*/  LDL R11, [R11] ;  /* 0x000000000b0b7983 */ /* 0x000ea20000100800 */
[----:B------:R-:W-:Y:S02]  /*4ee70*/  MOV R9, R8 ;  /* 0x0000000800097202 */ /* 0x000fe40000000f00 */
[----:B--2---:R-:W-:-:S13]  /*4ee80*/  ISETP.NE.AND P0, PT, R11, 0x2, PT ;  /* 0x000000020b00780c */ /* 0x004fda0003f05270 */
[----:B------:R-:W-:Y:S05]  /*4ee90*/  @!P0 BRA `(.L_x_493) ;  /* 0x0000000000108947 */ /* 0x000fea0003800000 */
[----:B------:R-:W-:-:S05]  /*4eea0*/  VIADD R10, R10, 0x1 ;  /* 0x000000010a0a7836 */ /* 0x000fca0000000000 */
[----:B------:R-:W-:-:S13]  /*4eeb0*/  ISETP.GE.U32.AND P0, PT, R10, R4, PT ;  /* 0x000000040a00720c */ /* 0x000fda0003f06070 */
[----:B------:R-:W-:Y:S05]  /*4eec0*/  @!P0 BRA `(.L_x_494) ;  /* 0xfffffffc00e08947 */ /* 0x000fea000383ffff */
[----:B------:R-:W-:-:S07]  /*4eed0*/  MOV R9, R7 ;  /* 0x0000000700097202 */ /* 0x000fce0000000f00 */
.L_x_493:
[----:B------:R-:W-:Y:S05]  /*4eee0*/  BSYNC.RECONVERGENT B1 ;  /* 0x0000000000017941 */ /* 0x000fea0003800200 */
.L_x_492:
[----:B------:R-:W-:Y:S01]  /*4eef0*/  ISETP.GE.AND P0, PT, R9, 0x1, PT ;  /* 0x000000010900780c */ /* 0x000fe20003f06270 */
[----:B------:R-:W-:Y:S01]  /*4ef00*/  BSSY.RECONVERGENT B1, `(.L_x_495) ;  /* 0x0000023000017945 */ /* 0x000fe20003800200 */
[----:B------:R-:W-:-:S11]  /*4ef10*/  ISETP.NE.AND P1, PT, R4, RZ, PT ;  /* 0x000000ff0400720c */ /* 0x000fd60003f25270 */
[----:B------:R-:W-:Y:S05]  /*4ef20*/  @!P0 BRA `(.L_x_496) ;  /* 0x0000000000808947 */ /* 0x000fea0003800000 */
[----:B------:R-:W-:Y:S02]  /*4ef30*/  IADD3 R19, PT, PT, R12, R9, RZ ;  /* 0x000000090c137210 */ /* 0x000fe40007ffe0ff */
[----:B0123--:R-:W-:Y:S02]  /*4ef40*/  SHF.R.U32.HI R11, RZ, 0x5, R12 ;  /* 0x00000005ff0b7819 */ /* 0x00ffe4000001160c */
        /* <DEDUP_REMOVED lines=30> */
.L_x_496:
[----:B------:R-:W-:Y:S05]  /*4f130*/  BSYNC.RECONVERGENT B1 ;  /* 0x0000000000017941 */ /* 0x000fea0003800200 */
.L_x_495:
[----:B------:R-:W-:Y:S01]  /*4f140*/  MOV R9, R7 ;  /* 0x0000000700097202 */ /* 0x000fe20000000f00 */
[----:B------:R-:W-:Y:S06]  /*4f150*/  @!P1 BRA `(.L_x_497) ;  /* 0x0000000000309947 */ /* 0x000fec0003800000 */
[----:B01--4-:R-:W-:Y:S01]  /*4f160*/  HFMA2 R10, -RZ, RZ, 0, 0 ;  /* 0x00000000ff0a7431 */ /* 0x013fe200000001ff */
[----:B------:R-:W-:Y:S06]  /*4f170*/  BSSY.RECONVERGENT B1, `(.L_x_497) ;  /* 0x000000a000017945 */ /* 0x000fec0003800200 */
.L_x_499:
[----:B--23--:R-:W-:-:S06]  /*4f180*/  LEA R11, R10, R1, 0x2 ;  /* 0x000000010a0b7211 */ /* 0x00cfcc00078e10ff */
        /* <DEDUP_REMOVED lines=8> */
.L_x_498:
[----:B------:R-:W-:Y:S05]  /*4f210*/  BSYNC.RECONVERGENT B1 ;  /* 0x0000000000017941 */ /* 0x000fea0003800200 */
.L_x_497:
[----:B------:R-:W-:Y:S01]  /*4f220*/  ISETP.GE.AND P0, PT, R9, 0x1, PT ;  /* 0x000000010900780c */ /* 0x000fe20003f06270 */
[----:B------:R-:W-:Y:S01]  /*4f230*/  BSSY.RECONVERGENT B1, `(.L_x_500) ;  /* 0x0000023000017945 */ /* 0x000fe20003800200 */
[----:B------:R-:W-:-:S11]  /*4f240*/  ISETP.NE.AND P1, PT, R4, RZ, PT ;  /* 0x000000ff0400720c */ /* 0x000fd60003f25270 */
[----:B------:R-:W-:Y:S05]  /*4f250*/  @!P0 BRA `(.L_x_501) ;  /* 0x0000000000808947 */ /* 0x000fea0003800000 */
[----:B------:R-:W-:Y:S01]  /*4f260*/  IMAD.IADD R19, R12, 0x1, R9 ;  /* 0x000000010c137824 */ /* 0x000fe200078e0209 */
[----:B01234-:R-:W-:-:S04]  /*4f270*/  SHF.R.U32.HI R11, RZ, 0x5, R12 ;  /* 0x00000005ff0b7819 */ /* 0x01ffc8000001160c */
        /* <DEDUP_REMOVED lines=30> */
.L_x_501:
[----:B------:R-:W-:Y:S05]  /*4f460*/  BSYNC.RECONVERGENT B1 ;  /* 0x0000000000017941 */ /* 0x000fea0003800200 */
.L_x_500:
[----:B------:R-:W-:Y:S01]  /*4f470*/  MOV R9, R7 ;  /* 0x0000000700097202 */ /* 0x000fe20000000f00 */
[----:B------:R-:W-:Y:S06]  /*4f480*/  @!P1 BRA `(.L_x_502) ;  /* 0x0000000000309947 */ /* 0x000fec0003800000 */
[----:B01--4-:R-:W-:Y:S01]  /*4f490*/  HFMA2 R10, -RZ, RZ, 0, 0 ;  /* 0x00000000ff0a7431 */ /* 0x013fe200000001ff */
[----:B------:R-:W-:Y:S06]  /*4f4a0*/  BSSY.RECONVERGENT B1, `(.L_x_502) ;  /* 0x000000a000017945 */ /* 0x000fec0003800200 */
.L_x_504:
        /* <DEDUP_REMOVED lines=9> */
.L_x_503:
[----:B------:R-:W-:Y:S05]  /*4f540*/  BSYNC.RECONVERGENT B1 ;  /* 0x0000000000017941 */ /* 0x000fea0003800200 */
.L_x_502:
[----:B------:R-:W-:Y:S01]  /*4f550*/  ISETP.GE.AND P0, PT, R9, 0x1, PT ;  /* 0x000000010900780c */ /* 0x000fe20003f06270 */
[----:B------:R-:W-:Y:S01]  /*4f560*/  BSSY.RECONVERGENT B1, `(.L_x_505) ;  /* 0x0000023000017945 */ /* 0x000fe20003800200 */
[----:B------:R-:W-:-:S11]  /*4f570*/  ISETP.NE.AND P1, PT, R4, RZ, PT ;  /* 0x000000ff0400720c */ /* 0x000fd60003f25270 */
[----:B------:R-:W-:Y:S05]  /*4f580*/  @!P0 BRA `(.L_x_506) ;  /* 0x0000000000808947 */ /* 0x000fea0003800000 */
[----:B------:R-:W-:Y:S02]  /*4f590*/  IADD3 R19, PT, PT, R12, R9, RZ ;  /* 0x000000090c137210 */ /* 0x000fe40007ffe0ff */
[----:B01234-:R-:W-:Y:S02]  /*4f5a0*/  SHF.R.U32.HI R11, RZ, 0x5, R12 ;  /* 0x00000005ff0b7819 */ /* 0x01ffe4000001160c */
        /* <DEDUP_REMOVED lines=30> */
.L_x_506:
[----:B------:R-:W-:Y:S05]  /*4f790*/  BSYNC.RECONVERGENT B1 ;  /* 0x0000000000017941 */ /* 0x000fea0003800200 */
.L_x_505:
[----:B------:R-:W-:Y:S01]  /*4f7a0*/  MOV R9, R7 ;  /* 0x0000000700097202 */ /* 0x000fe20000000f00 */
[----:B------:R-:W-:Y:S06]  /*4f7b0*/  @!P1 BRA `(.L_x_507) ;  /* 0x0000000000309947 */ /* 0x000fec0003800000 */
[----:B01--4-:R-:W-:Y:S01]  /*4f7c0*/  HFMA2 R10, -RZ, RZ, 0, 0 ;  /* 0x00000000ff0a7431 */ /* 0x013fe200000001ff */
[----:B------:R-:W-:Y:S06]  /*4f7d0*/  BSSY.RECONVERGENT B1, `(.L_x_507) ;  /* 0x000000a000017945 */ /* 0x000fec0003800200 */
.L_x_509:
        /* <DEDUP_REMOVED lines=9> */
.L_x_508:
[----:B------:R-:W-:Y:S05]  /*4f870*/  BSYNC.RECONVERGENT B1 ;  /* 0x0000000000017941 */ /* 0x000fea0003800200 */
.L_x_507:
        /* <DEDUP_REMOVED lines=34> */
[----:B------:R-:W-:Y:S01]  /*4faa0*/  @P0 IMAD.MOV.U32 R12, RZ, RZ, R19 ;  /* 0x000000ffff0c0224 */ /* 0x000fe200078e0013 */
[----:B------:R-:W-:-:S07]  /*4fab0*/  @!P0 MOV R12, R19 ;  /* 0x00000013000c8202 */ /* 0x000fce0000000f00 */
.L_x_511:
[----:B------:R-:W-:Y:S05]  /*4fac0*/  BSYNC.RECONVERGENT B1 ;  /* 0x0000000000017941 */ /* 0x000fea0003800200 */
.L_x_510:
[----:B------:R-:W-:Y:S01]  /*4fad0*/  MOV R9, R7 ;  /* 0x0000000700097202 */ /* 0x000fe20000000f00 */
[----:B------:R-:W-:Y:S06]  /*4fae0*/  @!P1 BRA `(.L_x_512) ;  /* 0x0000000000309947 */ /* 0x000fec0003800000 */
[----:B01--4-:R-:W-:Y:S01]  /*4faf0*/  HFMA2 R10, -RZ, RZ, 0, 0 ;  /* 0x00000000ff0a7431 */ /* 0x013fe200000001ff */
[----:B------:R-:W-:Y:S06]  /*4fb00*/  BSSY.RECONVERGENT B1, `(.L_x_512) ;  /* 0x000000a000017945 */ /* 0x000fec0003800200 */
.L_x_514:
        /* <DEDUP_REMOVED lines=9> */
.L_x_513:
[----:B------:R-:W-:Y:S05]  /*4fba0*/  BSYNC.RECONVERGENT B1 ;  /* 0x0000000000017941 */ /* 0x000fea0003800200 */
.L_x_512:
        /* <DEDUP_REMOVED lines=36> */
.L_x_516:
[----:B------:R-:W-:Y:S05]  /*4fdf0*/  BSYNC.RECONVERGENT B1 ;  /* 0x0000000000017941 */ /* 0x000fea0003800200 */
.L_x_515:
[----:B------:R-:W-:Y:S01]  /*4fe00*/  IMAD.MOV.U32 R9, RZ, RZ, R7 ;  /* 0x000000ffff097224 */ /* 0x000fe200078e0007 */
[----:B------:R-:W-:Y:S06]  /*4fe10*/  @!P1 BRA `(.L_x_517) ;  /* 0x0000000000309947 */ /* 0x000fec0003800000 */
[----:B01--4-:R-:W-:Y:S01]  /*4fe20*/  HFMA2 R10, -RZ, RZ, 0, 0 ;  /* 0x00000000ff0a7431 */ /* 0x013fe200000001ff */
[----:B------:R-:W-:Y:S06]  /*4fe30*/  BSSY.RECONVERGENT B1, `(.L_x_517) ;  /* 0x000000a000017945 */ /* 0x000fec0003800200 */
.L_x_519:
        /* <DEDUP_REMOVED lines=9> */
.L_x_518:
[----:B------:R-:W-:Y:S05]  /*4fed0*/  BSYNC.RECONVERGENT B1 ;  /* 0x0000000000017941 */ /* 0x000fea0003800200 */
.L_x_517:
        /* <DEDUP_REMOVED lines=36> */
.L_x_521:
[----:B------:R-:W-:Y:S05]  /*50120*/  BSYNC.RECONVERGENT B1 ;  /* 0x0000000000017941 */ /* 0x000fea0003800200 */
.L_x_520:
[----:B------:R-:W-:Y:S01]  /*50130*/  MOV R9, R7 ;  /* 0x0000000700097202 */ /* 0x000fe20000000f00 */
[----:B------:R-:W-:Y:S06]  /*50140*/  @!P1 BRA `(.L_x_522) ;  /* 0x0000000000309947 */ /* 0x000fec0003800000 */
[----:B01--4-:R-:W-:Y:S01]  /*50150*/  HFMA2 R10, -RZ, RZ, 0, 0 ;  /* 0x00000000ff0a7431 */ /* 0x013fe200000001ff */
[----:B------:R-:W-:Y:S06]  /*50160*/  BSSY.RECONVERGENT B1, `(.L_x_522) ;  /* 0x000000a000017945 */ /* 0x000fec0003800200 */
.L_x_524:
        /* <DEDUP_REMOVED lines=9> */
.L_x_523:
[----:B------:R-:W-:Y:S05]  /*50200*/  BSYNC.RECONVERGENT B1 ;  /* 0x0000000000017941 */ /* 0x000fea0003800200 */
.L_x_522:
        /* <DEDUP_REMOVED lines=36> */
.L_x_526:
[----:B------:R-:W-:Y:S05]  /*50450*/  BSYNC.RECONVERGENT B1 ;  /* 0x0000000000017941 */ /* 0x000fea0003800200 */
.L_x_525:
[----:B------:R-:W-:Y:S01]  /*50460*/  MOV R9, R7 ;  /* 0x0000000700097202 */ /* 0x000fe20000000f00 */
[----:B------:R-:W-:Y:S06]  /*50470*/  @!P1 BRA `(.L_x_527) ;  /* 0x0000000000309947 */ /* 0x000fec0003800000 */
[----:B01--4-:R-:W-:Y:S01]  /*50480*/  HFMA2 R10, -RZ, RZ, 0, 0 ;  /* 0x00000000ff0a7431 */ /* 0x013fe200000001ff */
[----:B------:R-:W-:Y:S06]  /*50490*/  BSSY.RECONVERGENT B1, `(.L_x_527) ;  /* 0x000000a000017945 */ /* 0x000fec0003800200 */
.L_x_529:
        /* <DEDUP_REMOVED lines=9> */
.L_x_528:
[----:B------:R-:W-:Y:S05]  /*50530*/  BSYNC.RECONVERGENT B1 ;  /* 0x0000000000017941 */ /* 0x000fea0003800200 */
.L_x_527:
        /* <DEDUP_REMOVED lines=36> */
.L_x_531:
[----:B------:R-:W-:Y:S05]  /*50780*/  BSYNC.RECONVERGENT B1 ;  /* 0x0000000000017941 */ /* 0x000fea0003800200 */
.L_x_530:
[----:B------:R-:W-:Y:S01]  /*50790*/  MOV R9, R7 ;  /* 0x0000000700097202 */ /* 0x000fe20000000f00 */
[----:B------:R-:W-:Y:S06]  /*507a0*/  @!P1 BRA `(.L_x_532) ;  /* 0x0000000000309947 */ /* 0x000fec0003800000 */
[----:B01--4-:R-:W-:Y:S01]  /*507b0*/  HFMA2 R10, -RZ, RZ, 0, 0 ;  /* 0x00000000ff0a7431 */ /* 0x013fe200000001ff */
[----:B------:R-:W-:Y:S06]  /*507c0*/  BSSY.RECONVERGENT B1, `(.L_x_532) ;  /* 0x000000a000017945 */ /* 0x000fec0003800200 */
.L_x_534:
        /* <DEDUP_REMOVED lines=9> */
.L_x_533:
[----:B------:R-:W-:Y:S05]  /*50860*/  BSYNC.RECONVERGENT B1 ;  /* 0x0000000000017941 */ /* 0x000fea0003800200 */
.L_x_532:
        /* <DEDUP_REMOVED lines=36> */
.L_x_536:
[----:B------:R-:W-:Y:S05]  /*50ab0*/  BSYNC.RECONVERGENT B1 ;  /* 0x0000000000017941 */ /* 0x000fea0003800200 */
.L_x_535:
[----:B------:R-:W-:Y:S01]  /*50ac0*/  MOV R9, R7 ;  /* 0x0000000700097202 */ /* 0x000fe20000000f00 */
[----:B------:R-:W-:Y:S06]  /*50ad0*/  @!P1 BRA `(.L_x_537) ;  /* 0x0000000000309947 */ /* 0x000fec0003800000 */
[----:B01--4-:R-:W-:Y:S01]  /*50ae0*/  HFMA2 R10, -RZ, RZ, 0, 0 ;  /* 0x00000000ff0a7431 */ /* 0x013fe200000001ff */
[----:B------:R-:W-:Y:S06]  /*50af0*/  BSSY.RECONVERGENT B1, `(.L_x_537) ;  /* 0x000000a000017945 */ /* 0x000fec0003800200 */
.L_x_539:
        /* <DEDUP_REMOVED lines=9> */
.L_x_538:
[----:B------:R-:W-:Y:S05]  /*50b90*/  BSYNC.RECONVERGENT B1 ;  /* 0x0000000000017941 */ /* 0x000fea0003800200 */
.L_x_537:
        /* <DEDUP_REMOVED lines=36> */
.L_x_541:
[----:B------:R-:W-:Y:S05]  /*50de0*/  BSYNC.RECONVERGENT B1 ;  /* 0x0000000000017941 */ /* 0x000fea0003800200 */
.L_x_540:
[----:B------:R-:W-:Y:S01]  /*50df0*/  MOV R9, R7 ;  /* 0x0000000700097202 */ /* 0x000fe20000000f00 */
[----:B------:R-:W-:Y:S06]  /*50e00*/  @!P1 BRA `(.L_x_542) ;  /* 0x0000000000309947 */ /* 0x000fec0003800000 */
[----:B01--4-:R-:W-:Y:S01]  /*50e10*/  HFMA2 R10, -RZ, RZ, 0, 0 ;  /* 0x00000000ff0a7431 */ /* 0x013fe200000001ff */
[----:B------:R-:W-:Y:S06]  /*50e20*/  BSSY.RECONVERGENT B1, `(.L_x_542) ;  /* 0x000000a000017945 */ /* 0x000fec0003800200 */
.L_x_544:
        /* <DEDUP_REMOVED lines=9> */
.L_x_543:
[----:B------:R-:W-:Y:S05]  /*50ec0*/  BSYNC.RECONVERGENT B1 ;  /* 0x0000000000017941 */ /* 0x000fea0003800200 */
.L_x_542:
        /* <DEDUP_REMOVED lines=36> */
.L_x_546:
[----:B------:R-:W-:Y:S05]  /*51110*/  BSYNC.RECONVERGENT B1 ;  /* 0x0000000000017941 */ /* 0x000fea0003800200 */
.L_x_545:
[----:B------:R-:W-:Y:S01]  /*51120*/  MOV R9, R7 ;  /* 0x0000000700097202 */ /* 0x000fe20000000f00 */
[----:B------:R-:W-:Y:S06]  /*51130*/  @!P1 BRA `(.L_x_547) ;  /* 0x0000000000309947 */ /* 0x000fec0003800000 */
[----:B01--4-:R-:W-:Y:S01]  /*51140*/  HFMA2 R10, -RZ, RZ, 0, 0 ;  /* 0x00000000ff0a7431 */ /* 0x013fe200000001ff */
[----:B------:R-:W-:Y:S06]  /*51150*/  BSSY.RECONVERGENT B1, `(.L_x_547) ;  /* 0x000000a000017945 */ /* 0x000fec0003800200 */
.L_x_549:
        /* <DEDUP_REMOVED lines=9> */
.L_x_548:
[----:B------:R-:W-:Y:S05]  /*511f0*/  BSYNC.RECONVERGENT B1 ;  /* 0x0000000000017941 */ /* 0x000fea0003800200 */
.L_x_547:
        /* <DEDUP_REMOVED lines=36> */
.L_x_551:
[----:B------:R-:W-:Y:S05]  /*51440*/  BSYNC.RECONVERGENT B1 ;  /* 0x0000000000017941 */ /* 0x000fea0003800200 */
.L_x_550:
[----:B------:R-:W-:Y:S01]  /*51450*/  IMAD.MOV.U32 R9, RZ, RZ, R7 ;  /* 0x000000ffff097224 */ /* 0x000fe200078e0007 */
[----:B------:R-:W-:Y:S06]  /*51460*/  @!P1 BRA `(.L_x_552) ;  /* 0x0000000000309947 */ /* 0x000fec0003800000 */
[----:B01--4-:R-:W-:Y:S01]  /*51470*/  HFMA2 R10, -RZ, RZ, 0, 0 ;  /* 0x00000000ff0a7431 */ /* 0x013fe200000001ff */
[----:B------:R-:W-:Y:S06]  /*51480*/  BSSY.RECONVERGENT B1, `(.L_x_552) ;  /* 0x000000a000017945 */ /* 0x000fec0003800200 */
.L_x_554:
        /* <DEDUP_REMOVED lines=9> */
.L_x_553:
[----:B------:R-:W-:Y:S05]  /*51520*/  BSYNC.RECONVERGENT B1 ;  /* 0x0000000000017941 */ /* 0x000fea0003800200 */
.L_x_552:
        /* <DEDUP_REMOVED lines=36> */
.L_x_556:
[----:B------:R-:W-:Y:S05]  /*51770*/  BSYNC.RECONVERGENT B1 ;  /* 0x0000000000017941 */ /* 0x000fea0003800200 */
.L_x_555:
[----:B------:R-:W-:Y:S01]  /*51780*/  MOV R9, R7 ;  /* 0x0000000700097202 */ /* 0x000fe20000000f00 */
[----:B------:R-:W-:Y:S06]  /*51790*/  @!P1 BRA `(.L_x_557) ;  /* 0x0000000000309947 */ /* 0x000fec0003800000 */
[----:B01--4-:R-:W-:Y:S01]  /*517a0*/  HFMA2 R10, -RZ, RZ, 0, 0 ;  /* 0x00000000ff0a7431 */ /* 0x013fe200000001ff */
[----:B------:R-:W-:Y:S06]  /*517b0*/  BSSY.RECONVERGENT B1, `(.L_x_557) ;  /* 0x000000a000017945 */ /* 0x000fec0003800200 */
.L_x_559:
        /* <DEDUP_REMOVED lines=9> */
.L_x_558:
[----:B------:R-:W-:Y:S05]  /*51850*/  BSYNC.RECONVERGENT B1 ;  /* 0x0000000000017941 */ /* 0x000fea0003800200 */
.L_x_557:
[----:B------:R-:W-:Y:S01]  /*51860*/  ISETP.GE.AND P0, PT, R9, 0x1, PT ;  /* 0x000000010900780c */ /* 0x000fe20003f06270 */
[----:B------:R-:W-:-:S12]  /*51870*/  BSSY.RECONVERGENT B1, `(.L_x_560) ;  /* 0x0000022000017945 */ /* 0x000fd80003800200 */
[----:B------:R-:W-:Y:S05]  /*51880*/  @!P0 BRA `(.L_x_561) ;  /* 0x0000000000808947 */ /* 0x000fea0003800000 */
[----:B01234-:R-:W-:Y:S01]  /*51890*/  IADD3 R16, PT, PT, R12, R9, RZ ;  /* 0x000000090c107210 */ /* 0x01ffe20007ffe0ff */
[----:B------:R-:W2:Y:S01]  /*518a0*/  LDL.U8 R6, [R6+0x8f] ;  /* 0x00008f0006067983 */ /* 0x000ea20000100000 */
[----:B------:R-:W-:Y:S02]  /*518b0*/  SHF.R.U32.HI R7, RZ, 0x5, R12 ;  /* 0x00000005ff077819 */ /* 0x000fe4000001160c */
[----:B------:R-:W-:-:S04]  /*518c0*/  IADD3 R4, PT, PT, R16, -0x1, RZ ;  /* 0xffffffff10047810 */ /* 0x000fc80007ffe0ff */
[----:B------:R-:W-:-:S04]  /*518d0*/  SHF.R.U32.HI R8, RZ, 0x5, R4 ;  /* 0x00000005ff087819 */ /* 0x000fc80000011604 */
        /* <DEDUP_REMOVED lines=10> */
[----:B------:R-:W-:Y:S02]  /*51980*/  @P0 IADD3 R12, PT, PT, -R11, R9, RZ ;  /* 0x000000090b0c0210 */ /* 0x000fe40007ffe1ff */
[----:B--2---:R-:W-:Y:S02]  /*51990*/  @P0 SHF.R.U32.HI R15, RZ, R11, R6 ;  /* 0x0000000bff0f0219 */ /* 0x004fe40000011606 */
[-C--:B------:R-:W-:Y:S02]  /*519a0*/  SHF.L.U32 R14, R6, R18.reuse, RZ ;  /* 0x00000012060e7219 */ /* 0x080fe400000006ff */
[----:B------:R-:W-:Y:S02]  /*519b0*/  @P0 SHF.L.U32 R6, R13, R18, RZ ;  /* 0x000000120d060219 */ /* 0x000fe400000006ff */
[----:B------:R-:W-:-:S02]  /*519c0*/  @P0 SHF.L.U32 R11, R20, R12, RZ ;  /* 0x0000000c140b0219 */ /* 0x000fc400000006ff */
[----:B---3--:R-:W-:Y:S02]  /*519d0*/  @P0 LOP3.LUT R7, R14, R7, R6, 0xf4, !PT ;  /* 0x000000070e070212 */ /* 0x008fe400078ef406 */
[----:B----4-:R-:W-:-:S03]  /*519e0*/  @P0 LOP3.LUT R11, R15, R10, R11, 0xf8, !PT ;  /* 0x0000000a0f0b0212 */ /* 0x010fc600078ef80b */
[----:B------:R0:W-:Y:S04]  /*519f0*/  @P0 STL [R4], R7 ;  /* 0x0000000704000387 */ /* 0x0001e80000100800 */
[----:B------:R0:W-:Y:S04]  /*51a00*/  @P0 STL [R8], R11 ;  /* 0x0000000b08000387 */ /* 0x0001e80000100800 */
[----:B------:R-:W2:Y:S01]  /*51a10*/  @!P0 LDL R13, [R4] ;  /* 0x00000000040d8983 */ /* 0x000ea20000100800 */
[----:B------:R-:W-:-:S04]  /*51a20*/  @!P0 SHF.L.U32 R9, R20, R9, RZ ;  /* 0x0000000914098219 */ /* 0x000fc800000006ff */
[----:B------:R-:W-:-:S04]  /*51a30*/  @!P0 LOP3.LUT R9, RZ, R9, RZ, 0x33, !PT ;  /* 0x00000009ff098212 */ /* 0x000fc800078e33ff */
[----:B------:R-:W-:Y:S02]  /*51a40*/  @!P0 SHF.L.U32 R9, R9, R18, RZ ;  /* 0x0000001209098219 */ /* 0x000fe400000006ff */
[-C--:B------:R-:W-:Y:S02]  /*51a50*/  @P0 MOV R12, R16.reuse ;  /* 0x00000010000c0202 */ /* 0x080fe40000000f00 */
[----:B------:R-:W-:Y:S02]  /*51a60*/  @!P0 MOV R12, R16 ;  /* 0x00000010000c8202 */ /* 0x000fe40000000f00 */
[----:B--2---:R-:W-:-:S05]  /*51a70*/  @!P0 LOP3.LUT R9, R14, R13, R9, 0xf4, !PT ;  /* 0x0000000d0e098212 */ /* 0x004fca00078ef409 */
[----:B------:R0:W-:Y:S02]  /*51a80*/  @!P0 STL [R4], R9 ;  /* 0x0000000904008387 */ /* 0x0001e40000100800 */
.L_x_561:
[----:B------:R-:W-:Y:S05]  /*51a90*/  BSYNC.RECONVERGENT B1 ;  /* 0x0000000000017941 */ /* 0x000fea0003800200 */
.L_x_560:
[----:B------:R-:W5:Y:S02]  /*51aa0*/  LDCU UR5, c[0x3][UR11+0x34] ;  /* 0x00c006800b0577ac */ /* 0x000f640008000800 */
[----:B-----5:R-:W-:-:S09]  /*51ab0*/  UISETP.NE.AND UP0, UPT, UR5, URZ, UPT ;  /* 0x000000ff0500728c */ /* 0x020fd2000bf05270 */
[----:B------:R-:W-:Y:S05]  /*51ac0*/  BRA.U !UP0, `(.L_x_562) ;  /* 0x0000001d08e07547 */ /* 0x000fea000b800000 */
[----:B------:R-:W-:Y:S01]  /*51ad0*/  UIADD3 UR6, UPT, UPT, UR5, -0x1, URZ ;  /* 0xffffffff05067890 */ /* 0x000fe2000fffe0ff */
[----:B0-----:R-:W-:Y:S01]  /*51ae0*/  HFMA2 R4, -RZ, RZ, 0, 7.3909759521484375e-06 ;  /* 0x0000007cff047431 */ /* 0x001fe200000001ff */
[----:B------:R-:W-:Y:S01]  /*51af0*/  ISETP.NE.AND P0, PT, R5, RZ, PT ;  /* 0x000000ff0500720c */ /* 0x000fe20003f05270 */
[----:B------:R-:W-:Y:S02]  /*51b00*/  UISETP.GE.AND UP2, UPT, UR5, 0x1, UPT ;  /* 0x000000010500788c */ /* 0x000fe4000bf46270 */
[----:B------:R-:W-:Y:S01]  /*51b10*/  UISETP.GE.AND UP0, UPT, UR6, 0x1, UPT ;  /* 0x000000010600788c */ /* 0x000fe2000bf06270 */
[----:B------:R-:W-:-:S04]  /*51b20*/  SEL R4, R4, 0x8c, P0 ;  /* 0x0000008c04047807 */ /* 0x000fc80000000000 */
[----:B------:R-:W-:-:S04]  /*51b30*/  IADD3 R4, PT, PT, R1, R4, RZ ;  /* 0x0000000401047210 */ /* 0x000fc80007ffe0ff */
[----:B------:R-:W-:Y:S05]  /*51b40*/  BRA.U !UP0, `(.L_x_563) ;  /* 0x0000000108807547 */ /* 0x000fea000b800000 */
[----:B-1234-:R-:W-:Y:S02]  /*51b50*/  IADD3 R14, PT, PT, R12, UR6, RZ ;  /* 0x000000060c0e7c10 */ /* 0x01efe4000fffe0ff */
[----:B------:R-:W-:Y:S02]  /*51b60*/  SHF.R.U32.HI R7, RZ, 0x5, R12 ;  /* 0x00000005ff077819 */ /* 0x000fe4000001160c */
        /* <DEDUP_REMOVED lines=14> */
[----:B------:R-:W-:Y:S02]  /*51c50*/  @P0 SHF.L.U32 R12, R12, R16, RZ ;  /* 0x000000100c0c0219 */ /* 0x000fe400000006ff */
[----:B--2---:R-:W-:Y:S02]  /*51c60*/  @P0 SHF.R.U32.HI R13, RZ, R10, R5 ;  /* 0x0000000aff0d0219 */ /* 0x004fe40000011605 */
[----:B------:R-:W-:Y:S02]  /*51c70*/  SHF.L.U32 R5, R5, R16, RZ ;  /* 0x0000001005057219 */ /* 0x000fe400000006ff */
[----:B------:R-:W-:-:S02]  /*51c80*/  @P0 SHF.L.U32 R10, R15, R11, RZ ;  /* 0x0000000b0f0a0219 */ /* 0x000fc400000006ff */
[----:B---3--:R-:W-:Y:S02]  /*51c90*/  @P0 LOP3.LUT R7, R5, R7, R12, 0xf4, !PT ;  /* 0x0000000705070212 */ /* 0x008fe400078ef40c */
[----:B----4-:R-:W-:-:S03]  /*51ca0*/  @P0 LOP3.LUT R9, R13, R9, R10, 0xf8, !PT ;  /* 0x000000090d090212 */ /* 0x010fc600078ef80a */
[----:B------:R0:W-:Y:S04]  /*51cb0*/  @P0 STL [R6], R7 ;  /* 0x0000000706000387 */ /* 0x0001e80000100800 */
[----:B------:R0:W-:Y:S04]  /*51cc0*/  @P0 STL [R8], R9 ;  /* 0x0000000908000387 */ /* 0x0001e80000100800 */
[----:B------:R-:W2:Y:S01]  /*51cd0*/  @!P0 LDL R10, [R6] ;  /* 0x00000000060a8983 */ /* 0x000ea20000100800 */
[----:B------:R-:W-:-:S04]  /*51ce0*/  @!P0 SHF.L.U32 R11, R15, UR6, RZ ;  /* 0x000000060f0b8c19 */ /* 0x000fc800080006ff */
[----:B------:R-:W-:-:S04]  /*51cf0*/  @!P0 LOP3.LUT R11, RZ, R11, RZ, 0x33, !PT ;  /* 0x0000000bff0b8212 */ /* 0x000fc800078e33ff */
[----:B------:R-:W-:Y:S02]  /*51d00*/  @!P0 SHF.L.U32 R11, R11, R16, RZ ;  /* 0x000000100b0b8219 */ /* 0x000fe400000006ff */
[-C--:B------:R-:W-:Y:S02]  /*51d10*/  @P0 MOV R12, R14.reuse ;  /* 0x0000000e000c0202 */ /* 0x080fe40000000f00 */
[----:B------:R-:W-:Y:S02]  /*51d20*/  @!P0 MOV R12, R14 ;  /* 0x0000000e000c8202 */ /* 0x000fe40000000f00 */
[----:B--2---:R-:W-:-:S05]  /*51d30*/  @!P0 LOP3.LUT R11, R5, R10, R11, 0xf4, !PT ;  /* 0x0000000a050b8212 */ /* 0x004fca00078ef40b */
[----:B------:R0:W-:Y:S02]  /*51d40*/  @!P0 STL [R6], R11 ;  /* 0x0000000b06008387 */ /* 0x0001e40000100800 */
.L_x_563:
[----:B------:R-:W-:Y:S05]  /*51d50*/  BRA.U !UP2, `(.L_x_564) ;  /* 0x000000010a787547 */ /* 0x000fea000b800000 */
[----:B0-----:R-:W-:Y:S01]  /*51d60*/  IADD3 R8, PT, PT, R12, UR6, RZ ;  /* 0x000000060c087c10 */ /* 0x001fe2000fffe0ff */
[----:B------:R-:W5:Y:S01]  /*51d70*/  LDL.U8 R5, [R4+0x81] ;  /* 0x0000810004057983 */ /* 0x000f620000100000 */
[----:B------:R-:W-:Y:S02]  /*51d80*/  SHF.R.U32.HI R7, RZ, 0x5, R12 ;  /* 0x00000005ff077819 */ /* 0x000fe4000001160c */
[----:B------:R-:W-:-:S04]  /*51d90*/  SHF.R.U32.HI R8, RZ, 0x5, R8 ;  /* 0x00000005ff087819 */ /* 0x000fc80000011608 */
[C---:B------:R-:W-:Y:S02]  /*51da0*/  ISETP.NE.AND P0, PT, R7.reuse, R8, PT ;  /* 0x000000080700720c */ /* 0x040fe40003f05270 */
[----:B------:R-:W-:-:S11]  /*51db0*/  LEA R6, R7, UR19, 0x2 ;  /* 0x0000001307067c11 */ /* 0x000fd6000f8e10ff */
[----:B------:R-:W-:Y:S01]  /*51dc0*/  @P0 LEA R8, R8, UR19, 0x2 ;  /* 0x0000001308080c11 */ /* 0x000fe2000f8e10ff */
[----:B------:R-:W5:Y:S04]  /*51dd0*/  @P0 LDL R7, [R6] ;  /* 0x0000000006070983 */ /* 0x000f680000100800 */
[----:B------:R-:W5:Y:S01]  /*51de0*/  @P0 LDL R9, [R8] ;  /* 0x0000000008090983 */ /* 0x000f620000100800 */
[----:B-1234-:R-:W-:Y:S02]  /*51df0*/  LOP3.LUT R16, R12, 0x1f, RZ, 0xc0, !PT ;  /* 0x0000001f0c107812 */ /* 0x01efe400078ec0ff */
[----:B------:R-:W-:Y:S02]  /*51e00*/  MOV R17, 0xffffffff ;  /* 0xffffffff00117802 */ /* 0x000fe40000000f00 */
[----:B------:R-:W-:-:S04]  /*51e10*/  @P0 IADD3 R10, PT, PT, -R16, 0x20, RZ ;  /* 0x00000020100a0810 */ /* 0x000fc80007ffe1ff */
[----:B------:R-:W-:-:S04]  /*51e20*/  @P0 SHF.L.U32 R11, R17, R10, RZ ;  /* 0x0000000a110b0219 */ /* 0x000fc800000006ff */
[----:B------:R-:W-:Y:S02]  /*51e30*/  @P0 LOP3.LUT R13, RZ, R11, RZ, 0x33, !PT ;  /* 0x0000000bff0d0212 */ /* 0x000fe400078e33ff */
[----:B------:R-:W-:Y:S02]  /*51e40*/  @P0 IADD3 R11, PT, PT, -R10, UR5, RZ ;  /* 0x000000050a0b0c10 */ /* 0x000fe4000fffe1ff */
[----:B------:R-:W-:Y:S02]  /*51e50*/  @P0 SHF.L.U32 R14, R13, R16, RZ ;  /* 0x000000100d0e0219 */ /* 0x000fe400000006ff */
[----:B-----5:R-:W-:Y:S02]  /*51e60*/  @P0 SHF.R.U32.HI R15, RZ, R10, R5 ;  /* 0x0000000aff0f0219 */ /* 0x020fe40000011605 */
[----:B------:R-:W-:Y:S02]  /*51e70*/  SHF.L.U32 R5, R5, R16, RZ ;  /* 0x0000001005057219 */ /* 0x000fe400000006ff */
[----:B------:R-:W-:-:S02]  /*51e80*/  @P0 SHF.L.U32 R10, R17, R11, RZ ;  /* 0x0000000b110a0219 */ /* 0x000fc400000006ff */
[----:B------:R-:W-:Y:S02]  /*51e90*/  @P0 LOP3.LUT R7, R5, R7, R14, 0xf4, !PT ;  /* 0x0000000705070212 */ /* 0x000fe400078ef40e */
[----:B------:R-:W-:-:S03]  /*51ea0*/  @P0 LOP3.LUT R9, R15, R9, R10, 0xf8, !PT ;  /* 0x000000090f090212 */ /* 0x000fc600078ef80a */
[----:B------:R0:W-:Y:S04]  /*51eb0*/  @P0 STL [R6], R7 ;  /* 0x0000000706000387 */ /* 0x0001e80000100800 */
[----:B------:R0:W-:Y:S04]  /*51ec0*/  @P0 STL [R8], R9 ;  /* 0x0000000908000387 */ /* 0x0001e80000100800 */
[----:B------:R-:W2:Y:S01]  /*51ed0*/  @!P0 LDL R10, [R6] ;  /* 0x00000000060a8983 */ /* 0x000ea20000100800 */
[----:B------:R-:W-:-:S04]  /*51ee0*/  @!P0 SHF.L.U32 R11, R17, UR5, RZ ;  /* 0x00000005110b8c19 */ /* 0x000fc800080006ff */
[----:B------:R-:W-:-:S04]  /*51ef0*/  @!P0 LOP3.LUT R11, RZ, R11, RZ, 0x33, !PT ;  /* 0x0000000bff0b8212 */ /* 0x000fc800078e33ff */
[----:B------:R-:W-:Y:S02]  /*51f00*/  @!P0 SHF.L.U32 R11, R11, R16, RZ ;  /* 0x000000100b0b8219 */ /* 0x000fe400000006ff */
[----:B------:R-:W-:Y:S02]  /*51f10*/  IADD3 R12, PT, PT, R12, UR5, RZ ;  /* 0x000000050c0c7c10 */ /* 0x000fe4000fffe0ff */
[----:B--2---:R-:W-:-:S05]  /*51f20*/  @!P0 LOP3.LUT R11, R5, R10, R11, 0xf4, !PT ;  /* 0x0000000a050b8212 */ /* 0x004fca00078ef40b */
[----:B------:R0:W-:Y:S02]  /*51f30*/  @!P0 STL [R6], R11 ;  /* 0x0000000b06008387 */ /* 0x0001e40000100800 */
.L_x_564:
[----:B------:R-:W-:Y:S05]  /*51f40*/  BRA.U !UP2, `(.L_x_565) ;  /* 0x000000010a787547 */ /* 0x000fea000b800000 */
[----:B------:R-:W-:Y:S02]  /*51f50*/  IADD3 R5, PT, PT, R12, UR6, RZ ;  /* 0x000000060c057c10 */ /* 0x000fe4000fffe0ff */
[----:B0-----:R-:W-:Y:S02]  /*51f60*/  SHF.R.U32.HI R6, RZ, 0x5, R12 ;  /* 0x00000005ff067819 */ /* 0x001fe4000001160c */
[----:B------:R-:W-:Y:S02]  /*51f70*/  SHF.R.U32.HI R7, RZ, 0x5, R5 ;  /* 0x00000005ff077819 */ /* 0x000fe40000011605 */
[----:B------:R-:W5:Y:S02]  /*51f80*/  LDL.U8 R5, [R4+0x82] ;  /* 0x0000820004057983 */ /* 0x000f640000100000 */
[C---:B------:R-:W-:Y:S02]  /*51f90*/  ISETP.NE.AND P0, PT, R6.reuse, R7, PT ;  /* 0x000000070600720c */ /* 0x040fe40003f05270 */
[----:B------:R-:W-:-:S11]  /*51fa0*/  LEA R6, R6, UR19, 0x2 ;  /* 0x0000001306067c11 */ /* 0x000fd6000f8e10ff */
[----:B------:R-:W-:Y:S02]  /*51fb0*/  @P0 LEA R8, R7, UR19, 0x2 ;  /* 0x0000001307080c11 */ /* 0x000fe4000f8e10ff */
        /* <DEDUP_REMOVED lines=23> */
.L_x_565:
        /* <DEDUP_REMOVED lines=31> */
.L_x_566:
        /* <DEDUP_REMOVED lines=27> */
[----:B------:R-:W-:Y:S01]  /*524d0*/  @!P0 SHF.L.U32 R11, R11, R16, RZ ;  /* 0x000000100b0b8219 */ /* 0x000fe200000006ff */
[----:B------:R-:W-:-:S03]  /*524e0*/  VIADD R12, R12, UR5 ;  /* 0x000000050c0c7c36 */ /* 0x000fc60008000000 */
[----:B--2---:R-:W-:-:S05]  /*524f0*/  @!P0 LOP3.LUT R11, R5, R10, R11, 0xf4, !PT ;  /* 0x0000000a050b8212 */ /* 0x004fca00078ef40b */
[----:B------:R0:W-:Y:S02]  /*52500*/  @!P0 STL [R6], R11 ;  /* 0x0000000b06008387 */ /* 0x0001e40000100800 */
.L_x_567:
        /* <DEDUP_REMOVED lines=31> */
.L_x_568:
        /* <DEDUP_REMOVED lines=31> */
.L_x_569:
        /* <DEDUP_REMOVED lines=31> */
.L_x_570:
        /* <DEDUP_REMOVED lines=31> */
.L_x_571:
        /* <DEDUP_REMOVED lines=10> */
[----:B-1234-:R-:W-:Y:S01]  /*52d70*/  LOP3.LUT R16, R12, 0x1f, RZ, 0xc0, !PT ;  /* 0x0000001f0c107812 */ /* 0x01efe200078ec0ff */
[----:B------:R-:W-:-:S03]  /*52d80*/  IMAD.MOV.U32 R17, RZ, RZ, -0x1 ;  /* 0xffffffffff117424 */ /* 0x000fc600078e00ff */
        /* <DEDUP_REMOVED lines=19> */
.L_x_572:
        /* <DEDUP_REMOVED lines=31> */
.L_x_573:
        /* <DEDUP_REMOVED lines=31> */
.L_x_574:
        /* <DEDUP_REMOVED lines=31> */
.L_x_575:
        /* <DEDUP_REMOVED lines=31> */
.L_x_576:
[----:B------:R-:W-:Y:S05]  /*53680*/  BRA.U !UP2, `(.L_x_577) ;  /* 0x000000010a787547 */ /* 0x000fea000b800000 */
[----:B------:R-:W-:Y:S01]  /*53690*/  VIADD R5, R12, UR6 ;  /* 0x000000060c057c36 */ /* 0x000fe20008000000 */
[----:B0-----:R-:W-:-:S04]  /*536a0*/  SHF.R.U32.HI R6, RZ, 0x5, R12 ;  /* 0x00000005ff067819 */ /* 0x001fc8000001160c */
        /* <DEDUP_REMOVED lines=28> */
.L_x_577:
[----:B------:R-:W-:Y:S05]  /*53870*/  BRA.U !UP2, `(.L_x_562) ;  /* 0x000000010a747547 */ /* 0x000fea000b800000 */
[----:B------:R-:W-:Y:S01]  /*53880*/  IADD3 R5, PT, PT, R12, UR6, RZ ;  /* 0x000000060c057c10 */ /* 0x000fe2000fffe0ff */
[----:B------:R-:W5:Y:S01]  /*53890*/  LDL.U8 R4, [R4+0x8f] ;  /* 0x00008f0004047983 */ /* 0x000f620000100000 */
[----:B0-----:R-:W-:Y:S02]  /*538a0*/  SHF.R.U32.HI R6, RZ, 0x5, R12 ;  /* 0x00000005ff067819 */ /* 0x001fe4000001160c */
[----:B------:R-:W-:-:S04]  /*538b0*/  SHF.R.U32.HI R7, RZ, 0x5, R5 ;  /* 0x00000005ff077819 */ /* 0x000fc80000011605 */
[C---:B------:R-:W-:Y:S02]  /*538c0*/  ISETP.NE.AND P0, PT, R6.reuse, R7, PT ;  /* 0x000000070600720c */ /* 0x040fe40003f05270 */
[----:B------:R-:W-:-:S11]  /*538d0*/  LEA R5, R6, UR19, 0x2 ;  /* 0x0000001306057c11 */ /* 0x000fd6000f8e10ff */
[----:B------:R-:W-:Y:S01]  /*538e0*/  @P0 LEA R7, R7, UR19, 0x2 ;  /* 0x0000001307070c11 */ /* 0x000fe2000f8e10ff */
[----:B------:R-:W5:Y:S04]  /*538f0*/  @P0 LDL R6, [R5] ;  /* 0x0000000005060983 */ /* 0x000f680000100800 */
[----:B------:R-:W5:Y:S01]  /*53900*/  @P0 LDL R8, [R7] ;  /* 0x0000000007080983 */ /* 0x000f620000100800 */
[----:B------:R-:W-:Y:S02]  /*53910*/  LOP3.LUT R13, R12, 0x1f, RZ, 0xc0, !PT ;  /* 0x0000001f0c0d7812 */ /* 0x000fe400078ec0ff */
[----:B-1234-:R-:W-:Y:S02]  /*53920*/  MOV R14, 0xffffffff ;  /* 0xffffffff000e7802 */ /* 0x01efe40000000f00 */
        /* <DEDUP_REMOVED lines=15> */
[----:B------:R-:W-:-:S04]  /*53a20*/  @!P0 SHF.L.U32 R10, R10, R13, RZ ;  /* 0x0000000d0a0a8219 */ /* 0x000fc800000006ff */
[----:B--2---:R-:W-:-:S05]  /*53a30*/  @!P0 LOP3.LUT R10, R4, R9, R10, 0xf4, !PT ;  /* 0x00000009040a8212 */ /* 0x004fca00078ef40a */
[----:B------:R0:W-:Y:S02]  /*53a40*/  @!P0 STL [R5], R10 ;  /* 0x0000000a05008387 */ /* 0x0001e40000100800 */
.L_x_562:
[----:B0-----:R-:W5:Y:S01]  /*53a50*/  LDL.128 R4, [R1+0x20] ;  /* 0x0000200001047983 */ /* 0x001f620000100c00 */
[----:B------:R-:W-:-:S03]  /*53a60*/  MOV R48, R3 ;  /* 0x0000000300307202 */ /* 0x000fc60000000f00 */
[----:B-----5:R0:W-:Y:S04]  /*53a70*/  STG.E desc[UR16][R56.64], R4 ;  /* 0x0000000438007986 */ /* 0x0201e8000c101910 */
[----:B------:R0:W-:Y:S04]  /*53a80*/  STG.E desc[UR16][R56.64+0x4], R5 ;  /* 0x0000040538007986 */ /* 0x0001e8000c101910 */
[----:B------:R0:W-:Y:S04]  /*53a90*/  STG.E desc[UR16][R56.64+0x8], R6 ;  /* 0x0000080638007986 */ /* 0x0001e8000c101910 */
[----:B------:R0:W-:Y:S02]  /*53aa0*/  STG.E desc[UR16][R56.64+0xc], R7 ;  /* 0x00000c0738007986 */ /* 0x0001e4000c101910 */
.L_x_457:
[----:B------:R-:W-:Y:S05]  /*53ab0*/  BSYNC.RECONVERGENT B0 ;  /* 0x0000000000007941 */ /* 0x000fea0003800200 */
.L_x_456:
[----:B------:R-:W-:Y:S05]  /*53ac0*/  BRA.U UP1, `(.L_x_578) ;  /* 0xfffffac901347547 */ /* 0x000fea000b83ffff */
[----:B------:R-:W-:Y:S05]  /*53ad0*/  EXIT ;  /* 0x000000000000794d */ /* 0x000fea0003800000 */
        .weak           $__internal_0_$__cuda_sm20_sqrt_rn_f32_slowpath
        .type           $__internal_0_$__cuda_sm20_sqrt_rn_f32_slowpath,@function
        .size           $__internal_0_$__cuda_sm20_sqrt_rn_f32_slowpath,($__internal_1_$__cuda_sm3x_div_rn_noftz_f32_slowpath - $__internal_0_$__cuda_sm20_sqrt_rn_f32_slowpath)
$__internal_0_$__cuda_sm20_sqrt_rn_f32_slowpath:
[----:B------:R-:W-:-:S13]  /*53ae0*/  LOP3.LUT P0, RZ, R36, 0x7fffffff, RZ, 0xc0, !PT ;  /* 0x7fffffff24ff7812 */ /* 0x000fda000780c0ff */
[----:B------:R-:W-:Y:S01]  /*53af0*/  @!P0 MOV R37, R36 ;  /* 0x0000002400258202 */ /* 0x000fe20000000f00 */
[----:B------:R-:W-:Y:S06]  /*53b00*/  @!P0 BRA `(.L_x_579) ;  /* 0x0000000000408947 */ /* 0x000fec0003800000 */
[----:B------:R-:W-:-:S13]  /*53b10*/  FSETP.GEU.FTZ.AND P0, PT, R36, RZ, PT ;  /* 0x000000ff2400720b */ /* 0x000fda0003f1e000 */
[----:B------:R-:W-:Y:S01]  /*53b20*/  @!P0 MOV R37, 0x7fffffff ;  /* 0x7fffffff00258802 */ /* 0x000fe20000000f00 */
[----:B------:R-:W-:Y:S06]  /*53b30*/  @!P0 BRA `(.L_x_579) ;  /* 0x0000000000348947 */ /* 0x000fec0003800000 */
[----:B------:R-:W-:-:S13]  /*53b40*/  FSETP.GTU.FTZ.AND P0, PT, |R36|, +INF , PT ;  /* 0x7f8000002400780b */ /* 0x000fda0003f1c200 */
[----:B------:R-:W-:Y:S01]  /*53b50*/  @P0 FADD.FTZ R37, R36, 1 ;  /* 0x3f80000024250421 */ /* 0x000fe20000010000 */
[----:B------:R-:W-:Y:S06]  /*53b60*/  @P0 BRA `(.L_x_579) ;  /* 0x0000000000280947 */ /* 0x000fec0003800000 */
[----:B------:R-:W-:-:S13]  /*53b70*/  FSETP.NEU.FTZ.AND P0, PT, |R36|, +INF , PT ;  /* 0x7f8000002400780b */ /* 0x000fda0003f1d200 */
[----:B------:R-:W-:-:S04]  /*53b80*/  @P0 FFMA R42, R36, 1.84467440737095516160e+19, RZ ;  /* 0x5f800000242a0823 */ /* 0x000fc800000000ff */
[----:B------:R-:W0:Y:S02]  /*53b90*/  @P0 MUFU.RSQ R37, R42 ;  /* 0x0000002a00250308 */ /* 0x000e240000001400 */
[----:B0-----:R-:W-:Y:S01]  /*53ba0*/  @P0 FMUL.FTZ R43, R42, R37 ;  /* 0x000000252a2b0220 */ /* 0x001fe20000410000 */
[----:B------:R-:W-:Y:S01]  /*53bb0*/  @P0 FMUL.FTZ R45, R37, 0.5 ;  /* 0x3f000000252d0820 */ /* 0x000fe20000410000 */
[----:B------:R-:W-:Y:S02]  /*53bc0*/  @!P0 MOV R37, R36 ;  /* 0x0000002400258202 */ /* 0x000fe40000000f00 */
[----:B------:R-:W-:-:S04]  /*53bd0*/  @P0 FADD.FTZ R44, -R43, -RZ ;  /* 0x800000ff2b2c0221 */ /* 0x000fc80000010100 */
[----:B------:R-:W-:-:S04]  /*53be0*/  @P0 FFMA R44, R43, R44, R42 ;  /* 0x0000002c2b2c0223 */ /* 0x000fc8000000002a */
[----:B------:R-:W-:-:S04]  /*53bf0*/  @P0 FFMA R44, R44, R45, R43 ;  /* 0x0000002d2c2c0223 */ /* 0x000fc8000000002b */
[----:B------:R-:W-:-:S07]  /*53c00*/  @P0 FMUL.FTZ R37, R44, 2.3283064365386962891e-10 ;  /* 0x2f8000002c250820 */ /* 0x000fce0000410000 */
.L_x_579:
[----:B------:R-:W-:Y:S01]  /*53c10*/  MOV R42, R37 ;  /* 0x00000025002a7202 */ /* 0x000fe20000000f00 */
[----:B------:R-:W-:Y:S01]  /*53c20*/  HFMA2 R37, -RZ, RZ, 0, 0 ;  /* 0x00000000ff257431 */ /* 0x000fe200000001ff */
[----:B------:R-:W-:-:S04]  /*53c30*/  MOV R36, R46 ;  /* 0x0000002e00247202 */ /* 0x000fc80000000f00 */
[----:B------:R-:W-:Y:S05]  /*53c40*/  RET.REL.NODEC R36 `(bc7_kernel) ;  /* 0xfffffac024ec7950 */ /* 0x000fea0003c3ffff */
        .weak           $__internal_1_$__cuda_sm3x_div_rn_noftz_f32_slowpath
        .type           $__internal_1_$__cuda_sm3x_div_rn_noftz_f32_slowpath,@function
        .size           $__internal_1_$__cuda_sm3x_div_rn_noftz_f32_slowpath,(.L_x_605 - $__internal_1_$__cuda_sm3x_div_rn_noftz_f32_slowpath)
$__internal_1_$__cuda_sm3x_div_rn_noftz_f32_slowpath:
[----:B------:R-:W-:Y:S01]  /*53c50*/  SHF.R.U32.HI R45, RZ, 0x17, R62 ;  /* 0x00000017ff2d7819 */ /* 0x000fe2000001163e */
[----:B------:R-:W-:Y:S01]  /*53c60*/  BSSY.RECONVERGENT B1, `(.L_x_580) ;  /* 0x0000062000017945 */ /* 0x000fe20003800200 */
[----:B------:R-:W-:Y:S02]  /*53c70*/  SHF.R.U32.HI R60, RZ, 0x17, R61 ;  /* 0x00000017ff3c7819 */ /* 0x000fe4000001163d */
[----:B------:R-:W-:Y:S02]  /*53c80*/  LOP3.LUT R45, R45, 0xff, RZ, 0xc0, !PT ;  /* 0x000000ff2d2d7812 */ /* 0x000fe400078ec0ff */
[----:B------:R-:W-:Y:S02]  /*53c90*/  LOP3.LUT R60, R60, 0xff, RZ, 0xc0, !PT ;  /* 0x000000ff3c3c7812 */ /* 0x000fe400078ec0ff */
[----:B------:R-:W-:Y:S02]  /*53ca0*/  IADD3 R44, PT, PT, R45, -0x1, RZ ;  /* 0xffffffff2d2c7810 */ /* 0x000fe40007ffe0ff */
[----:B------:R-:W-:-:S02]  /*53cb0*/  IADD3 R55, PT, PT, R60, -0x1, RZ ;  /* 0xffffffff3c377810 */ /* 0x000fc40007ffe0ff */
[----:B------:R-:W-:-:S04]  /*53cc0*/  ISETP.GT.U32.AND P0, PT, R44, 0xfd, PT ;  /* 0x000000fd2c00780c */ /* 0x000fc80003f04070 */
[----:B------:R-:W-:-:S13]  /*53cd0*/  ISETP.GT.U32.OR P0, PT, R55, 0xfd, P0 ;  /* 0x000000fd3700780c */ /* 0x000fda0000704470 */
[----:B------:R-:W-:Y:S01]  /*53ce0*/  @!P0 IMAD.MOV.U32 R47, RZ, RZ, RZ ;  /* 0x000000ffff2f8224 */ /* 0x000fe200078e00ff */
[----:B------:R-:W-:Y:S06]  /*53cf0*/  @!P0 BRA `(.L_x_581) ;  /* 0x00000000005c8947 */ /* 0x000fec0003800000 */
[----:B------:R-:W-:Y:S02]  /*53d00*/  FSETP.GTU.FTZ.AND P0, PT, |R61|, +INF , PT ;  /* 0x7f8000003d00780b */ /* 0x000fe40003f1c200 */
[----:B------:R-:W-:-:S04]  /*53d10*/  FSETP.GTU.FTZ.AND P4, PT, |R62|, +INF , PT ;  /* 0x7f8000003e00780b */ /* 0x000fc80003f9c200 */
[----:B------:R-:W-:-:S13]  /*53d20*/  PLOP3.LUT P0, PT, P0, P4, PT, 0xf8, 0x8f ;  /* 0x00000000008f781c */ /* 0x000fda0000709f70 */
[----:B------:R-:W-:Y:S05]  /*53d30*/  @P0 BRA `(.L_x_582) ;  /* 0x00000004004c0947 */ /* 0x000fea0003800000 */
[----:B------:R-:W-:-:S13]  /*53d40*/  LOP3.LUT P0, RZ, R62, 0x7fffffff, R61, 0xc8, !PT ;  /* 0x7fffffff3eff7812 */ /* 0x000fda000780c83d */
[----:B------:R-:W-:Y:S05]  /*53d50*/  @!P0 BRA `(.L_x_583) ;  /* 0x00000004003c8947 */ /* 0x000fea0003800000 */
[C---:B------:R-:W-:Y:S02]  /*53d60*/  FSETP.NEU.FTZ.AND P4, PT, |R61|.reuse, +INF , PT ;  /* 0x7f8000003d00780b */ /* 0x040fe40003f9d200 */
[----:B------:R-:W-:Y:S02]  /*53d70*/  FSETP.NEU.FTZ.AND P5, PT, |R62|, +INF , PT ;  /* 0x7f8000003e00780b */ /* 0x000fe40003fbd200 */
[----:B------:R-:W-:-:S11]  /*53d80*/  FSETP.NEU.FTZ.AND P0, PT, |R61|, +INF , PT ;  /* 0x7f8000003d00780b */ /* 0x000fd60003f1d200 */
[----:B------:R-:W-:Y:S05]  /*53d90*/  @!P5 BRA !P4, `(.L_x_583) ;  /* 0x00000004002cd947 */ /* 0x000fea0006000000 */
[----:B------:R-:W-:-:S04]  /*53da0*/  LOP3.LUT P4, RZ, R61, 0x7fffffff, RZ, 0xc0, !PT ;  /* 0x7fffffff3dff7812 */ /* 0x000fc8000788c0ff */
[----:B------:R-:W-:-:S13]  /*53db0*/  PLOP3.LUT P4, PT, P5, P4, PT, 0x2f, 0xf2 ;  /* 0x0000000000f2781c */ /* 0x000fda0002f88577 */
[----:B------:R-:W-:Y:S05]  /*53dc0*/  @P4 BRA `(.L_x_584) ;  /* 0x0000000400184947 */ /* 0x000fea0003800000 */
[----:B------:R-:W-:-:S04]  /*53dd0*/  LOP3.LUT P4, RZ, R62, 0x7fffffff, RZ, 0xc0, !PT ;  /* 0x7fffffff3eff7812 */ /* 0x000fc8000788c0ff */
[----:B------:R-:W-:-:S13]  /*53de0*/  PLOP3.LUT P0, PT, P0, P4, PT, 0x2f, 0xf2 ;  /* 0x0000000000f2781c */ /* 0x000fda0000708577 */
[----:B------:R-:W-:Y:S05]  /*53df0*/  @P0 BRA `(.L_x_585) ;  /* 0x0000000400000947 */ /* 0x000fea0003800000 */
[----:B------:R-:W-:Y:S02]  /*53e00*/  ISETP.GE.AND P0, PT, R55, RZ, PT ;  /* 0x000000ff3700720c */ /* 0x000fe40003f06270 */
[----:B------:R-:W-:-:S11]  /*53e10*/  ISETP.GE.AND P4, PT, R44, RZ, PT ;  /* 0x000000ff2c00720c */ /* 0x000fd60003f86270 */
[----:B------:R-:W-:Y:S01]  /*53e20*/  @P0 MOV R47, RZ ;  /* 0x000000ff002f0202 */ /* 0x000fe20000000f00 */
[----:B------:R-:W-:Y:S01]  /*53e30*/  @!P0 FFMA R61, R61, 1.84467440737095516160e+19, RZ ;  /* 0x5f8000003d3d8823 */ /* 0x000fe200000000ff */
[----:B------:R-:W-:Y:S01]  /*53e40*/  @!P0 MOV R47, 0xffffffc0 ;  /* 0xffffffc0002f8802 */ /* 0x000fe20000000f00 */
[----:B------:R-:W-:-:S03]  /*53e50*/  @!P4 FFMA R62, R62, 1.84467440737095516160e+19, RZ ;  /* 0x5f8000003e3ec823 */ /* 0x000fc600000000ff */
[----:B------:R-:W-:-:S07]  /*53e60*/  @!P4 IADD3 R47, PT, PT, R47, 0x40, RZ ;  /* 0x000000402f2fc810 */ /* 0x000fce0007ffe0ff */
.L_x_581:
[----:B------:R-:W-:Y:S01]  /*53e70*/  LEA R55, R45, 0xc0800000, 0x17 ;  /* 0xc08000002d377811 */ /* 0x000fe200078eb8ff */
[----:B------:R-:W-:Y:S01]  /*53e80*/  BSSY.RECONVERGENT B2, `(.L_x_586) ;  /* 0x0000036000027945 */ /* 0x000fe20003800200 */
[----:B------:R-:W-:Y:S02]  /*53e90*/  IADD3 R60, PT, PT, R60, -0x7f, RZ ;  /* 0xffffff813c3c7810 */ /* 0x000fe40007ffe0ff */
[----:B------:R-:W-:-:S03]  /*53ea0*/  IADD3 R68, PT, PT, -R55, R62, RZ ;  /* 0x0000003e37447210 */ /* 0x000fc60007ffe1ff */
[----:B------:R-:W-:Y:S01]  /*53eb0*/  IMAD R44, R60, -0x800000, R61 ;  /* 0xff8000003c2c7824 */ /* 0x000fe200078e023d */
[----:B------:R-:W0:Y:S01]  /*53ec0*/  MUFU.RCP R62, R68 ;  /* 0x00000044003e7308 */ /* 0x000e220000001000 */
[----:B------:R-:W-:Y:S01]  /*53ed0*/  FADD.FTZ R55, -R68, -RZ ;  /* 0x800000ff44377221 */ /* 0x000fe20000010100 */
[----:B------:R-:W-:-:S04]  /*53ee0*/  IADD3 R60, PT, PT, R60, 0x7f, -R45 ;  /* 0x0000007f3c3c7810 */ /* 0x000fc80007ffe82d */
[----:B------:R-:W-:Y:S01]  /*53ef0*/  IADD3 R47, PT, PT, R60, R47, RZ ;  /* 0x0000002f3c2f7210 */ /* 0x000fe20007ffe0ff */
[----:B0-----:R-:W-:-:S04]  /*53f00*/  FFMA R59, R62, R55, 1 ;  /* 0x3f8000003e3b7423 */ /* 0x001fc80000000037 */
[----:B------:R-:W-:-:S04]  /*53f10*/  FFMA R59, R62, R59, R62 ;  /* 0x0000003b3e3b7223 */ /* 0x000fc8000000003e */
[----:B------:R-:W-:-:S04]  /*53f20*/  FFMA R62, R44, R59, RZ ;  /* 0x0000003b2c3e7223 */ /* 0x000fc800000000ff */
[----:B------:R-:W-:-:S04]  /*53f30*/  FFMA R61, R55, R62, R44 ;  /* 0x0000003e373d7223 */ /* 0x000fc8000000002c */
[----:B------:R-:W-:-:S04]  /*53f40*/  FFMA R62, R59, R61, R62 ;  /* 0x0000003d3b3e7223 */ /* 0x000fc8000000003e */
[----:B------:R-:W-:-:S04]  /*53f50*/  FFMA R55, R55, R62, R44 ;  /* 0x0000003e37377223 */ /* 0x000fc8000000002c */
[----:B------:R-:W-:-:S05]  /*53f60*/  FFMA R44, R59, R55, R62 ;  /* 0x000000373b2c7223 */ /* 0x000fca000000003e */
[----:B------:R-:W-:-:S04]  /*53f70*/  SHF.R.U32.HI R45, RZ, 0x17, R44 ;  /* 0x00000017ff2d7819 */ /* 0x000fc8000001162c */
[----:B------:R-:W-:-:S04]  /*53f80*/  LOP3.LUT R60, R45, 0xff, RZ, 0xc0, !PT ;  /* 0x000000ff2d3c7812 */ /* 0x000fc800078ec0ff */
[----:B------:R-:W-:-:S04]  /*53f90*/  IADD3 R45, PT, PT, R60, R47, RZ ;  /* 0x0000002f3c2d7210 */ /* 0x000fc80007ffe0ff */
[----:B------:R-:W-:-:S04]  /*53fa0*/  IADD3 R60, PT, PT, R45, -0x1, RZ ;  /* 0xffffffff2d3c7810 */ /* 0x000fc80007ffe0ff */
[----:B------:R-:W-:-:S13]  /*53fb0*/  ISETP.GE.U32.AND P0, PT, R60, 0xfe, PT ;  /* 0x000000fe3c00780c */ /* 0x000fda0003f06070 */
[----:B------:R-:W-:Y:S05]  /*53fc0*/  @!P0 BRA `(.L_x_587) ;  /* 0x0000000000808947 */ /* 0x000fea0003800000 */
[----:B------:R-:W-:-:S13]  /*53fd0*/  ISETP.GT.AND P0, PT, R45, 0xfe, PT ;  /* 0x000000fe2d00780c */ /* 0x000fda0003f04270 */
[----:B------:R-:W-:Y:S05]  /*53fe0*/  @P0 BRA `(.L_x_588) ;  /* 0x00000000006c0947 */ /* 0x000fea0003800000 */
[----:B------:R-:W-:-:S13]  /*53ff0*/  ISETP.GE.AND P0, PT, R45, 0x1, PT ;  /* 0x000000012d00780c */ /* 0x000fda0003f06270 */
[----:B------:R-:W-:Y:S05]  /*54000*/  @P0 BRA `(.L_x_589) ;  /* 0x0000000000740947 */ /* 0x000fea0003800000 */
[----:B------:R-:W-:Y:S02]  /*54010*/  ISETP.GE.AND P0, PT, R45, -0x18, PT ;  /* 0xffffffe82d00780c */ /* 0x000fe40003f06270 */
[----:B------:R-:W-:-:S11]  /*54020*/  LOP3.LUT R44, R44, 0x80000000, RZ, 0xc0, !PT ;  /* 0x800000002c2c7812 */ /* 0x000fd600078ec0ff */
[----:B------:R-:W-:Y:S05]  /*54030*/  @!P0 BRA `(.L_x_589) ;  /* 0x0000000000688947 */ /* 0x000fea0003800000 */
[CCC-:B------:R-:W-:Y:S01]  /*54040*/  FFMA.RZ R47, R59.reuse, R55.reuse, R62.reuse ;  /* 0x000000373b2f7223 */ /* 0x1c0fe2000000c03e */
[CCC-:B------:R-:W-:Y:S01]  /*54050*/  FFMA.RP R60, R59.reuse, R55.reuse, R62.reuse ;  /* 0x000000373b3c7223 */ /* 0x1c0fe2000000803e */
[----:B------:R-:W-:Y:S01]  /*54060*/  FFMA.RM R59, R59, R55, R62 ;  /* 0x000000373b3b7223 */ /* 0x000fe2000000403e */
[----:B------:R-:W-:Y:S02]  /*54070*/  IADD3 R55, PT, PT, R45, 0x20, RZ ;  /* 0x000000202d377810 */ /* 0x000fe40007ffe0ff */
[----:B------:R-:W-:Y:S02]  /*54080*/  LOP3.LUT R47, R47, 0x7fffff, RZ, 0xc0, !PT ;  /* 0x007fffff2f2f7812 */ /* 0x000fe400078ec0ff */
[----:B------:R-:W-:Y:S02]  /*54090*/  ISETP.NE.AND P5, PT, R45, RZ, PT ;  /* 0x000000ff2d00720c */ /* 0x000fe40003fa5270 */
[----:B------:R-:W-:Y:S02]  /*540a0*/  LOP3.LUT R62, R47, 0x800000, RZ, 0xfc, !PT ;  /* 0x008000002f3e7812 */ /* 0x000fe400078efcff */
[----:B------:R-:W-:-:S02]  /*540b0*/  ISETP.NE.AND P4, PT, R45, RZ, PT ;  /* 0x000000ff2d00720c */ /* 0x000fc40003f85270 */
[----:B------:R-:W-:Y:S02]  /*540c0*/  IADD3 R45, PT, PT, -R45, RZ, RZ ;  /* 0x000000ff2d2d7210 */ /* 0x000fe40007ffe1ff */
[----:B------:R-:W-:Y:S02]  /*540d0*/  SHF.L.U32 R55, R62, R55, RZ ;  /* 0x000000373e377219 */ /* 0x000fe400000006ff */
[----:B------:R-:W-:Y:S02]  /*540e0*/  FSETP.NEU.FTZ.AND P0, PT, R60, R59, PT ;  /* 0x0000003b3c00720b */ /* 0x000fe40003f1d000 */
[----:B------:R-:W-:Y:S02]  /*540f0*/  SEL R45, R45, RZ, P5 ;  /* 0x000000ff2d2d7207 */ /* 0x000fe40002800000 */
[----:B------:R-:W-:Y:S02]  /*54100*/  ISETP.NE.AND P4, PT, R55, RZ, P4 ;  /* 0x000000ff3700720c */ /* 0x000fe40002785270 */
[----:B------:R-:W-:-:S02]  /*54110*/  SHF.R.U32.HI R62, RZ, R45, R62 ;  /* 0x0000002dff3e7219 */ /* 0x000fc4000001163e */
[----:B------:R-:W-:Y:S02]  /*54120*/  PLOP3.LUT P0, PT, P0, P4, PT, 0xf8, 0x8f ;  /* 0x00000000008f781c */ /* 0x000fe40000709f70 */
[----:B------:R-:W-:Y:S02]  /*54130*/  SHF.R.U32.HI R47, RZ, 0x1, R62 ;  /* 0x00000001ff2f7819 */ /* 0x000fe4000001163e */
[----:B------:R-:W-:-:S04]  /*54140*/  SEL R60, RZ, 0x1, !P0 ;  /* 0x00000001ff3c7807 */ /* 0x000fc80004000000 */
[----:B------:R-:W-:-:S04]  /*54150*/  LOP3.LUT R45, R60, 0x1, R47, 0xf8, !PT ;  /* 0x000000013c2d7812 */ /* 0x000fc800078ef82f */
[----:B------:R-:W-:-:S04]  /*54160*/  LOP3.LUT R62, R45, R62, RZ, 0xc0, !PT ;  /* 0x0000003e2d3e7212 */ /* 0x000fc800078ec0ff */
[----:B------:R-:W-:-:S04]  /*54170*/  IADD3 R47, PT, PT, R47, R62, RZ ;  /* 0x0000003e2f2f7210 */ /* 0x000fc80007ffe0ff */
[----:B------:R-:W-:Y:S01]  /*54180*/  LOP3.LUT R44, R47, R44, RZ, 0xfc, !PT ;  /* 0x0000002c2f2c7212 */ /* 0x000fe200078efcff */
[----:B------:R-:W-:Y:S06]  /*54190*/  BRA `(.L_x_589) ;  /* 0x0000000000107947 */ /* 0x000fec0003800000 */
.L_x_588:
[----:B------:R-:W-:-:S04]  /*541a0*/  LOP3.LUT R44, R44, 0x80000000, RZ, 0xc0, !PT ;  /* 0x800000002c2c7812 */ /* 0x000fc800078ec0ff */
[----:B------:R-:W-:Y:S01]  /*541b0*/  LOP3.LUT R44, R44, 0x7f800000, RZ, 0xfc, !PT ;  /* 0x7f8000002c2c7812 */ /* 0x000fe200078efcff */
[----:B------:R-:W-:Y:S06]  /*541c0*/  BRA `(.L_x_589) ;  /* 0x0000000000047947 */ /* 0x000fec0003800000 */
.L_x_587:
[----:B------:R-:W-:-:S07]  /*541d0*/  LEA R44, R47, R44, 0x17 ;  /* 0x0000002c2f2c7211 */ /* 0x000fce00078eb8ff */
.L_x_589:
[----:B------:R-:W-:Y:S05]  /*541e0*/  BSYNC.RECONVERGENT B2 ;  /* 0x0000000000027941 */ /* 0x000fea0003800200 */
.L_x_586:
[----:B------:R-:W-:Y:S05]  /*541f0*/  BRA `(.L_x_590) ;  /* 0x0000000000207947 */ /* 0x000fea0003800000 */
.L_x_585:
[----:B------:R-:W-:-:S04]  /*54200*/  LOP3.LUT R61, R62, 0x80000000, R61, 0x48, !PT ;  /* 0x800000003e3d7812 */ /* 0x000fc800078e483d */
[----:B------:R-:W-:Y:S01]  /*54210*/  LOP3.LUT R44, R61, 0x7f800000, RZ, 0xfc, !PT ;  /* 0x7f8000003d2c7812 */ /* 0x000fe200078efcff */
[----:B------:R-:W-:Y:S06]  /*54220*/  BRA `(.L_x_590) ;  /* 0x0000000000147947 */ /* 0x000fec0003800000 */
.L_x_584:
[----:B------:R-:W-:Y:S01]  /*54230*/  LOP3.LUT R44, R62, 0x80000000, R61, 0x48, !PT ;  /* 0x800000003e2c7812 */ /* 0x000fe200078e483d */
[----:B------:R-:W-:Y:S06]  /*54240*/  BRA `(.L_x_590) ;  /* 0x00000000000c7947 */ /* 0x000fec0003800000 */
.L_x_583:
[----:B------:R-:W0:Y:S01]  /*54250*/  MUFU.RSQ R44, -QNAN ;  /* 0xffc00000002c7908 */ /* 0x000e220000001400 */
[----:B------:R-:W-:Y:S05]  /*54260*/  BRA `(.L_x_590) ;  /* 0x0000000000047947 */ /* 0x000fea0003800000 */
.L_x_582:
[----:B------:R-:W-:-:S07]  /*54270*/  FADD.FTZ R44, R61, R62 ;  /* 0x0000003e3d2c7221 */ /* 0x000fce0000010000 */
.L_x_590:
[----:B------:R-:W-:Y:S05]  /*54280*/  BSYNC.RECONVERGENT B1 ;  /* 0x0000000000017941 */ /* 0x000fea0003800200 */
.L_x_580:
[----:B------:R-:W-:-:S04]  /*54290*/  HFMA2 R47, -RZ, RZ, 0, 0 ;  /* 0x00000000ff2f7431 */ /* 0x000fc800000001ff */
[----:B0-----:R-:W-:Y:S05]  /*542a0*/  RET.REL.NODEC R46 `(bc7_kernel) ;  /* 0xfffffabc2e547950 */ /* 0x001fea0003c3ffff */
.L_x_591:
[----:B------:R-:W-:-:S00]  /*542b0*/  BRA `(.L_x_591) ;  /* 0xfffffffc00fc7947 */ /* 0x000fc0000383ffff */
[----:B------:R-:W-:-:S00]  /*542c0*/  NOP ;  /* 0x0000000000007918 */ /* 0x000fc00000000000 */
        /* <DEDUP_REMOVED lines=11> */
.L_x_605:


//--------------------- .nv.shared.reserved.0     --------------------------
	.section	.nv.shared.reserved.0,"aw",@nobits
	.weak		__nv_reservedSMEM_offset_0_alias
	.size		__nv_reservedSMEM_offset_0_alias, 0, 64
	.other		__nv_reservedSMEM_offset_0_alias,@"STO_CUDA_RESERVED_SHARED STV_DEFAULT"
__nv_reservedSMEM_offset_0_alias:
	.zero		0
	.zero		64


//--------------------- .nv.constant0.bc7_kernel  --------------------------
	.section	.nv.constant0.bc7_kernel,"a",@progbits
	.sectionflags	@""
	.align	4
.nv.constant0.bc7_kernel:
	.zero		920


//--------------------- SYMBOLS --------------------------

	.type		.nv.reservedSmem.offset0,@object
	.size		.nv.reservedSmem.offset0,0x4
